//
// Generated by NVIDIA NVVM Compiler
//
// Compiler Build ID: CL-36424714
// Cuda compilation tools, release 13.0, V13.0.88
// Based on NVVM 20.0.0
//

.version 9.0
.target sm_100
.address_size 64

	// .globl	lux_rope_f32_kernel
.global .align 4 .b8 __cudart_i2opi_f[24] = {65, 144, 67, 60, 153, 149, 98, 219, 192, 221, 52, 245, 209, 87, 39, 252, 41, 21, 68, 78, 110, 131, 249, 162};

.visible .entry lux_rope_f32_kernel(
	.param .u64 .ptr .align 1 lux_rope_f32_kernel_param_0,
	.param .u64 .ptr .align 1 lux_rope_f32_kernel_param_1,
	.param .u64 .ptr .align 1 lux_rope_f32_kernel_param_2,
	.param .u64 .ptr .align 1 lux_rope_f32_kernel_param_3,
	.param .u32 lux_rope_f32_kernel_param_4,
	.param .u32 lux_rope_f32_kernel_param_5,
	.param .u32 lux_rope_f32_kernel_param_6,
	.param .u32 lux_rope_f32_kernel_param_7,
	.param .u32 lux_rope_f32_kernel_param_8
)
{
	.reg .pred 	%p<12>;
	.reg .b32 	%r<94>;
	.reg .b32 	%f<46>;
	.reg .b64 	%rd<72>;

	ld.param.u64 	%rd11, [lux_rope_f32_kernel_param_0];
	ld.param.u64 	%rd13, [lux_rope_f32_kernel_param_2];
	ld.param.u64 	%rd14, [lux_rope_f32_kernel_param_3];
	ld.param.u32 	%r58, [lux_rope_f32_kernel_param_4];
	ld.param.u32 	%r54, [lux_rope_f32_kernel_param_5];
	ld.param.u32 	%r55, [lux_rope_f32_kernel_param_6];
	ld.param.u32 	%r56, [lux_rope_f32_kernel_param_7];
	ld.param.u32 	%r57, [lux_rope_f32_kernel_param_8];
	cvta.to.global.u64 	%rd1, %rd14;
	cvta.to.global.u64 	%rd2, %rd13;
	mov.u32 	%r1, %ctaid.x;
	mov.u32 	%r2, %ctaid.y;
	mov.u32 	%r3, %ctaid.z;
	setp.ge.u32 	%p1, %r3, %r58;
	setp.ge.u32 	%p2, %r2, %r54;
	or.pred  	%p3, %p1, %p2;
	setp.ge.u32 	%p4, %r1, %r55;
	or.pred  	%p5, %p3, %p4;
	@%p5 bra 	$L__BB0_8;
	cvta.to.global.u64 	%rd3, %rd11;
	mov.u32 	%r93, %tid.x;
	add.s32 	%r5, %r57, %r2;
	shr.u32 	%r6, %r56, 1;
	mad.lo.s32 	%r59, %r54, %r3, %r2;
	mad.lo.s32 	%r60, %r59, %r55, %r1;
	mul.lo.s32 	%r7, %r60, %r56;
	setp.ge.u32 	%p6, %r93, %r6;
	@%p6 bra 	$L__BB0_8;
	mul.lo.s32 	%r8, %r5, %r6;
	mov.u32 	%r9, %ntid.x;
	add.s32 	%r61, %r93, %r9;
	max.u32 	%r62, %r6, %r61;
	setp.lt.u32 	%p7, %r61, %r6;
	selp.u32 	%r63, 1, 0, %p7;
	add.s32 	%r64, %r61, %r63;
	sub.s32 	%r65, %r62, %r64;
	div.u32 	%r66, %r65, %r9;
	add.s32 	%r10, %r66, %r63;
	and.b32  	%r67, %r10, 3;
	setp.eq.s32 	%p8, %r67, 3;
	@%p8 bra 	$L__BB0_5;
	ld.param.u64 	%rd68, [lux_rope_f32_kernel_param_1];
	add.s32 	%r68, %r10, 1;
	and.b32  	%r69, %r68, 3;
	add.s32 	%r70, %r93, %r6;
	mul.wide.u32 	%rd15, %r70, 4;
	mul.wide.u32 	%rd71, %r7, 4;
	cvta.to.global.u64 	%rd5, %rd68;
	add.s64 	%rd6, %rd5, %rd15;
	add.s32 	%r80, %r93, %r8;
	neg.s32 	%r79, %r69;
	mad.lo.s32 	%r93, %r9, %r69, %r93;
	mul.wide.u32 	%rd28, %r9, 4;
$L__BB0_4:
	.pragma "nounroll";
	mul.wide.u32 	%rd16, %r80, 4;
	add.s64 	%rd17, %rd2, %rd16;
	ld.global.nc.f32 	%f1, [%rd17];
	add.s64 	%rd18, %rd1, %rd16;
	ld.global.nc.f32 	%f2, [%rd18];
	mov.u32 	%r71, %tid.x;
	mul.wide.u32 	%rd19, %r71, 4;
	add.s64 	%rd20, %rd5, %rd19;
	add.s64 	%rd21, %rd20, %rd71;
	ld.global.nc.f32 	%f3, [%rd21];
	add.s64 	%rd22, %rd6, %rd71;
	ld.global.nc.f32 	%f4, [%rd22];
	mul.f32 	%f5, %f1, %f3;
	mul.f32 	%f6, %f2, %f4;
	sub.f32 	%f7, %f5, %f6;
	add.s64 	%rd23, %rd3, %rd19;
	add.s64 	%rd24, %rd23, %rd71;
	st.global.f32 	[%rd24], %f7;
	mul.f32 	%f8, %f1, %f4;
	fma.rn.f32 	%f9, %f2, %f3, %f8;
	add.s32 	%r72, %r71, %r6;
	mul.wide.u32 	%rd25, %r72, 4;
	add.s64 	%rd26, %rd3, %rd25;
	add.s64 	%rd27, %rd26, %rd71;
	st.global.f32 	[%rd27], %f9;
	add.s64 	%rd71, %rd71, %rd28;
	add.s32 	%r80, %r80, %r9;
	add.s32 	%r79, %r79, 1;
	setp.ne.s32 	%p9, %r79, 0;
	@%p9 bra 	$L__BB0_4;
$L__BB0_5:
	setp.lt.u32 	%p10, %r10, 3;
	@%p10 bra 	$L__BB0_8;
	ld.param.u64 	%rd69, [lux_rope_f32_kernel_param_1];
	cvta.to.global.u64 	%rd29, %rd69;
	mul.wide.u32 	%rd30, %r7, 4;
	add.s64 	%rd9, %rd29, %rd30;
	add.s64 	%rd10, %rd3, %rd30;
	shl.b32 	%r73, %r9, 1;
	add.s32 	%r92, %r93, %r73;
	mul.lo.s32 	%r74, %r9, 3;
	add.s32 	%r91, %r93, %r74;
	add.s32 	%r90, %r9, %r93;
	add.s32 	%r89, %r90, %r6;
	add.s32 	%r86, %r93, %r6;
	add.s32 	%r88, %r86, %r73;
	add.s32 	%r87, %r86, %r74;
	add.s32 	%r85, %r90, %r8;
	add.s32 	%r82, %r93, %r8;
	add.s32 	%r84, %r82, %r73;
	add.s32 	%r83, %r82, %r74;
$L__BB0_7:
	ld.param.u64 	%rd70, [lux_rope_f32_kernel_param_2];
	cvta.to.global.u64 	%rd31, %rd70;
	mul.wide.u32 	%rd32, %r82, 4;
	add.s64 	%rd33, %rd31, %rd32;
	ld.global.nc.f32 	%f10, [%rd33];
	add.s64 	%rd34, %rd1, %rd32;
	ld.global.nc.f32 	%f11, [%rd34];
	mul.wide.u32 	%rd35, %r93, 4;
	add.s64 	%rd36, %rd9, %rd35;
	ld.global.nc.f32 	%f12, [%rd36];
	mul.wide.u32 	%rd37, %r86, 4;
	add.s64 	%rd38, %rd9, %rd37;
	ld.global.nc.f32 	%f13, [%rd38];
	mul.f32 	%f14, %f10, %f12;
	mul.f32 	%f15, %f11, %f13;
	sub.f32 	%f16, %f14, %f15;
	add.s64 	%rd39, %rd10, %rd35;
	st.global.f32 	[%rd39], %f16;
	mul.f32 	%f17, %f10, %f13;
	fma.rn.f32 	%f18, %f11, %f12, %f17;
	add.s64 	%rd40, %rd10, %rd37;
	st.global.f32 	[%rd40], %f18;
	add.s32 	%r75, %r93, %r9;
	mul.wide.u32 	%rd41, %r85, 4;
	add.s64 	%rd42, %rd31, %rd41;
	ld.global.nc.f32 	%f19, [%rd42];
	add.s64 	%rd43, %rd1, %rd41;
	ld.global.nc.f32 	%f20, [%rd43];
	mul.wide.u32 	%rd44, %r90, 4;
	add.s64 	%rd45, %rd9, %rd44;
	ld.global.nc.f32 	%f21, [%rd45];
	mul.wide.u32 	%rd46, %r89, 4;
	add.s64 	%rd47, %rd9, %rd46;
	ld.global.nc.f32 	%f22, [%rd47];
	mul.f32 	%f23, %f19, %f21;
	mul.f32 	%f24, %f20, %f22;
	sub.f32 	%f25, %f23, %f24;
	add.s64 	%rd48, %rd10, %rd44;
	st.global.f32 	[%rd48], %f25;
	mul.f32 	%f26, %f19, %f22;
	fma.rn.f32 	%f27, %f20, %f21, %f26;
	add.s64 	%rd49, %rd10, %rd46;
	st.global.f32 	[%rd49], %f27;
	add.s32 	%r76, %r75, %r9;
	mul.wide.u32 	%rd50, %r84, 4;
	add.s64 	%rd51, %rd31, %rd50;
	ld.global.nc.f32 	%f28, [%rd51];
	add.s64 	%rd52, %rd1, %rd50;
	ld.global.nc.f32 	%f29, [%rd52];
	mul.wide.u32 	%rd53, %r92, 4;
	add.s64 	%rd54, %rd9, %rd53;
	ld.global.nc.f32 	%f30, [%rd54];
	mul.wide.u32 	%rd55, %r88, 4;
	add.s64 	%rd56, %rd9, %rd55;
	ld.global.nc.f32 	%f31, [%rd56];
	mul.f32 	%f32, %f28, %f30;
	mul.f32 	%f33, %f29, %f31;
	sub.f32 	%f34, %f32, %f33;
	add.s64 	%rd57, %rd10, %rd53;
	st.global.f32 	[%rd57], %f34;
	mul.f32 	%f35, %f28, %f31;
	fma.rn.f32 	%f36, %f29, %f30, %f35;
	add.s64 	%rd58, %rd10, %rd55;
	st.global.f32 	[%rd58], %f36;
	add.s32 	%r77, %r76, %r9;
	mul.wide.u32 	%rd59, %r83, 4;
	add.s64 	%rd60, %rd31, %rd59;
	ld.global.nc.f32 	%f37, [%rd60];
	add.s64 	%rd61, %rd1, %rd59;
	ld.global.nc.f32 	%f38, [%rd61];
	mul.wide.u32 	%rd62, %r91, 4;
	add.s64 	%rd63, %rd9, %rd62;
	ld.global.nc.f32 	%f39, [%rd63];
	mul.wide.u32 	%rd64, %r87, 4;
	add.s64 	%rd65, %rd9, %rd64;
	ld.global.nc.f32 	%f40, [%rd65];
	mul.f32 	%f41, %f37, %f39;
	mul.f32 	%f42, %f38, %f40;
	sub.f32 	%f43, %f41, %f42;
	add.s64 	%rd66, %rd10, %rd62;
	st.global.f32 	[%rd66], %f43;
	mul.f32 	%f44, %f37, %f40;
	fma.rn.f32 	%f45, %f38, %f39, %f44;
	add.s64 	%rd67, %rd10, %rd64;
	st.global.f32 	[%rd67], %f45;
	add.s32 	%r93, %r77, %r9;
	shl.b32 	%r78, %r9, 2;
	add.s32 	%r92, %r92, %r78;
	add.s32 	%r91, %r91, %r78;
	add.s32 	%r90, %r90, %r78;
	add.s32 	%r89, %r89, %r78;
	add.s32 	%r88, %r88, %r78;
	add.s32 	%r87, %r87, %r78;
	add.s32 	%r86, %r86, %r78;
	add.s32 	%r85, %r85, %r78;
	add.s32 	%r84, %r84, %r78;
	add.s32 	%r83, %r83, %r78;
	add.s32 	%r82, %r82, %r78;
	setp.lt.u32 	%p11, %r93, %r6;
	@%p11 bra 	$L__BB0_7;
$L__BB0_8:
	ret;

}
	// .globl	lux_rope_interleaved_f32_kernel
.visible .entry lux_rope_interleaved_f32_kernel(
	.param .u64 .ptr .align 1 lux_rope_interleaved_f32_kernel_param_0,
	.param .u64 .ptr .align 1 lux_rope_interleaved_f32_kernel_param_1,
	.param .u64 .ptr .align 1 lux_rope_interleaved_f32_kernel_param_2,
	.param .u64 .ptr .align 1 lux_rope_interleaved_f32_kernel_param_3,
	.param .u32 lux_rope_interleaved_f32_kernel_param_4,
	.param .u32 lux_rope_interleaved_f32_kernel_param_5,
	.param .u32 lux_rope_interleaved_f32_kernel_param_6,
	.param .u32 lux_rope_interleaved_f32_kernel_param_7,
	.param .u32 lux_rope_interleaved_f32_kernel_param_8
)
{
	.reg .pred 	%p<12>;
	.reg .b32 	%r<80>;
	.reg .b32 	%f<46>;
	.reg .b64 	%rd<48>;

	ld.param.u64 	%rd11, [lux_rope_interleaved_f32_kernel_param_0];
	ld.param.u64 	%rd12, [lux_rope_interleaved_f32_kernel_param_1];
	ld.param.u64 	%rd13, [lux_rope_interleaved_f32_kernel_param_2];
	ld.param.u64 	%rd14, [lux_rope_interleaved_f32_kernel_param_3];
	ld.param.u32 	%r51, [lux_rope_interleaved_f32_kernel_param_4];
	ld.param.u32 	%r47, [lux_rope_interleaved_f32_kernel_param_5];
	ld.param.u32 	%r48, [lux_rope_interleaved_f32_kernel_param_6];
	ld.param.u32 	%r49, [lux_rope_interleaved_f32_kernel_param_7];
	ld.param.u32 	%r50, [lux_rope_interleaved_f32_kernel_param_8];
	cvta.to.global.u64 	%rd1, %rd14;
	cvta.to.global.u64 	%rd2, %rd13;
	mov.u32 	%r1, %ctaid.x;
	mov.u32 	%r2, %ctaid.y;
	mov.u32 	%r3, %ctaid.z;
	setp.ge.u32 	%p1, %r3, %r51;
	setp.ge.u32 	%p2, %r2, %r47;
	or.pred  	%p3, %p1, %p2;
	setp.ge.u32 	%p4, %r1, %r48;
	or.pred  	%p5, %p3, %p4;
	@%p5 bra 	$L__BB1_8;
	cvta.to.global.u64 	%rd3, %rd12;
	cvta.to.global.u64 	%rd4, %rd11;
	mov.u32 	%r79, %tid.x;
	add.s32 	%r5, %r50, %r2;
	shr.u32 	%r6, %r49, 1;
	mad.lo.s32 	%r52, %r47, %r3, %r2;
	mad.lo.s32 	%r53, %r52, %r48, %r1;
	mul.lo.s32 	%r7, %r53, %r49;
	setp.ge.u32 	%p6, %r79, %r6;
	@%p6 bra 	$L__BB1_8;
	mul.lo.s32 	%r8, %r5, %r6;
	mov.u32 	%r9, %ntid.x;
	add.s32 	%r54, %r79, %r9;
	max.u32 	%r55, %r6, %r54;
	setp.lt.u32 	%p7, %r54, %r6;
	selp.u32 	%r56, 1, 0, %p7;
	add.s32 	%r57, %r54, %r56;
	sub.s32 	%r58, %r55, %r57;
	div.u32 	%r59, %r58, %r9;
	add.s32 	%r10, %r59, %r56;
	and.b32  	%r60, %r10, 3;
	setp.eq.s32 	%p8, %r60, 3;
	@%p8 bra 	$L__BB1_5;
	add.s32 	%r61, %r10, 1;
	and.b32  	%r62, %r61, 3;
	neg.s32 	%r69, %r62;
	mul.wide.u32 	%rd15, %r79, 8;
	mul.wide.u32 	%rd16, %r7, 4;
	add.s64 	%rd47, %rd15, %rd16;
	mul.wide.u32 	%rd6, %r9, 8;
	add.s32 	%r68, %r79, %r8;
	mad.lo.s32 	%r79, %r9, %r62, %r79;
$L__BB1_4:
	.pragma "nounroll";
	mul.wide.u32 	%rd17, %r68, 4;
	add.s64 	%rd18, %rd2, %rd17;
	ld.global.nc.f32 	%f1, [%rd18];
	add.s64 	%rd19, %rd1, %rd17;
	ld.global.nc.f32 	%f2, [%rd19];
	add.s64 	%rd20, %rd3, %rd47;
	ld.global.nc.f32 	%f3, [%rd20];
	ld.global.nc.f32 	%f4, [%rd20+4];
	mul.f32 	%f5, %f1, %f3;
	mul.f32 	%f6, %f2, %f4;
	sub.f32 	%f7, %f5, %f6;
	add.s64 	%rd21, %rd4, %rd47;
	st.global.f32 	[%rd21], %f7;
	mul.f32 	%f8, %f1, %f4;
	fma.rn.f32 	%f9, %f2, %f3, %f8;
	st.global.f32 	[%rd21+4], %f9;
	add.s32 	%r69, %r69, 1;
	setp.ne.s32 	%p9, %r69, 0;
	add.s64 	%rd47, %rd47, %rd6;
	add.s32 	%r68, %r68, %r9;
	@%p9 bra 	$L__BB1_4;
$L__BB1_5:
	setp.lt.u32 	%p10, %r10, 3;
	@%p10 bra 	$L__BB1_8;
	mul.wide.u32 	%rd22, %r7, 4;
	add.s64 	%rd9, %rd3, %rd22;
	add.s64 	%rd10, %rd4, %rd22;
	shl.b32 	%r19, %r9, 2;
	shl.b32 	%r75, %r79, 1;
	add.s32 	%r78, %r19, %r75;
	shl.b32 	%r22, %r9, 3;
	mad.lo.s32 	%r77, %r9, 6, %r75;
	add.s32 	%r63, %r9, %r79;
	shl.b32 	%r76, %r63, 1;
	add.s32 	%r74, %r63, %r8;
	add.s32 	%r71, %r79, %r8;
	shl.b32 	%r64, %r9, 1;
	add.s32 	%r73, %r71, %r64;
	mad.lo.s32 	%r72, %r9, 3, %r71;
$L__BB1_7:
	mul.wide.u32 	%rd23, %r71, 4;
	add.s64 	%rd24, %rd2, %rd23;
	ld.global.nc.f32 	%f10, [%rd24];
	add.s64 	%rd25, %rd1, %rd23;
	ld.global.nc.f32 	%f11, [%rd25];
	mul.wide.u32 	%rd26, %r75, 4;
	add.s64 	%rd27, %rd9, %rd26;
	ld.global.nc.f32 	%f12, [%rd27];
	ld.global.nc.f32 	%f13, [%rd27+4];
	mul.f32 	%f14, %f10, %f12;
	mul.f32 	%f15, %f11, %f13;
	sub.f32 	%f16, %f14, %f15;
	add.s64 	%rd28, %rd10, %rd26;
	st.global.f32 	[%rd28], %f16;
	mul.f32 	%f17, %f10, %f13;
	fma.rn.f32 	%f18, %f11, %f12, %f17;
	st.global.f32 	[%rd28+4], %f18;
	add.s32 	%r65, %r79, %r9;
	mul.wide.u32 	%rd29, %r74, 4;
	add.s64 	%rd30, %rd2, %rd29;
	ld.global.nc.f32 	%f19, [%rd30];
	add.s64 	%rd31, %rd1, %rd29;
	ld.global.nc.f32 	%f20, [%rd31];
	mul.wide.u32 	%rd32, %r76, 4;
	add.s64 	%rd33, %rd9, %rd32;
	ld.global.nc.f32 	%f21, [%rd33];
	ld.global.nc.f32 	%f22, [%rd33+4];
	mul.f32 	%f23, %f19, %f21;
	mul.f32 	%f24, %f20, %f22;
	sub.f32 	%f25, %f23, %f24;
	add.s64 	%rd34, %rd10, %rd32;
	st.global.f32 	[%rd34], %f25;
	mul.f32 	%f26, %f19, %f22;
	fma.rn.f32 	%f27, %f20, %f21, %f26;
	st.global.f32 	[%rd34+4], %f27;
	add.s32 	%r66, %r65, %r9;
	mul.wide.u32 	%rd35, %r73, 4;
	add.s64 	%rd36, %rd2, %rd35;
	ld.global.nc.f32 	%f28, [%rd36];
	add.s64 	%rd37, %rd1, %rd35;
	ld.global.nc.f32 	%f29, [%rd37];
	mul.wide.u32 	%rd38, %r78, 4;
	add.s64 	%rd39, %rd9, %rd38;
	ld.global.nc.f32 	%f30, [%rd39];
	ld.global.nc.f32 	%f31, [%rd39+4];
	mul.f32 	%f32, %f28, %f30;
	mul.f32 	%f33, %f29, %f31;
	sub.f32 	%f34, %f32, %f33;
	add.s64 	%rd40, %rd10, %rd38;
	st.global.f32 	[%rd40], %f34;
	mul.f32 	%f35, %f28, %f31;
	fma.rn.f32 	%f36, %f29, %f30, %f35;
	st.global.f32 	[%rd40+4], %f36;
	add.s32 	%r67, %r66, %r9;
	mul.wide.u32 	%rd41, %r72, 4;
	add.s64 	%rd42, %rd2, %rd41;
	ld.global.nc.f32 	%f37, [%rd42];
	add.s64 	%rd43, %rd1, %rd41;
	ld.global.nc.f32 	%f38, [%rd43];
	mul.wide.u32 	%rd44, %r77, 4;
	add.s64 	%rd45, %rd9, %rd44;
	ld.global.nc.f32 	%f39, [%rd45];
	ld.global.nc.f32 	%f40, [%rd45+4];
	mul.f32 	%f41, %f37, %f39;
	mul.f32 	%f42, %f38, %f40;
	sub.f32 	%f43, %f41, %f42;
	add.s64 	%rd46, %rd10, %rd44;
	st.global.f32 	[%rd46], %f43;
	mul.f32 	%f44, %f37, %f40;
	fma.rn.f32 	%f45, %f38, %f39, %f44;
	st.global.f32 	[%rd46+4], %f45;
	add.s32 	%r79, %r67, %r9;
	add.s32 	%r78, %r78, %r22;
	add.s32 	%r77, %r77, %r22;
	add.s32 	%r76, %r76, %r22;
	add.s32 	%r75, %r75, %r22;
	add.s32 	%r74, %r74, %r19;
	add.s32 	%r73, %r73, %r19;
	add.s32 	%r72, %r72, %r19;
	add.s32 	%r71, %r71, %r19;
	setp.lt.u32 	%p11, %r79, %r6;
	@%p11 bra 	$L__BB1_7;
$L__BB1_8:
	ret;

}
	// .globl	lux_rope_f16_kernel
.visible .entry lux_rope_f16_kernel(
	.param .u64 .ptr .align 1 lux_rope_f16_kernel_param_0,
	.param .u64 .ptr .align 1 lux_rope_f16_kernel_param_1,
	.param .u64 .ptr .align 1 lux_rope_f16_kernel_param_2,
	.param .u64 .ptr .align 1 lux_rope_f16_kernel_param_3,
	.param .u32 lux_rope_f16_kernel_param_4,
	.param .u32 lux_rope_f16_kernel_param_5,
	.param .u32 lux_rope_f16_kernel_param_6,
	.param .u32 lux_rope_f16_kernel_param_7,
	.param .u32 lux_rope_f16_kernel_param_8
)
{
	.reg .pred 	%p<12>;
	.reg .b16 	%rs<21>;
	.reg .b32 	%r<94>;
	.reg .b32 	%f<46>;
	.reg .b64 	%rd<72>;

	ld.param.u64 	%rd11, [lux_rope_f16_kernel_param_0];
	ld.param.u64 	%rd13, [lux_rope_f16_kernel_param_2];
	ld.param.u64 	%rd14, [lux_rope_f16_kernel_param_3];
	ld.param.u32 	%r58, [lux_rope_f16_kernel_param_4];
	ld.param.u32 	%r54, [lux_rope_f16_kernel_param_5];
	ld.param.u32 	%r55, [lux_rope_f16_kernel_param_6];
	ld.param.u32 	%r56, [lux_rope_f16_kernel_param_7];
	ld.param.u32 	%r57, [lux_rope_f16_kernel_param_8];
	cvta.to.global.u64 	%rd1, %rd14;
	cvta.to.global.u64 	%rd2, %rd13;
	mov.u32 	%r1, %ctaid.x;
	mov.u32 	%r2, %ctaid.y;
	mov.u32 	%r3, %ctaid.z;
	setp.ge.u32 	%p1, %r3, %r58;
	setp.ge.u32 	%p2, %r2, %r54;
	or.pred  	%p3, %p1, %p2;
	setp.ge.u32 	%p4, %r1, %r55;
	or.pred  	%p5, %p3, %p4;
	@%p5 bra 	$L__BB2_8;
	cvta.to.global.u64 	%rd3, %rd11;
	mov.u32 	%r93, %tid.x;
	add.s32 	%r5, %r57, %r2;
	shr.u32 	%r6, %r56, 1;
	mad.lo.s32 	%r59, %r54, %r3, %r2;
	mad.lo.s32 	%r60, %r59, %r55, %r1;
	mul.lo.s32 	%r7, %r60, %r56;
	setp.ge.u32 	%p6, %r93, %r6;
	@%p6 bra 	$L__BB2_8;
	mul.lo.s32 	%r8, %r5, %r6;
	mov.u32 	%r9, %ntid.x;
	add.s32 	%r61, %r93, %r9;
	max.u32 	%r62, %r6, %r61;
	setp.lt.u32 	%p7, %r61, %r6;
	selp.u32 	%r63, 1, 0, %p7;
	add.s32 	%r64, %r61, %r63;
	sub.s32 	%r65, %r62, %r64;
	div.u32 	%r66, %r65, %r9;
	add.s32 	%r10, %r66, %r63;
	and.b32  	%r67, %r10, 3;
	setp.eq.s32 	%p8, %r67, 3;
	@%p8 bra 	$L__BB2_5;
	ld.param.u64 	%rd68, [lux_rope_f16_kernel_param_1];
	add.s32 	%r68, %r10, 1;
	and.b32  	%r69, %r68, 3;
	add.s32 	%r70, %r93, %r6;
	mul.wide.u32 	%rd15, %r70, 2;
	mul.wide.u32 	%rd71, %r7, 2;
	cvta.to.global.u64 	%rd5, %rd68;
	add.s64 	%rd6, %rd5, %rd15;
	add.s32 	%r80, %r93, %r8;
	neg.s32 	%r79, %r69;
	mad.lo.s32 	%r93, %r9, %r69, %r93;
	mul.wide.u32 	%rd28, %r9, 2;
$L__BB2_4:
	.pragma "nounroll";
	mul.wide.u32 	%rd16, %r80, 4;
	add.s64 	%rd17, %rd2, %rd16;
	ld.global.nc.f32 	%f5, [%rd17];
	add.s64 	%rd18, %rd1, %rd16;
	ld.global.nc.f32 	%f6, [%rd18];
	mov.u32 	%r71, %tid.x;
	mul.wide.u32 	%rd19, %r71, 2;
	add.s64 	%rd20, %rd5, %rd19;
	add.s64 	%rd21, %rd20, %rd71;
	ld.global.nc.u16 	%rs1, [%rd21];
	// begin inline asm
	{  cvt.f32.f16 %f1, %rs1;}

	// end inline asm
	add.s64 	%rd22, %rd6, %rd71;
	ld.global.nc.u16 	%rs2, [%rd22];
	// begin inline asm
	{  cvt.f32.f16 %f2, %rs2;}

	// end inline asm
	mul.f32 	%f7, %f5, %f1;
	mul.f32 	%f8, %f6, %f2;
	sub.f32 	%f3, %f7, %f8;
	// begin inline asm
	{  cvt.rn.f16.f32 %rs3, %f3;}

	// end inline asm
	add.s64 	%rd23, %rd3, %rd19;
	add.s64 	%rd24, %rd23, %rd71;
	st.global.u16 	[%rd24], %rs3;
	mul.f32 	%f9, %f5, %f2;
	fma.rn.f32 	%f4, %f6, %f1, %f9;
	// begin inline asm
	{  cvt.rn.f16.f32 %rs4, %f4;}

	// end inline asm
	add.s32 	%r72, %r71, %r6;
	mul.wide.u32 	%rd25, %r72, 2;
	add.s64 	%rd26, %rd3, %rd25;
	add.s64 	%rd27, %rd26, %rd71;
	st.global.u16 	[%rd27], %rs4;
	add.s64 	%rd71, %rd71, %rd28;
	add.s32 	%r80, %r80, %r9;
	add.s32 	%r79, %r79, 1;
	setp.ne.s32 	%p9, %r79, 0;
	@%p9 bra 	$L__BB2_4;
$L__BB2_5:
	setp.lt.u32 	%p10, %r10, 3;
	@%p10 bra 	$L__BB2_8;
	ld.param.u64 	%rd69, [lux_rope_f16_kernel_param_1];
	cvta.to.global.u64 	%rd29, %rd69;
	mul.wide.u32 	%rd30, %r7, 2;
	add.s64 	%rd9, %rd29, %rd30;
	add.s64 	%rd10, %rd3, %rd30;
	shl.b32 	%r73, %r9, 1;
	add.s32 	%r92, %r93, %r73;
	mul.lo.s32 	%r74, %r9, 3;
	add.s32 	%r91, %r93, %r74;
	add.s32 	%r90, %r9, %r93;
	add.s32 	%r89, %r90, %r6;
	add.s32 	%r86, %r93, %r6;
	add.s32 	%r88, %r86, %r73;
	add.s32 	%r87, %r86, %r74;
	add.s32 	%r85, %r90, %r8;
	add.s32 	%r82, %r93, %r8;
	add.s32 	%r84, %r82, %r73;
	add.s32 	%r83, %r82, %r74;
$L__BB2_7:
	ld.param.u64 	%rd70, [lux_rope_f16_kernel_param_2];
	cvta.to.global.u64 	%rd31, %rd70;
	mul.wide.u32 	%rd32, %r82, 4;
	add.s64 	%rd33, %rd31, %rd32;
	ld.global.nc.f32 	%f26, [%rd33];
	add.s64 	%rd34, %rd1, %rd32;
	ld.global.nc.f32 	%f27, [%rd34];
	mul.wide.u32 	%rd35, %r93, 2;
	add.s64 	%rd36, %rd9, %rd35;
	ld.global.nc.u16 	%rs5, [%rd36];
	// begin inline asm
	{  cvt.f32.f16 %f10, %rs5;}

	// end inline asm
	mul.wide.u32 	%rd37, %r86, 2;
	add.s64 	%rd38, %rd9, %rd37;
	ld.global.nc.u16 	%rs6, [%rd38];
	// begin inline asm
	{  cvt.f32.f16 %f11, %rs6;}

	// end inline asm
	mul.f32 	%f28, %f26, %f10;
	mul.f32 	%f29, %f27, %f11;
	sub.f32 	%f12, %f28, %f29;
	// begin inline asm
	{  cvt.rn.f16.f32 %rs7, %f12;}

	// end inline asm
	add.s64 	%rd39, %rd10, %rd35;
	st.global.u16 	[%rd39], %rs7;
	mul.f32 	%f30, %f26, %f11;
	fma.rn.f32 	%f13, %f27, %f10, %f30;
	// begin inline asm
	{  cvt.rn.f16.f32 %rs8, %f13;}

	// end inline asm
	add.s64 	%rd40, %rd10, %rd37;
	st.global.u16 	[%rd40], %rs8;
	add.s32 	%r75, %r93, %r9;
	mul.wide.u32 	%rd41, %r85, 4;
	add.s64 	%rd42, %rd31, %rd41;
	ld.global.nc.f32 	%f31, [%rd42];
	add.s64 	%rd43, %rd1, %rd41;
	ld.global.nc.f32 	%f32, [%rd43];
	mul.wide.u32 	%rd44, %r90, 2;
	add.s64 	%rd45, %rd9, %rd44;
	ld.global.nc.u16 	%rs9, [%rd45];
	// begin inline asm
	{  cvt.f32.f16 %f14, %rs9;}

	// end inline asm
	mul.wide.u32 	%rd46, %r89, 2;
	add.s64 	%rd47, %rd9, %rd46;
	ld.global.nc.u16 	%rs10, [%rd47];
	// begin inline asm
	{  cvt.f32.f16 %f15, %rs10;}

	// end inline asm
	mul.f32 	%f33, %f31, %f14;
	mul.f32 	%f34, %f32, %f15;
	sub.f32 	%f16, %f33, %f34;
	// begin inline asm
	{  cvt.rn.f16.f32 %rs11, %f16;}

	// end inline asm
	add.s64 	%rd48, %rd10, %rd44;
	st.global.u16 	[%rd48], %rs11;
	mul.f32 	%f35, %f31, %f15;
	fma.rn.f32 	%f17, %f32, %f14, %f35;
	// begin inline asm
	{  cvt.rn.f16.f32 %rs12, %f17;}

	// end inline asm
	add.s64 	%rd49, %rd10, %rd46;
	st.global.u16 	[%rd49], %rs12;
	add.s32 	%r76, %r75, %r9;
	mul.wide.u32 	%rd50, %r84, 4;
	add.s64 	%rd51, %rd31, %rd50;
	ld.global.nc.f32 	%f36, [%rd51];
	add.s64 	%rd52, %rd1, %rd50;
	ld.global.nc.f32 	%f37, [%rd52];
	mul.wide.u32 	%rd53, %r92, 2;
	add.s64 	%rd54, %rd9, %rd53;
	ld.global.nc.u16 	%rs13, [%rd54];
	// begin inline asm
	{  cvt.f32.f16 %f18, %rs13;}

	// end inline asm
	mul.wide.u32 	%rd55, %r88, 2;
	add.s64 	%rd56, %rd9, %rd55;
	ld.global.nc.u16 	%rs14, [%rd56];
	// begin inline asm
	{  cvt.f32.f16 %f19, %rs14;}

	// end inline asm
	mul.f32 	%f38, %f36, %f18;
	mul.f32 	%f39, %f37, %f19;
	sub.f32 	%f20, %f38, %f39;
	// begin inline asm
	{  cvt.rn.f16.f32 %rs15, %f20;}

	// end inline asm
	add.s64 	%rd57, %rd10, %rd53;
	st.global.u16 	[%rd57], %rs15;
	mul.f32 	%f40, %f36, %f19;
	fma.rn.f32 	%f21, %f37, %f18, %f40;
	// begin inline asm
	{  cvt.rn.f16.f32 %rs16, %f21;}

	// end inline asm
	add.s64 	%rd58, %rd10, %rd55;
	st.global.u16 	[%rd58], %rs16;
	add.s32 	%r77, %r76, %r9;
	mul.wide.u32 	%rd59, %r83, 4;
	add.s64 	%rd60, %rd31, %rd59;
	ld.global.nc.f32 	%f41, [%rd60];
	add.s64 	%rd61, %rd1, %rd59;
	ld.global.nc.f32 	%f42, [%rd61];
	mul.wide.u32 	%rd62, %r91, 2;
	add.s64 	%rd63, %rd9, %rd62;
	ld.global.nc.u16 	%rs17, [%rd63];
	// begin inline asm
	{  cvt.f32.f16 %f22, %rs17;}

	// end inline asm
	mul.wide.u32 	%rd64, %r87, 2;
	add.s64 	%rd65, %rd9, %rd64;
	ld.global.nc.u16 	%rs18, [%rd65];
	// begin inline asm
	{  cvt.f32.f16 %f23, %rs18;}

	// end inline asm
	mul.f32 	%f43, %f41, %f22;
	mul.f32 	%f44, %f42, %f23;
	sub.f32 	%f24, %f43, %f44;
	// begin inline asm
	{  cvt.rn.f16.f32 %rs19, %f24;}

	// end inline asm
	add.s64 	%rd66, %rd10, %rd62;
	st.global.u16 	[%rd66], %rs19;
	mul.f32 	%f45, %f41, %f23;
	fma.rn.f32 	%f25, %f42, %f22, %f45;
	// begin inline asm
	{  cvt.rn.f16.f32 %rs20, %f25;}

	// end inline asm
	add.s64 	%rd67, %rd10, %rd64;
	st.global.u16 	[%rd67], %rs20;
	add.s32 	%r93, %r77, %r9;
	shl.b32 	%r78, %r9, 2;
	add.s32 	%r92, %r92, %r78;
	add.s32 	%r91, %r91, %r78;
	add.s32 	%r90, %r90, %r78;
	add.s32 	%r89, %r89, %r78;
	add.s32 	%r88, %r88, %r78;
	add.s32 	%r87, %r87, %r78;
	add.s32 	%r86, %r86, %r78;
	add.s32 	%r85, %r85, %r78;
	add.s32 	%r84, %r84, %r78;
	add.s32 	%r83, %r83, %r78;
	add.s32 	%r82, %r82, %r78;
	setp.lt.u32 	%p11, %r93, %r6;
	@%p11 bra 	$L__BB2_7;
$L__BB2_8:
	ret;

}
	// .globl	lux_rope_compute_freqs_kernel
.visible .entry lux_rope_compute_freqs_kernel(
	.param .u64 .ptr .align 1 lux_rope_compute_freqs_kernel_param_0,
	.param .u64 .ptr .align 1 lux_rope_compute_freqs_kernel_param_1,
	.param .f32 lux_rope_compute_freqs_kernel_param_2,
	.param .u32 lux_rope_compute_freqs_kernel_param_3,
	.param .u32 lux_rope_compute_freqs_kernel_param_4
)
{
	.local .align 4 .b8 	__local_depot3[28];
	.reg .b64 	%SP;
	.reg .b64 	%SPL;
	.reg .pred 	%p<42>;
	.reg .b32 	%r<102>;
	.reg .b32 	%f<130>;
	.reg .b64 	%rd<47>;
	.reg .b64 	%fd<5>;

	mov.u64 	%SPL, __local_depot3;
	ld.param.u64 	%rd15, [lux_rope_compute_freqs_kernel_param_1];
	ld.param.f32 	%f25, [lux_rope_compute_freqs_kernel_param_2];
	ld.param.u32 	%r35, [lux_rope_compute_freqs_kernel_param_3];
	ld.param.u32 	%r34, [lux_rope_compute_freqs_kernel_param_4];
	add.u64 	%rd1, %SPL, 0;
	add.u64 	%rd2, %SPL, 0;
	mov.u32 	%r1, %ctaid.x;
	setp.ge.u32 	%p2, %r1, %r35;
	@%p2 bra 	$L__BB3_27;
	mov.u32 	%r93, %tid.x;
	shr.u32 	%r3, %r34, 1;
	setp.ge.u32 	%p3, %r93, %r3;
	@%p3 bra 	$L__BB3_27;
	cvt.rn.f32.u32 	%f1, %r34;
	abs.f32 	%f26, %f25;
	setp.lt.f32 	%p4, %f26, 0f00800000;
	mul.f32 	%f27, %f26, 0f4B800000;
	selp.f32 	%f28, %f27, %f26, %p4;
	selp.f32 	%f29, 0fC1C00000, 0f00000000, %p4;
	mov.b32 	%r36, %f28;
	add.s32 	%r37, %r36, -1060439283;
	and.b32  	%r38, %r37, -8388608;
	sub.s32 	%r39, %r36, %r38;
	mov.b32 	%f30, %r39;
	cvt.rn.f32.s32 	%f31, %r38;
	fma.rn.f32 	%f32, %f31, 0f34000000, %f29;
	add.f32 	%f33, %f30, 0fBF800000;
	add.f32 	%f34, %f30, 0f3F800000;
	rcp.approx.ftz.f32 	%f35, %f34;
	add.f32 	%f36, %f33, %f33;
	mul.f32 	%f37, %f36, %f35;
	mul.f32 	%f38, %f37, %f37;
	sub.f32 	%f39, %f33, %f37;
	add.f32 	%f40, %f39, %f39;
	neg.f32 	%f41, %f37;
	fma.rn.f32 	%f42, %f41, %f33, %f40;
	mul.rn.f32 	%f43, %f35, %f42;
	fma.rn.f32 	%f44, %f38, 0f3A2C32E4, 0f3B52E7DB;
	fma.rn.f32 	%f45, %f44, %f38, 0f3C93BB73;
	fma.rn.f32 	%f46, %f45, %f38, 0f3DF6384F;
	mul.rn.f32 	%f47, %f46, %f38;
	fma.rn.f32 	%f48, %f37, 0f3FB8AA3B, %f32;
	sub.f32 	%f49, %f32, %f48;
	fma.rn.f32 	%f50, %f37, 0f3FB8AA3B, %f49;
	fma.rn.f32 	%f51, %f43, 0f3FB8AA3B, %f50;
	fma.rn.f32 	%f52, %f37, 0f32A55E34, %f51;
	mul.f32 	%f53, %f47, 0f40400000;
	fma.rn.f32 	%f54, %f53, %f43, %f52;
	fma.rn.f32 	%f55, %f47, %f37, %f54;
	add.rn.f32 	%f3, %f48, %f55;
	neg.f32 	%f56, %f48;
	add.rn.f32 	%f57, %f3, %f56;
	neg.f32 	%f58, %f57;
	add.rn.f32 	%f4, %f55, %f58;
	setp.eq.f32 	%p5, %f25, 0f00000000;
	setp.eq.f32 	%p6, %f26, 0f7F800000;
	or.pred  	%p1, %p5, %p6;
	add.f32 	%f5, %f25, %f25;
	cvt.rn.f32.u32 	%f6, %r1;
	mul.lo.s32 	%r4, %r3, %r1;
	cvta.to.global.u64 	%rd3, %rd15;
	mov.u64 	%rd31, __cudart_i2opi_f;
	not.pred 	%p16, %p1;
$L__BB3_3:
	setp.eq.f32 	%p7, %f25, 0f3F800000;
	shl.b32 	%r40, %r93, 1;
	cvt.rn.f32.u32 	%f60, %r40;
	div.rn.f32 	%f61, %f60, %f1;
	mul.f32 	%f62, %f61, 0f3F000000;
	cvt.rzi.f32.f32 	%f63, %f62;
	add.f32 	%f64, %f63, %f63;
	sub.f32 	%f65, %f61, %f64;
	abs.f32 	%f8, %f65;
	mul.rn.f32 	%f66, %f3, %f61;
	neg.f32 	%f67, %f66;
	fma.rn.f32 	%f68, %f3, %f61, %f67;
	fma.rn.f32 	%f69, %f4, %f61, %f68;
	cvt.rni.f32.f32 	%f70, %f66;
	sub.f32 	%f71, %f66, %f70;
	add.f32 	%f72, %f71, %f69;
	fma.rn.f32 	%f73, %f72, 0f391FCB8E, 0f3AAF85ED;
	fma.rn.f32 	%f74, %f73, %f72, 0f3C1D9856;
	fma.rn.f32 	%f75, %f74, %f72, 0f3D6357BB;
	fma.rn.f32 	%f76, %f75, %f72, 0f3E75FDEC;
	fma.rn.f32 	%f77, %f76, %f72, 0f3F317218;
	fma.rn.f32 	%f78, %f77, %f72, 0f3F800000;
	cvt.rzi.s32.f32 	%r41, %f70;
	setp.gt.f32 	%p8, %f70, 0f00000000;
	selp.b32 	%r42, 0, -2097152000, %p8;
	add.s32 	%r43, %r42, 2130706432;
	mov.b32 	%f79, %r43;
	mul.f32 	%f80, %f78, %f79;
	shl.b32 	%r44, %r41, 23;
	sub.s32 	%r45, %r44, %r42;
	mov.b32 	%f81, %r45;
	mul.f32 	%f82, %f80, %f81;
	abs.f32 	%f83, %f66;
	setp.gt.f32 	%p9, %f83, 0f43180000;
	setp.lt.f32 	%p10, %f66, 0f00000000;
	selp.f32 	%f84, 0f00000000, 0f7F800000, %p10;
	selp.f32 	%f9, %f84, %f82, %p9;
	setp.eq.f32 	%p11, %f61, 0f00000000;
	or.pred  	%p12, %p7, %p11;
	mov.f32 	%f127, 0f3F800000;
	@%p12 bra 	$L__BB3_10;
	setp.num.f32 	%p13, %f26, %f26;
	abs.f32 	%f85, %f61;
	setp.num.f32 	%p14, %f85, %f85;
	and.pred  	%p15, %p13, %p14;
	@%p15 bra 	$L__BB3_6;
	add.rn.f32 	%f127, %f25, %f61;
	bra.uni 	$L__BB3_10;
$L__BB3_6:
	@%p16 bra 	$L__BB3_8;
	setp.neu.f32 	%p24, %f8, 0f3F800000;
	mov.b32 	%r46, %f5;
	and.b32  	%r47, %r46, 2147483647;
	mov.b32 	%f89, %r47;
	selp.f32 	%f127, %f89, %f5, %p24;
	bra.uni 	$L__BB3_10;
$L__BB3_8:
	setp.geu.f32 	%p17, %f25, 0f00000000;
	setp.eq.f32 	%p18, %f25, 0fBF800000;
	setp.eq.f32 	%p19, %f85, 0f7F800000;
	and.pred  	%p20, %p18, %p19;
	or.pred  	%p21, %p20, %p17;
	selp.f32 	%f127, 0f3F800000, %f9, %p20;
	@%p21 bra 	$L__BB3_10;
	setp.neu.f32 	%p22, %f8, 0f3F800000;
	neg.f32 	%f86, %f9;
	selp.f32 	%f87, %f9, %f86, %p22;
	cvt.rmi.f32.f32 	%f88, %f61;
	setp.neu.f32 	%p23, %f61, %f88;
	selp.f32 	%f127, 0f7FFFFFFF, %f87, %p23;
$L__BB3_10:
	rcp.rn.f32 	%f90, %f127;
	mul.f32 	%f16, %f90, %f6;
	mul.f32 	%f91, %f16, 0f3F22F983;
	cvt.rni.s32.f32 	%r101, %f91;
	cvt.rn.f32.s32 	%f92, %r101;
	fma.rn.f32 	%f93, %f92, 0fBFC90FDA, %f16;
	fma.rn.f32 	%f94, %f92, 0fB3A22168, %f93;
	fma.rn.f32 	%f129, %f92, 0fA7C234C5, %f94;
	abs.f32 	%f18, %f16;
	setp.ltu.f32 	%p25, %f18, 0f47CE4780;
	mov.u32 	%r97, %r101;
	mov.f32 	%f128, %f129;
	@%p25 bra 	$L__BB3_18;
	setp.neu.f32 	%p26, %f18, 0f7F800000;
	@%p26 bra 	$L__BB3_13;
	mov.f32 	%f97, 0f00000000;
	mul.rn.f32 	%f128, %f16, %f97;
	mov.b32 	%r97, 0;
	bra.uni 	$L__BB3_18;
$L__BB3_13:
	mov.b32 	%r7, %f16;
	mov.b64 	%rd45, 0;
	mov.b32 	%r94, 0;
	mov.u64 	%rd43, %rd31;
	mov.u64 	%rd44, %rd2;
$L__BB3_14:
	.pragma "nounroll";
	ld.global.nc.u32 	%r49, [%rd43];
	shl.b32 	%r50, %r7, 8;
	or.b32  	%r51, %r50, -2147483648;
	mad.wide.u32 	%rd20, %r49, %r51, %rd45;
	shr.u64 	%rd45, %rd20, 32;
	st.local.u32 	[%rd44], %rd20;
	add.s32 	%r94, %r94, 1;
	add.s64 	%rd44, %rd44, 4;
	add.s64 	%rd43, %rd43, 4;
	setp.ne.s32 	%p27, %r94, 6;
	@%p27 bra 	$L__BB3_14;
	shr.u32 	%r52, %r7, 23;
	st.local.u32 	[%rd2+24], %rd45;
	and.b32  	%r10, %r52, 31;
	and.b32  	%r53, %r52, 224;
	add.s32 	%r54, %r53, -128;
	shr.u32 	%r55, %r54, 5;
	mul.wide.u32 	%rd21, %r55, 4;
	sub.s64 	%rd10, %rd2, %rd21;
	ld.local.u32 	%r95, [%rd10+24];
	ld.local.u32 	%r96, [%rd10+20];
	setp.eq.s32 	%p28, %r10, 0;
	@%p28 bra 	$L__BB3_17;
	shf.l.wrap.b32 	%r95, %r96, %r95, %r10;
	ld.local.u32 	%r56, [%rd10+16];
	shf.l.wrap.b32 	%r96, %r56, %r96, %r10;
$L__BB3_17:
	shr.u32 	%r57, %r95, 30;
	shf.l.wrap.b32 	%r58, %r96, %r95, 2;
	shl.b32 	%r59, %r96, 2;
	shr.u32 	%r60, %r58, 31;
	add.s32 	%r61, %r60, %r57;
	neg.s32 	%r62, %r61;
	setp.lt.s32 	%p29, %r7, 0;
	selp.b32 	%r97, %r62, %r61, %p29;
	xor.b32  	%r63, %r58, %r7;
	shr.s32 	%r64, %r58, 31;
	xor.b32  	%r65, %r64, %r58;
	xor.b32  	%r66, %r64, %r59;
	cvt.u64.u32 	%rd22, %r65;
	shl.b64 	%rd23, %rd22, 32;
	cvt.u64.u32 	%rd24, %r66;
	or.b64  	%rd25, %rd23, %rd24;
	cvt.rn.f64.s64 	%fd1, %rd25;
	mul.f64 	%fd2, %fd1, 0d3BF921FB54442D19;
	cvt.rn.f32.f64 	%f95, %fd2;
	neg.f32 	%f96, %f95;
	setp.lt.s32 	%p30, %r63, 0;
	selp.f32 	%f128, %f96, %f95, %p30;
$L__BB3_18:
	ld.param.u64 	%rd42, [lux_rope_compute_freqs_kernel_param_0];
	setp.ltu.f32 	%p31, %f18, 0f47CE4780;
	add.s32 	%r68, %r97, 1;
	mul.rn.f32 	%f98, %f128, %f128;
	and.b32  	%r69, %r97, 1;
	setp.eq.b32 	%p32, %r69, 1;
	selp.f32 	%f99, %f128, 0f3F800000, %p32;
	fma.rn.f32 	%f100, %f98, %f99, 0f00000000;
	fma.rn.f32 	%f101, %f98, 0f37CBAC00, 0fBAB607ED;
	selp.f32 	%f102, 0fB94D4153, %f101, %p32;
	selp.f32 	%f103, 0f3C0885E4, 0f3D2AAABB, %p32;
	fma.rn.f32 	%f104, %f102, %f98, %f103;
	selp.f32 	%f105, 0fBE2AAAA8, 0fBEFFFFFF, %p32;
	fma.rn.f32 	%f106, %f104, %f98, %f105;
	fma.rn.f32 	%f107, %f106, %f100, %f99;
	and.b32  	%r70, %r68, 2;
	setp.eq.s32 	%p33, %r70, 0;
	mov.f32 	%f108, 0f00000000;
	sub.f32 	%f109, %f108, %f107;
	selp.f32 	%f110, %f107, %f109, %p33;
	add.s32 	%r19, %r93, %r4;
	cvta.to.global.u64 	%rd26, %rd42;
	mul.wide.u32 	%rd27, %r19, 4;
	add.s64 	%rd28, %rd26, %rd27;
	st.global.f32 	[%rd28], %f110;
	@%p31 bra 	$L__BB3_26;
	setp.neu.f32 	%p34, %f18, 0f7F800000;
	@%p34 bra 	$L__BB3_21;
	mov.f32 	%f113, 0f00000000;
	mul.rn.f32 	%f129, %f16, %f113;
	mov.b32 	%r101, 0;
	bra.uni 	$L__BB3_26;
$L__BB3_21:
	mov.b32 	%r20, %f16;
	shl.b32 	%r72, %r20, 8;
	or.b32  	%r21, %r72, -2147483648;
	mov.b64 	%rd46, 0;
	mov.b32 	%r98, 0;
$L__BB3_22:
	.pragma "nounroll";
	mul.wide.u32 	%rd30, %r98, 4;
	add.s64 	%rd32, %rd31, %rd30;
	ld.global.nc.u32 	%r73, [%rd32];
	mad.wide.u32 	%rd33, %r73, %r21, %rd46;
	shr.u64 	%rd46, %rd33, 32;
	add.s64 	%rd34, %rd1, %rd30;
	st.local.u32 	[%rd34], %rd33;
	add.s32 	%r98, %r98, 1;
	setp.ne.s32 	%p35, %r98, 6;
	@%p35 bra 	$L__BB3_22;
	shr.u32 	%r74, %r20, 23;
	st.local.u32 	[%rd1+24], %rd46;
	and.b32  	%r24, %r74, 31;
	and.b32  	%r75, %r74, 224;
	add.s32 	%r76, %r75, -128;
	shr.u32 	%r77, %r76, 5;
	mul.wide.u32 	%rd35, %r77, 4;
	sub.s64 	%rd13, %rd1, %rd35;
	ld.local.u32 	%r99, [%rd13+24];
	ld.local.u32 	%r100, [%rd13+20];
	setp.eq.s32 	%p36, %r24, 0;
	@%p36 bra 	$L__BB3_25;
	shf.l.wrap.b32 	%r99, %r100, %r99, %r24;
	ld.local.u32 	%r78, [%rd13+16];
	shf.l.wrap.b32 	%r100, %r78, %r100, %r24;
$L__BB3_25:
	shr.u32 	%r79, %r99, 30;
	shf.l.wrap.b32 	%r80, %r100, %r99, 2;
	shl.b32 	%r81, %r100, 2;
	shr.u32 	%r82, %r80, 31;
	add.s32 	%r83, %r82, %r79;
	neg.s32 	%r84, %r83;
	setp.lt.s32 	%p37, %r20, 0;
	selp.b32 	%r101, %r84, %r83, %p37;
	xor.b32  	%r85, %r80, %r20;
	shr.s32 	%r86, %r80, 31;
	xor.b32  	%r87, %r86, %r80;
	xor.b32  	%r88, %r86, %r81;
	cvt.u64.u32 	%rd36, %r87;
	shl.b64 	%rd37, %rd36, 32;
	cvt.u64.u32 	%rd38, %r88;
	or.b64  	%rd39, %rd37, %rd38;
	cvt.rn.f64.s64 	%fd3, %rd39;
	mul.f64 	%fd4, %fd3, 0d3BF921FB54442D19;
	cvt.rn.f32.f64 	%f111, %fd4;
	neg.f32 	%f112, %f111;
	setp.lt.s32 	%p38, %r85, 0;
	selp.f32 	%f129, %f112, %f111, %p38;
$L__BB3_26:
	mul.rn.f32 	%f114, %f129, %f129;
	and.b32  	%r90, %r101, 1;
	setp.eq.b32 	%p39, %r90, 1;
	selp.f32 	%f115, 0f3F800000, %f129, %p39;
	fma.rn.f32 	%f116, %f114, %f115, 0f00000000;
	fma.rn.f32 	%f117, %f114, 0f37CBAC00, 0fBAB607ED;
	selp.f32 	%f118, %f117, 0fB94D4153, %p39;
	selp.f32 	%f119, 0f3D2AAABB, 0f3C0885E4, %p39;
	fma.rn.f32 	%f120, %f118, %f114, %f119;
	selp.f32 	%f121, 0fBEFFFFFF, 0fBE2AAAA8, %p39;
	fma.rn.f32 	%f122, %f120, %f114, %f121;
	fma.rn.f32 	%f123, %f122, %f116, %f115;
	and.b32  	%r91, %r101, 2;
	setp.eq.s32 	%p40, %r91, 0;
	mov.f32 	%f124, 0f00000000;
	sub.f32 	%f125, %f124, %f123;
	selp.f32 	%f126, %f123, %f125, %p40;
	add.s64 	%rd41, %rd3, %rd27;
	st.global.f32 	[%rd41], %f126;
	mov.u32 	%r92, %ntid.x;
	add.s32 	%r93, %r93, %r92;
	setp.lt.u32 	%p41, %r93, %r3;
	@%p41 bra 	$L__BB3_3;
$L__BB3_27:
	ret;

}
	// .globl	lux_rope_ntk_scaled_kernel
.visible .entry lux_rope_ntk_scaled_kernel(
	.param .u64 .ptr .align 1 lux_rope_ntk_scaled_kernel_param_0,
	.param .u64 .ptr .align 1 lux_rope_ntk_scaled_kernel_param_1,
	.param .f32 lux_rope_ntk_scaled_kernel_param_2,
	.param .f32 lux_rope_ntk_scaled_kernel_param_3,
	.param .u32 lux_rope_ntk_scaled_kernel_param_4,
	.param .u32 lux_rope_ntk_scaled_kernel_param_5,
	.param .u32 lux_rope_ntk_scaled_kernel_param_6,
	.param .u32 lux_rope_ntk_scaled_kernel_param_7,
	.param .u32 lux_rope_ntk_scaled_kernel_param_8,
	.param .u32 lux_rope_ntk_scaled_kernel_param_9
)
{
	.local .align 4 .b8 	__local_depot4[28];
	.reg .b64 	%SP;
	.reg .b64 	%SPL;
	.reg .pred 	%p<66>;
	.reg .b32 	%r<125>;
	.reg .b32 	%f<224>;
	.reg .b64 	%rd<53>;
	.reg .b64 	%fd<5>;

	mov.u64 	%SPL, __local_depot4;
	ld.param.u32 	%r39, [lux_rope_ntk_scaled_kernel_param_4];
	ld.param.u32 	%r34, [lux_rope_ntk_scaled_kernel_param_5];
	ld.param.u32 	%r35, [lux_rope_ntk_scaled_kernel_param_6];
	ld.param.u32 	%r36, [lux_rope_ntk_scaled_kernel_param_7];
	ld.param.u32 	%r37, [lux_rope_ntk_scaled_kernel_param_8];
	add.u64 	%rd1, %SPL, 0;
	add.u64 	%rd2, %SPL, 0;
	mov.u32 	%r1, %ctaid.x;
	mov.u32 	%r2, %ctaid.y;
	mov.u32 	%r3, %ctaid.z;
	setp.ge.u32 	%p2, %r3, %r39;
	setp.ge.u32 	%p3, %r2, %r34;
	or.pred  	%p4, %p2, %p3;
	setp.ge.u32 	%p5, %r1, %r35;
	or.pred  	%p6, %p4, %p5;
	mov.f32 	%f220, 0f3F800000;
	@%p6 bra 	$L__BB4_35;
	ld.param.u32 	%r115, [lux_rope_ntk_scaled_kernel_param_9];
	ld.param.f32 	%f218, [lux_rope_ntk_scaled_kernel_param_3];
	mov.u32 	%r116, %tid.x;
	shr.u32 	%r5, %r36, 1;
	add.s32 	%r40, %r37, %r34;
	cvt.rn.f32.u32 	%f40, %r40;
	mul.f32 	%f41, %f218, %f40;
	cvt.rn.f32.u32 	%f42, %r115;
	div.rn.f32 	%f43, %f41, %f42;
	add.f32 	%f44, %f218, 0fBF800000;
	sub.f32 	%f1, %f43, %f44;
	cvt.rn.f32.u32 	%f2, %r36;
	add.s32 	%r41, %r36, -2;
	cvt.rn.f32.u32 	%f45, %r41;
	div.rn.f32 	%f3, %f2, %f45;
	mul.f32 	%f46, %f3, 0f3F000000;
	cvt.rzi.f32.f32 	%f47, %f46;
	add.f32 	%f48, %f47, %f47;
	sub.f32 	%f49, %f3, %f48;
	abs.f32 	%f4, %f49;
	abs.f32 	%f5, %f1;
	setp.lt.f32 	%p7, %f5, 0f00800000;
	mul.f32 	%f50, %f5, 0f4B800000;
	selp.f32 	%f51, %f50, %f5, %p7;
	selp.f32 	%f52, 0fC1C00000, 0f00000000, %p7;
	mov.b32 	%r42, %f51;
	add.s32 	%r43, %r42, -1060439283;
	and.b32  	%r44, %r43, -8388608;
	sub.s32 	%r45, %r42, %r44;
	mov.b32 	%f53, %r45;
	cvt.rn.f32.s32 	%f54, %r44;
	fma.rn.f32 	%f55, %f54, 0f34000000, %f52;
	add.f32 	%f56, %f53, 0fBF800000;
	add.f32 	%f57, %f53, 0f3F800000;
	rcp.approx.ftz.f32 	%f58, %f57;
	add.f32 	%f59, %f56, %f56;
	mul.f32 	%f60, %f59, %f58;
	mul.f32 	%f61, %f60, %f60;
	sub.f32 	%f62, %f56, %f60;
	add.f32 	%f63, %f62, %f62;
	neg.f32 	%f64, %f60;
	fma.rn.f32 	%f65, %f64, %f56, %f63;
	mul.rn.f32 	%f66, %f58, %f65;
	fma.rn.f32 	%f67, %f61, 0f3A2C32E4, 0f3B52E7DB;
	fma.rn.f32 	%f68, %f67, %f61, 0f3C93BB73;
	fma.rn.f32 	%f69, %f68, %f61, 0f3DF6384F;
	mul.rn.f32 	%f70, %f69, %f61;
	fma.rn.f32 	%f71, %f60, 0f3FB8AA3B, %f55;
	sub.f32 	%f72, %f55, %f71;
	fma.rn.f32 	%f73, %f60, 0f3FB8AA3B, %f72;
	fma.rn.f32 	%f74, %f66, 0f3FB8AA3B, %f73;
	fma.rn.f32 	%f75, %f60, 0f32A55E34, %f74;
	mul.f32 	%f76, %f70, 0f40400000;
	fma.rn.f32 	%f77, %f76, %f66, %f75;
	fma.rn.f32 	%f78, %f70, %f60, %f77;
	add.rn.f32 	%f79, %f71, %f78;
	neg.f32 	%f80, %f71;
	add.rn.f32 	%f81, %f79, %f80;
	neg.f32 	%f82, %f81;
	add.rn.f32 	%f83, %f78, %f82;
	mul.rn.f32 	%f84, %f79, %f3;
	neg.f32 	%f85, %f84;
	fma.rn.f32 	%f86, %f79, %f3, %f85;
	fma.rn.f32 	%f87, %f83, %f3, %f86;
	cvt.rni.f32.f32 	%f88, %f84;
	sub.f32 	%f89, %f84, %f88;
	add.f32 	%f90, %f89, %f87;
	fma.rn.f32 	%f91, %f90, 0f391FCB8E, 0f3AAF85ED;
	fma.rn.f32 	%f92, %f91, %f90, 0f3C1D9856;
	fma.rn.f32 	%f93, %f92, %f90, 0f3D6357BB;
	fma.rn.f32 	%f94, %f93, %f90, 0f3E75FDEC;
	fma.rn.f32 	%f95, %f94, %f90, 0f3F317218;
	fma.rn.f32 	%f96, %f95, %f90, 0f3F800000;
	cvt.rzi.s32.f32 	%r46, %f88;
	setp.gt.f32 	%p8, %f88, 0f00000000;
	selp.b32 	%r47, 0, -2097152000, %p8;
	add.s32 	%r48, %r47, 2130706432;
	mov.b32 	%f97, %r48;
	mul.f32 	%f98, %f96, %f97;
	shl.b32 	%r49, %r46, 23;
	sub.s32 	%r50, %r49, %r47;
	mov.b32 	%f99, %r50;
	mul.f32 	%f100, %f98, %f99;
	abs.f32 	%f101, %f84;
	setp.gt.f32 	%p9, %f101, 0f43180000;
	setp.lt.f32 	%p10, %f84, 0f00000000;
	selp.f32 	%f102, 0f00000000, 0f7F800000, %p10;
	selp.f32 	%f6, %f102, %f100, %p9;
	setp.eq.f32 	%p11, %f1, 0f3F800000;
	setp.eq.f32 	%p12, %f3, 0f00000000;
	or.pred  	%p13, %p12, %p11;
	@%p13 bra 	$L__BB4_9;
	setp.num.f32 	%p14, %f5, %f5;
	abs.f32 	%f103, %f3;
	setp.num.f32 	%p15, %f103, %f103;
	and.pred  	%p16, %p14, %p15;
	@%p16 bra 	$L__BB4_4;
	add.rn.f32 	%f220, %f1, %f3;
	bra.uni 	$L__BB4_9;
$L__BB4_4:
	setp.neu.f32 	%p17, %f1, 0f00000000;
	setp.neu.f32 	%p18, %f5, 0f7F800000;
	and.pred  	%p19, %p17, %p18;
	@%p19 bra 	$L__BB4_6;
	setp.neu.f32 	%p26, %f4, 0f3F800000;
	add.f32 	%f108, %f1, %f1;
	mov.b32 	%r51, %f108;
	and.b32  	%r52, %r51, 2147483647;
	mov.b32 	%f109, %r52;
	selp.f32 	%f220, %f109, %f108, %p26;
	bra.uni 	$L__BB4_9;
$L__BB4_6:
	setp.eq.f32 	%p20, %f1, 0fBF800000;
	setp.eq.f32 	%p21, %f103, 0f7F800000;
	and.pred  	%p22, %p20, %p21;
	@%p22 bra 	$L__BB4_9;
	setp.geu.f32 	%p23, %f1, 0f00000000;
	mov.f32 	%f220, %f6;
	@%p23 bra 	$L__BB4_9;
	setp.neu.f32 	%p24, %f4, 0f3F800000;
	neg.f32 	%f105, %f6;
	selp.f32 	%f106, %f6, %f105, %p24;
	cvt.rmi.f32.f32 	%f107, %f3;
	setp.neu.f32 	%p25, %f3, %f107;
	selp.f32 	%f220, 0f7FFFFFFF, %f106, %p25;
$L__BB4_9:
	ld.param.f32 	%f217, [lux_rope_ntk_scaled_kernel_param_2];
	ld.param.u64 	%rd48, [lux_rope_ntk_scaled_kernel_param_1];
	ld.param.u64 	%rd47, [lux_rope_ntk_scaled_kernel_param_0];
	mul.f32 	%f12, %f217, %f220;
	mad.lo.s32 	%r53, %r34, %r3, %r2;
	mad.lo.s32 	%r54, %r53, %r35, %r1;
	mul.lo.s32 	%r55, %r54, %r36;
	cvta.to.global.u64 	%rd19, %rd48;
	mul.wide.u32 	%rd20, %r55, 4;
	add.s64 	%rd3, %rd19, %rd20;
	cvta.to.global.u64 	%rd21, %rd47;
	add.s64 	%rd4, %rd21, %rd20;
	setp.ge.u32 	%p27, %r116, %r5;
	@%p27 bra 	$L__BB4_35;
	abs.f32 	%f110, %f12;
	setp.lt.f32 	%p28, %f110, 0f00800000;
	mul.f32 	%f111, %f110, 0f4B800000;
	selp.f32 	%f112, %f111, %f110, %p28;
	selp.f32 	%f113, 0fC1C00000, 0f00000000, %p28;
	mov.b32 	%r56, %f112;
	add.s32 	%r57, %r56, -1060439283;
	and.b32  	%r58, %r57, -8388608;
	sub.s32 	%r59, %r56, %r58;
	mov.b32 	%f114, %r59;
	cvt.rn.f32.s32 	%f115, %r58;
	fma.rn.f32 	%f116, %f115, 0f34000000, %f113;
	add.f32 	%f117, %f114, 0fBF800000;
	add.f32 	%f118, %f114, 0f3F800000;
	rcp.approx.ftz.f32 	%f119, %f118;
	add.f32 	%f120, %f117, %f117;
	mul.f32 	%f121, %f120, %f119;
	mul.f32 	%f122, %f121, %f121;
	sub.f32 	%f123, %f117, %f121;
	add.f32 	%f124, %f123, %f123;
	neg.f32 	%f125, %f121;
	fma.rn.f32 	%f126, %f125, %f117, %f124;
	mul.rn.f32 	%f127, %f119, %f126;
	fma.rn.f32 	%f128, %f122, 0f3A2C32E4, 0f3B52E7DB;
	fma.rn.f32 	%f129, %f128, %f122, 0f3C93BB73;
	fma.rn.f32 	%f130, %f129, %f122, 0f3DF6384F;
	mul.rn.f32 	%f131, %f130, %f122;
	fma.rn.f32 	%f132, %f121, 0f3FB8AA3B, %f116;
	sub.f32 	%f133, %f116, %f132;
	fma.rn.f32 	%f134, %f121, 0f3FB8AA3B, %f133;
	fma.rn.f32 	%f135, %f127, 0f3FB8AA3B, %f134;
	fma.rn.f32 	%f136, %f121, 0f32A55E34, %f135;
	mul.f32 	%f137, %f131, 0f40400000;
	fma.rn.f32 	%f138, %f137, %f127, %f136;
	fma.rn.f32 	%f139, %f131, %f121, %f138;
	add.rn.f32 	%f14, %f132, %f139;
	neg.f32 	%f140, %f132;
	add.rn.f32 	%f141, %f14, %f140;
	neg.f32 	%f142, %f141;
	add.rn.f32 	%f15, %f139, %f142;
	setp.eq.f32 	%p29, %f12, 0f00000000;
	setp.eq.f32 	%p30, %f110, 0f7F800000;
	or.pred  	%p1, %p29, %p30;
	add.f32 	%f16, %f12, %f12;
	add.s32 	%r60, %r37, %r2;
	cvt.rn.f32.u32 	%f17, %r60;
	not.pred 	%p40, %p1;
$L__BB4_11:
	setp.eq.f32 	%p31, %f12, 0f3F800000;
	shl.b32 	%r61, %r116, 1;
	cvt.rn.f32.u32 	%f144, %r61;
	div.rn.f32 	%f145, %f144, %f2;
	mul.f32 	%f146, %f145, 0f3F000000;
	cvt.rzi.f32.f32 	%f147, %f146;
	add.f32 	%f148, %f147, %f147;
	sub.f32 	%f149, %f145, %f148;
	abs.f32 	%f19, %f149;
	mul.rn.f32 	%f150, %f14, %f145;
	neg.f32 	%f151, %f150;
	fma.rn.f32 	%f152, %f14, %f145, %f151;
	fma.rn.f32 	%f153, %f15, %f145, %f152;
	cvt.rni.f32.f32 	%f154, %f150;
	sub.f32 	%f155, %f150, %f154;
	add.f32 	%f156, %f155, %f153;
	fma.rn.f32 	%f157, %f156, 0f391FCB8E, 0f3AAF85ED;
	fma.rn.f32 	%f158, %f157, %f156, 0f3C1D9856;
	fma.rn.f32 	%f159, %f158, %f156, 0f3D6357BB;
	fma.rn.f32 	%f160, %f159, %f156, 0f3E75FDEC;
	fma.rn.f32 	%f161, %f160, %f156, 0f3F317218;
	fma.rn.f32 	%f162, %f161, %f156, 0f3F800000;
	cvt.rzi.s32.f32 	%r62, %f154;
	setp.gt.f32 	%p32, %f154, 0f00000000;
	selp.b32 	%r63, 0, -2097152000, %p32;
	add.s32 	%r64, %r63, 2130706432;
	mov.b32 	%f163, %r64;
	mul.f32 	%f164, %f162, %f163;
	shl.b32 	%r65, %r62, 23;
	sub.s32 	%r66, %r65, %r63;
	mov.b32 	%f165, %r66;
	mul.f32 	%f166, %f164, %f165;
	abs.f32 	%f167, %f150;
	setp.gt.f32 	%p33, %f167, 0f43180000;
	setp.lt.f32 	%p34, %f150, 0f00000000;
	selp.f32 	%f168, 0f00000000, 0f7F800000, %p34;
	selp.f32 	%f20, %f168, %f166, %p33;
	setp.eq.f32 	%p35, %f145, 0f00000000;
	or.pred  	%p36, %p31, %p35;
	mov.f32 	%f221, 0f3F800000;
	@%p36 bra 	$L__BB4_18;
	setp.num.f32 	%p37, %f110, %f110;
	abs.f32 	%f169, %f145;
	setp.num.f32 	%p38, %f169, %f169;
	and.pred  	%p39, %p37, %p38;
	@%p39 bra 	$L__BB4_14;
	add.rn.f32 	%f221, %f12, %f145;
	bra.uni 	$L__BB4_18;
$L__BB4_14:
	@%p40 bra 	$L__BB4_16;
	setp.neu.f32 	%p48, %f19, 0f3F800000;
	mov.b32 	%r67, %f16;
	and.b32  	%r68, %r67, 2147483647;
	mov.b32 	%f173, %r68;
	selp.f32 	%f221, %f173, %f16, %p48;
	bra.uni 	$L__BB4_18;
$L__BB4_16:
	setp.geu.f32 	%p41, %f12, 0f00000000;
	setp.eq.f32 	%p42, %f12, 0fBF800000;
	setp.eq.f32 	%p43, %f169, 0f7F800000;
	and.pred  	%p44, %p42, %p43;
	or.pred  	%p45, %p44, %p41;
	selp.f32 	%f221, 0f3F800000, %f20, %p44;
	@%p45 bra 	$L__BB4_18;
	setp.neu.f32 	%p46, %f19, 0f3F800000;
	neg.f32 	%f170, %f20;
	selp.f32 	%f171, %f20, %f170, %p46;
	cvt.rmi.f32.f32 	%f172, %f145;
	setp.neu.f32 	%p47, %f145, %f172;
	selp.f32 	%f221, 0f7FFFFFFF, %f171, %p47;
$L__BB4_18:
	rcp.rn.f32 	%f174, %f221;
	mul.f32 	%f27, %f174, %f17;
	mul.f32 	%f175, %f27, 0f3F22F983;
	cvt.rni.s32.f32 	%r124, %f175;
	cvt.rn.f32.s32 	%f176, %r124;
	fma.rn.f32 	%f177, %f176, 0fBFC90FDA, %f27;
	fma.rn.f32 	%f178, %f176, 0fB3A22168, %f177;
	fma.rn.f32 	%f223, %f176, 0fA7C234C5, %f178;
	abs.f32 	%f29, %f27;
	setp.ltu.f32 	%p49, %f29, 0f47CE4780;
	mov.u32 	%r120, %r124;
	mov.f32 	%f222, %f223;
	@%p49 bra 	$L__BB4_26;
	setp.neu.f32 	%p50, %f29, 0f7F800000;
	@%p50 bra 	$L__BB4_21;
	mov.f32 	%f181, 0f00000000;
	mul.rn.f32 	%f222, %f27, %f181;
	mov.b32 	%r120, 0;
	bra.uni 	$L__BB4_26;
$L__BB4_21:
	mov.b32 	%r8, %f27;
	mov.b64 	%rd51, 0;
	mov.b32 	%r117, 0;
	mov.u64 	%rd49, __cudart_i2opi_f;
	mov.u64 	%rd50, %rd2;
$L__BB4_22:
	.pragma "nounroll";
	ld.global.nc.u32 	%r70, [%rd49];
	shl.b32 	%r71, %r8, 8;
	or.b32  	%r72, %r71, -2147483648;
	mad.wide.u32 	%rd24, %r70, %r72, %rd51;
	shr.u64 	%rd51, %rd24, 32;
	st.local.u32 	[%rd50], %rd24;
	add.s32 	%r117, %r117, 1;
	add.s64 	%rd50, %rd50, 4;
	add.s64 	%rd49, %rd49, 4;
	setp.ne.s32 	%p51, %r117, 6;
	@%p51 bra 	$L__BB4_22;
	shr.u32 	%r73, %r8, 23;
	st.local.u32 	[%rd2+24], %rd51;
	and.b32  	%r11, %r73, 31;
	and.b32  	%r74, %r73, 224;
	add.s32 	%r75, %r74, -128;
	shr.u32 	%r76, %r75, 5;
	mul.wide.u32 	%rd25, %r76, 4;
	sub.s64 	%rd11, %rd2, %rd25;
	ld.local.u32 	%r118, [%rd11+24];
	ld.local.u32 	%r119, [%rd11+20];
	setp.eq.s32 	%p52, %r11, 0;
	@%p52 bra 	$L__BB4_25;
	shf.l.wrap.b32 	%r118, %r119, %r118, %r11;
	ld.local.u32 	%r77, [%rd11+16];
	shf.l.wrap.b32 	%r119, %r77, %r119, %r11;
$L__BB4_25:
	shr.u32 	%r78, %r118, 30;
	shf.l.wrap.b32 	%r79, %r119, %r118, 2;
	shl.b32 	%r80, %r119, 2;
	shr.u32 	%r81, %r79, 31;
	add.s32 	%r82, %r81, %r78;
	neg.s32 	%r83, %r82;
	setp.lt.s32 	%p53, %r8, 0;
	selp.b32 	%r120, %r83, %r82, %p53;
	xor.b32  	%r84, %r79, %r8;
	shr.s32 	%r85, %r79, 31;
	xor.b32  	%r86, %r85, %r79;
	xor.b32  	%r87, %r85, %r80;
	cvt.u64.u32 	%rd26, %r86;
	shl.b64 	%rd27, %rd26, 32;
	cvt.u64.u32 	%rd28, %r87;
	or.b64  	%rd29, %rd27, %rd28;
	cvt.rn.f64.s64 	%fd1, %rd29;
	mul.f64 	%fd2, %fd1, 0d3BF921FB54442D19;
	cvt.rn.f32.f64 	%f179, %fd2;
	neg.f32 	%f180, %f179;
	setp.lt.s32 	%p54, %r84, 0;
	selp.f32 	%f222, %f180, %f179, %p54;
$L__BB4_26:
	setp.ltu.f32 	%p55, %f29, 0f47CE4780;
	add.s32 	%r89, %r120, 1;
	mul.rn.f32 	%f182, %f222, %f222;
	and.b32  	%r90, %r120, 1;
	setp.eq.b32 	%p56, %r90, 1;
	selp.f32 	%f183, %f222, 0f3F800000, %p56;
	fma.rn.f32 	%f184, %f182, %f183, 0f00000000;
	fma.rn.f32 	%f185, %f182, 0f37CBAC00, 0fBAB607ED;
	selp.f32 	%f186, 0fB94D4153, %f185, %p56;
	selp.f32 	%f187, 0f3C0885E4, 0f3D2AAABB, %p56;
	fma.rn.f32 	%f188, %f186, %f182, %f187;
	selp.f32 	%f189, 0fBE2AAAA8, 0fBEFFFFFF, %p56;
	fma.rn.f32 	%f190, %f188, %f182, %f189;
	fma.rn.f32 	%f191, %f190, %f184, %f183;
	and.b32  	%r91, %r89, 2;
	setp.eq.s32 	%p57, %r91, 0;
	mov.f32 	%f192, 0f00000000;
	sub.f32 	%f193, %f192, %f191;
	selp.f32 	%f33, %f191, %f193, %p57;
	@%p55 bra 	$L__BB4_34;
	setp.neu.f32 	%p58, %f29, 0f7F800000;
	@%p58 bra 	$L__BB4_29;
	mov.f32 	%f196, 0f00000000;
	mul.rn.f32 	%f223, %f27, %f196;
	mov.b32 	%r124, 0;
	bra.uni 	$L__BB4_34;
$L__BB4_29:
	mov.b32 	%r20, %f27;
	shl.b32 	%r93, %r20, 8;
	or.b32  	%r21, %r93, -2147483648;
	mov.b64 	%rd52, 0;
	mov.b32 	%r121, 0;
$L__BB4_30:
	.pragma "nounroll";
	mul.wide.u32 	%rd31, %r121, 4;
	mov.u64 	%rd32, __cudart_i2opi_f;
	add.s64 	%rd33, %rd32, %rd31;
	ld.global.nc.u32 	%r94, [%rd33];
	mad.wide.u32 	%rd34, %r94, %r21, %rd52;
	shr.u64 	%rd52, %rd34, 32;
	add.s64 	%rd35, %rd1, %rd31;
	st.local.u32 	[%rd35], %rd34;
	add.s32 	%r121, %r121, 1;
	setp.ne.s32 	%p59, %r121, 6;
	@%p59 bra 	$L__BB4_30;
	shr.u32 	%r95, %r20, 23;
	st.local.u32 	[%rd1+24], %rd52;
	and.b32  	%r24, %r95, 31;
	and.b32  	%r96, %r95, 224;
	add.s32 	%r97, %r96, -128;
	shr.u32 	%r98, %r97, 5;
	mul.wide.u32 	%rd36, %r98, 4;
	sub.s64 	%rd14, %rd1, %rd36;
	ld.local.u32 	%r122, [%rd14+24];
	ld.local.u32 	%r123, [%rd14+20];
	setp.eq.s32 	%p60, %r24, 0;
	@%p60 bra 	$L__BB4_33;
	shf.l.wrap.b32 	%r122, %r123, %r122, %r24;
	ld.local.u32 	%r99, [%rd14+16];
	shf.l.wrap.b32 	%r123, %r99, %r123, %r24;
$L__BB4_33:
	shr.u32 	%r100, %r122, 30;
	shf.l.wrap.b32 	%r101, %r123, %r122, 2;
	shl.b32 	%r102, %r123, 2;
	shr.u32 	%r103, %r101, 31;
	add.s32 	%r104, %r103, %r100;
	neg.s32 	%r105, %r104;
	setp.lt.s32 	%p61, %r20, 0;
	selp.b32 	%r124, %r105, %r104, %p61;
	xor.b32  	%r106, %r101, %r20;
	shr.s32 	%r107, %r101, 31;
	xor.b32  	%r108, %r107, %r101;
	xor.b32  	%r109, %r107, %r102;
	cvt.u64.u32 	%rd37, %r108;
	shl.b64 	%rd38, %rd37, 32;
	cvt.u64.u32 	%rd39, %r109;
	or.b64  	%rd40, %rd38, %rd39;
	cvt.rn.f64.s64 	%fd3, %rd40;
	mul.f64 	%fd4, %fd3, 0d3BF921FB54442D19;
	cvt.rn.f32.f64 	%f194, %fd4;
	neg.f32 	%f195, %f194;
	setp.lt.s32 	%p62, %r106, 0;
	selp.f32 	%f223, %f195, %f194, %p62;
$L__BB4_34:
	mul.rn.f32 	%f197, %f223, %f223;
	and.b32  	%r111, %r124, 1;
	setp.eq.b32 	%p63, %r111, 1;
	selp.f32 	%f198, 0f3F800000, %f223, %p63;
	fma.rn.f32 	%f199, %f197, %f198, 0f00000000;
	fma.rn.f32 	%f200, %f197, 0f37CBAC00, 0fBAB607ED;
	selp.f32 	%f201, %f200, 0fB94D4153, %p63;
	selp.f32 	%f202, 0f3D2AAABB, 0f3C0885E4, %p63;
	fma.rn.f32 	%f203, %f201, %f197, %f202;
	selp.f32 	%f204, 0fBEFFFFFF, 0fBE2AAAA8, %p63;
	fma.rn.f32 	%f205, %f203, %f197, %f204;
	fma.rn.f32 	%f206, %f205, %f199, %f198;
	and.b32  	%r112, %r124, 2;
	setp.eq.s32 	%p64, %r112, 0;
	mov.f32 	%f207, 0f00000000;
	sub.f32 	%f208, %f207, %f206;
	selp.f32 	%f209, %f206, %f208, %p64;
	mul.wide.u32 	%rd41, %r116, 4;
	add.s64 	%rd42, %rd3, %rd41;
	ld.global.nc.f32 	%f210, [%rd42];
	add.s32 	%r113, %r116, %r5;
	mul.wide.u32 	%rd43, %r113, 4;
	add.s64 	%rd44, %rd3, %rd43;
	ld.global.nc.f32 	%f211, [%rd44];
	mul.f32 	%f212, %f33, %f210;
	mul.f32 	%f213, %f211, %f209;
	sub.f32 	%f214, %f212, %f213;
	add.s64 	%rd45, %rd4, %rd41;
	st.global.f32 	[%rd45], %f214;
	mul.f32 	%f215, %f210, %f209;
	fma.rn.f32 	%f216, %f33, %f211, %f215;
	add.s64 	%rd46, %rd4, %rd43;
	st.global.f32 	[%rd46], %f216;
	mov.u32 	%r114, %ntid.x;
	add.s32 	%r116, %r116, %r114;
	setp.lt.u32 	%p65, %r116, %r5;
	@%p65 bra 	$L__BB4_11;
$L__BB4_35:
	ret;

}
	// .globl	lux_rope_yarn_kernel
.visible .entry lux_rope_yarn_kernel(
	.param .u64 .ptr .align 1 lux_rope_yarn_kernel_param_0,
	.param .u64 .ptr .align 1 lux_rope_yarn_kernel_param_1,
	.param .f32 lux_rope_yarn_kernel_param_2,
	.param .f32 lux_rope_yarn_kernel_param_3,
	.param .f32 lux_rope_yarn_kernel_param_4,
	.param .f32 lux_rope_yarn_kernel_param_5,
	.param .u32 lux_rope_yarn_kernel_param_6,
	.param .u32 lux_rope_yarn_kernel_param_7,
	.param .u32 lux_rope_yarn_kernel_param_8,
	.param .u32 lux_rope_yarn_kernel_param_9,
	.param .u32 lux_rope_yarn_kernel_param_10,
	.param .u32 lux_rope_yarn_kernel_param_11,
	.param .f32 lux_rope_yarn_kernel_param_12,
	.param .f32 lux_rope_yarn_kernel_param_13
)
{
	.local .align 4 .b8 	__local_depot5[28];
	.reg .b64 	%SP;
	.reg .b64 	%SPL;
	.reg .pred 	%p<46>;
	.reg .b32 	%r<110>;
	.reg .b32 	%f<163>;
	.reg .b64 	%rd<51>;
	.reg .b64 	%fd<5>;

	mov.u64 	%SPL, __local_depot5;
	ld.param.u64 	%rd15, [lux_rope_yarn_kernel_param_0];
	ld.param.u64 	%rd16, [lux_rope_yarn_kernel_param_1];
	ld.param.f32 	%f26, [lux_rope_yarn_kernel_param_2];
	ld.param.u32 	%r38, [lux_rope_yarn_kernel_param_6];
	ld.param.u32 	%r34, [lux_rope_yarn_kernel_param_7];
	ld.param.u32 	%r35, [lux_rope_yarn_kernel_param_8];
	ld.param.u32 	%r36, [lux_rope_yarn_kernel_param_9];
	ld.param.u32 	%r37, [lux_rope_yarn_kernel_param_10];
	add.u64 	%rd1, %SPL, 0;
	add.u64 	%rd2, %SPL, 0;
	mov.u32 	%r1, %ctaid.x;
	mov.u32 	%r2, %ctaid.y;
	mov.u32 	%r3, %ctaid.z;
	setp.ge.u32 	%p2, %r3, %r38;
	setp.ge.u32 	%p3, %r2, %r34;
	or.pred  	%p4, %p2, %p3;
	setp.ge.u32 	%p5, %r1, %r35;
	or.pred  	%p6, %p4, %p5;
	@%p6 bra 	$L__BB5_27;
	cvta.to.global.u64 	%rd19, %rd16;
	cvta.to.global.u64 	%rd20, %rd15;
	mov.u32 	%r101, %tid.x;
	add.s32 	%r5, %r37, %r2;
	shr.u32 	%r6, %r36, 1;
	mad.lo.s32 	%r39, %r34, %r3, %r2;
	mad.lo.s32 	%r40, %r39, %r35, %r1;
	mul.lo.s32 	%r41, %r40, %r36;
	mul.wide.u32 	%rd21, %r41, 4;
	add.s64 	%rd3, %rd19, %rd21;
	add.s64 	%rd4, %rd20, %rd21;
	setp.ge.u32 	%p7, %r101, %r6;
	@%p7 bra 	$L__BB5_27;
	cvt.rn.f32.u32 	%f1, %r36;
	abs.f32 	%f32, %f26;
	setp.lt.f32 	%p8, %f32, 0f00800000;
	mul.f32 	%f33, %f32, 0f4B800000;
	selp.f32 	%f34, %f33, %f32, %p8;
	selp.f32 	%f35, 0fC1C00000, 0f00000000, %p8;
	mov.b32 	%r42, %f34;
	add.s32 	%r43, %r42, -1060439283;
	and.b32  	%r44, %r43, -8388608;
	sub.s32 	%r45, %r42, %r44;
	mov.b32 	%f36, %r45;
	cvt.rn.f32.s32 	%f37, %r44;
	fma.rn.f32 	%f38, %f37, 0f34000000, %f35;
	add.f32 	%f39, %f36, 0fBF800000;
	add.f32 	%f40, %f36, 0f3F800000;
	rcp.approx.ftz.f32 	%f41, %f40;
	add.f32 	%f42, %f39, %f39;
	mul.f32 	%f43, %f42, %f41;
	mul.f32 	%f44, %f43, %f43;
	sub.f32 	%f45, %f39, %f43;
	add.f32 	%f46, %f45, %f45;
	neg.f32 	%f47, %f43;
	fma.rn.f32 	%f48, %f47, %f39, %f46;
	mul.rn.f32 	%f49, %f41, %f48;
	fma.rn.f32 	%f50, %f44, 0f3A2C32E4, 0f3B52E7DB;
	fma.rn.f32 	%f51, %f50, %f44, 0f3C93BB73;
	fma.rn.f32 	%f52, %f51, %f44, 0f3DF6384F;
	mul.rn.f32 	%f53, %f52, %f44;
	fma.rn.f32 	%f54, %f43, 0f3FB8AA3B, %f38;
	sub.f32 	%f55, %f38, %f54;
	fma.rn.f32 	%f56, %f43, 0f3FB8AA3B, %f55;
	fma.rn.f32 	%f57, %f49, 0f3FB8AA3B, %f56;
	fma.rn.f32 	%f58, %f43, 0f32A55E34, %f57;
	mul.f32 	%f59, %f53, 0f40400000;
	fma.rn.f32 	%f60, %f59, %f49, %f58;
	fma.rn.f32 	%f61, %f53, %f43, %f60;
	add.rn.f32 	%f3, %f54, %f61;
	neg.f32 	%f62, %f54;
	add.rn.f32 	%f63, %f3, %f62;
	neg.f32 	%f64, %f63;
	add.rn.f32 	%f4, %f61, %f64;
	setp.eq.f32 	%p9, %f26, 0f00000000;
	setp.eq.f32 	%p10, %f32, 0f7F800000;
	or.pred  	%p1, %p9, %p10;
	add.f32 	%f5, %f26, %f26;
	cvt.rn.f32.u32 	%f6, %r5;
	not.pred 	%p20, %p1;
$L__BB5_3:
	setp.eq.f32 	%p11, %f26, 0f3F800000;
	shl.b32 	%r46, %r101, 1;
	cvt.rn.f32.u32 	%f66, %r46;
	div.rn.f32 	%f67, %f66, %f1;
	mul.f32 	%f68, %f67, 0f3F000000;
	cvt.rzi.f32.f32 	%f69, %f68;
	add.f32 	%f70, %f69, %f69;
	sub.f32 	%f71, %f67, %f70;
	abs.f32 	%f8, %f71;
	mul.rn.f32 	%f72, %f3, %f67;
	neg.f32 	%f73, %f72;
	fma.rn.f32 	%f74, %f3, %f67, %f73;
	fma.rn.f32 	%f75, %f4, %f67, %f74;
	cvt.rni.f32.f32 	%f76, %f72;
	sub.f32 	%f77, %f72, %f76;
	add.f32 	%f78, %f77, %f75;
	fma.rn.f32 	%f79, %f78, 0f391FCB8E, 0f3AAF85ED;
	fma.rn.f32 	%f80, %f79, %f78, 0f3C1D9856;
	fma.rn.f32 	%f81, %f80, %f78, 0f3D6357BB;
	fma.rn.f32 	%f82, %f81, %f78, 0f3E75FDEC;
	fma.rn.f32 	%f83, %f82, %f78, 0f3F317218;
	fma.rn.f32 	%f84, %f83, %f78, 0f3F800000;
	cvt.rzi.s32.f32 	%r47, %f76;
	setp.gt.f32 	%p12, %f76, 0f00000000;
	selp.b32 	%r48, 0, -2097152000, %p12;
	add.s32 	%r49, %r48, 2130706432;
	mov.b32 	%f85, %r49;
	mul.f32 	%f86, %f84, %f85;
	shl.b32 	%r50, %r47, 23;
	sub.s32 	%r51, %r50, %r48;
	mov.b32 	%f87, %r51;
	mul.f32 	%f88, %f86, %f87;
	abs.f32 	%f89, %f72;
	setp.gt.f32 	%p13, %f89, 0f43180000;
	setp.lt.f32 	%p14, %f72, 0f00000000;
	selp.f32 	%f90, 0f00000000, 0f7F800000, %p14;
	selp.f32 	%f9, %f90, %f88, %p13;
	setp.eq.f32 	%p15, %f67, 0f00000000;
	or.pred  	%p16, %p11, %p15;
	mov.f32 	%f160, 0f3F800000;
	@%p16 bra 	$L__BB5_10;
	setp.num.f32 	%p17, %f32, %f32;
	abs.f32 	%f91, %f67;
	setp.num.f32 	%p18, %f91, %f91;
	and.pred  	%p19, %p17, %p18;
	@%p19 bra 	$L__BB5_6;
	add.rn.f32 	%f160, %f26, %f67;
	bra.uni 	$L__BB5_10;
$L__BB5_6:
	@%p20 bra 	$L__BB5_8;
	setp.neu.f32 	%p28, %f8, 0f3F800000;
	mov.b32 	%r52, %f5;
	and.b32  	%r53, %r52, 2147483647;
	mov.b32 	%f95, %r53;
	selp.f32 	%f160, %f95, %f5, %p28;
	bra.uni 	$L__BB5_10;
$L__BB5_8:
	setp.geu.f32 	%p21, %f26, 0f00000000;
	setp.eq.f32 	%p22, %f26, 0fBF800000;
	setp.eq.f32 	%p23, %f91, 0f7F800000;
	and.pred  	%p24, %p22, %p23;
	or.pred  	%p25, %p24, %p21;
	selp.f32 	%f160, 0f3F800000, %f9, %p24;
	@%p25 bra 	$L__BB5_10;
	setp.neu.f32 	%p26, %f8, 0f3F800000;
	neg.f32 	%f92, %f9;
	selp.f32 	%f93, %f9, %f92, %p26;
	cvt.rmi.f32.f32 	%f94, %f67;
	setp.neu.f32 	%p27, %f67, %f94;
	selp.f32 	%f160, 0f7FFFFFFF, %f93, %p27;
$L__BB5_10:
	ld.param.f32 	%f159, [lux_rope_yarn_kernel_param_13];
	ld.param.f32 	%f158, [lux_rope_yarn_kernel_param_12];
	ld.param.f32 	%f154, [lux_rope_yarn_kernel_param_3];
	mul.f32 	%f96, %f67, %f1;
	sub.f32 	%f97, %f96, %f158;
	sub.f32 	%f98, %f159, %f158;
	div.rn.f32 	%f99, %f97, %f98;
	max.f32 	%f100, %f99, 0f00000000;
	min.f32 	%f101, %f100, 0f3F800000;
	rcp.rn.f32 	%f102, %f160;
	div.rn.f32 	%f103, %f102, %f154;
	mov.f32 	%f104, 0f3F800000;
	sub.f32 	%f105, %f104, %f101;
	mul.f32 	%f106, %f101, %f103;
	fma.rn.f32 	%f107, %f105, %f102, %f106;
	mul.f32 	%f16, %f107, %f6;
	mul.f32 	%f108, %f16, 0f3F22F983;
	cvt.rni.s32.f32 	%r109, %f108;
	cvt.rn.f32.s32 	%f109, %r109;
	fma.rn.f32 	%f110, %f109, 0fBFC90FDA, %f16;
	fma.rn.f32 	%f111, %f109, 0fB3A22168, %f110;
	fma.rn.f32 	%f162, %f109, 0fA7C234C5, %f111;
	abs.f32 	%f18, %f16;
	setp.ltu.f32 	%p29, %f18, 0f47CE4780;
	mov.u32 	%r105, %r109;
	mov.f32 	%f161, %f162;
	@%p29 bra 	$L__BB5_18;
	setp.neu.f32 	%p30, %f18, 0f7F800000;
	@%p30 bra 	$L__BB5_13;
	mov.f32 	%f114, 0f00000000;
	mul.rn.f32 	%f161, %f16, %f114;
	mov.b32 	%r105, 0;
	bra.uni 	$L__BB5_18;
$L__BB5_13:
	mov.b32 	%r9, %f16;
	mov.b64 	%rd49, 0;
	mov.b32 	%r102, 0;
	mov.u64 	%rd47, __cudart_i2opi_f;
	mov.u64 	%rd48, %rd2;
$L__BB5_14:
	.pragma "nounroll";
	ld.global.nc.u32 	%r55, [%rd47];
	shl.b32 	%r56, %r9, 8;
	or.b32  	%r57, %r56, -2147483648;
	mad.wide.u32 	%rd24, %r55, %r57, %rd49;
	shr.u64 	%rd49, %rd24, 32;
	st.local.u32 	[%rd48], %rd24;
	add.s32 	%r102, %r102, 1;
	add.s64 	%rd48, %rd48, 4;
	add.s64 	%rd47, %rd47, 4;
	setp.ne.s32 	%p31, %r102, 6;
	@%p31 bra 	$L__BB5_14;
	shr.u32 	%r58, %r9, 23;
	st.local.u32 	[%rd2+24], %rd49;
	and.b32  	%r12, %r58, 31;
	and.b32  	%r59, %r58, 224;
	add.s32 	%r60, %r59, -128;
	shr.u32 	%r61, %r60, 5;
	mul.wide.u32 	%rd25, %r61, 4;
	sub.s64 	%rd11, %rd2, %rd25;
	ld.local.u32 	%r103, [%rd11+24];
	ld.local.u32 	%r104, [%rd11+20];
	setp.eq.s32 	%p32, %r12, 0;
	@%p32 bra 	$L__BB5_17;
	shf.l.wrap.b32 	%r103, %r104, %r103, %r12;
	ld.local.u32 	%r62, [%rd11+16];
	shf.l.wrap.b32 	%r104, %r62, %r104, %r12;
$L__BB5_17:
	shr.u32 	%r63, %r103, 30;
	shf.l.wrap.b32 	%r64, %r104, %r103, 2;
	shl.b32 	%r65, %r104, 2;
	shr.u32 	%r66, %r64, 31;
	add.s32 	%r67, %r66, %r63;
	neg.s32 	%r68, %r67;
	setp.lt.s32 	%p33, %r9, 0;
	selp.b32 	%r105, %r68, %r67, %p33;
	xor.b32  	%r69, %r64, %r9;
	shr.s32 	%r70, %r64, 31;
	xor.b32  	%r71, %r70, %r64;
	xor.b32  	%r72, %r70, %r65;
	cvt.u64.u32 	%rd26, %r71;
	shl.b64 	%rd27, %rd26, 32;
	cvt.u64.u32 	%rd28, %r72;
	or.b64  	%rd29, %rd27, %rd28;
	cvt.rn.f64.s64 	%fd1, %rd29;
	mul.f64 	%fd2, %fd1, 0d3BF921FB54442D19;
	cvt.rn.f32.f64 	%f112, %fd2;
	neg.f32 	%f113, %f112;
	setp.lt.s32 	%p34, %r69, 0;
	selp.f32 	%f161, %f113, %f112, %p34;
$L__BB5_18:
	ld.param.f32 	%f155, [lux_rope_yarn_kernel_param_4];
	setp.ltu.f32 	%p35, %f18, 0f47CE4780;
	add.s32 	%r74, %r105, 1;
	mul.rn.f32 	%f115, %f161, %f161;
	and.b32  	%r75, %r105, 1;
	setp.eq.b32 	%p36, %r75, 1;
	selp.f32 	%f116, %f161, 0f3F800000, %p36;
	fma.rn.f32 	%f117, %f115, %f116, 0f00000000;
	fma.rn.f32 	%f118, %f115, 0f37CBAC00, 0fBAB607ED;
	selp.f32 	%f119, 0fB94D4153, %f118, %p36;
	selp.f32 	%f120, 0f3C0885E4, 0f3D2AAABB, %p36;
	fma.rn.f32 	%f121, %f119, %f115, %f120;
	selp.f32 	%f122, 0fBE2AAAA8, 0fBEFFFFFF, %p36;
	fma.rn.f32 	%f123, %f121, %f115, %f122;
	fma.rn.f32 	%f124, %f123, %f117, %f116;
	and.b32  	%r76, %r74, 2;
	setp.eq.s32 	%p37, %r76, 0;
	mov.f32 	%f125, 0f00000000;
	sub.f32 	%f126, %f125, %f124;
	selp.f32 	%f127, %f124, %f126, %p37;
	mul.f32 	%f22, %f155, %f127;
	@%p35 bra 	$L__BB5_26;
	setp.neu.f32 	%p38, %f18, 0f7F800000;
	@%p38 bra 	$L__BB5_21;
	mov.f32 	%f130, 0f00000000;
	mul.rn.f32 	%f162, %f16, %f130;
	mov.b32 	%r109, 0;
	bra.uni 	$L__BB5_26;
$L__BB5_21:
	mov.b32 	%r21, %f16;
	mov.b64 	%rd50, 0;
	mov.b32 	%r106, 0;
$L__BB5_22:
	.pragma "nounroll";
	mul.wide.u32 	%rd31, %r106, 4;
	mov.u64 	%rd32, __cudart_i2opi_f;
	add.s64 	%rd33, %rd32, %rd31;
	ld.global.nc.u32 	%r78, [%rd33];
	shl.b32 	%r79, %r21, 8;
	or.b32  	%r80, %r79, -2147483648;
	mad.wide.u32 	%rd34, %r78, %r80, %rd50;
	shr.u64 	%rd50, %rd34, 32;
	add.s64 	%rd35, %rd1, %rd31;
	st.local.u32 	[%rd35], %rd34;
	add.s32 	%r106, %r106, 1;
	setp.ne.s32 	%p39, %r106, 6;
	@%p39 bra 	$L__BB5_22;
	shr.u32 	%r81, %r21, 23;
	st.local.u32 	[%rd1+24], %rd50;
	and.b32  	%r24, %r81, 31;
	and.b32  	%r82, %r81, 224;
	add.s32 	%r83, %r82, -128;
	shr.u32 	%r84, %r83, 5;
	mul.wide.u32 	%rd36, %r84, 4;
	sub.s64 	%rd14, %rd1, %rd36;
	ld.local.u32 	%r107, [%rd14+24];
	ld.local.u32 	%r108, [%rd14+20];
	setp.eq.s32 	%p40, %r24, 0;
	@%p40 bra 	$L__BB5_25;
	shf.l.wrap.b32 	%r107, %r108, %r107, %r24;
	ld.local.u32 	%r85, [%rd14+16];
	shf.l.wrap.b32 	%r108, %r85, %r108, %r24;
$L__BB5_25:
	shr.u32 	%r86, %r107, 30;
	shf.l.wrap.b32 	%r87, %r108, %r107, 2;
	shl.b32 	%r88, %r108, 2;
	shr.u32 	%r89, %r87, 31;
	add.s32 	%r90, %r89, %r86;
	neg.s32 	%r91, %r90;
	setp.lt.s32 	%p41, %r21, 0;
	selp.b32 	%r109, %r91, %r90, %p41;
	xor.b32  	%r92, %r87, %r21;
	shr.s32 	%r93, %r87, 31;
	xor.b32  	%r94, %r93, %r87;
	xor.b32  	%r95, %r93, %r88;
	cvt.u64.u32 	%rd37, %r94;
	shl.b64 	%rd38, %rd37, 32;
	cvt.u64.u32 	%rd39, %r95;
	or.b64  	%rd40, %rd38, %rd39;
	cvt.rn.f64.s64 	%fd3, %rd40;
	mul.f64 	%fd4, %fd3, 0d3BF921FB54442D19;
	cvt.rn.f32.f64 	%f128, %fd4;
	neg.f32 	%f129, %f128;
	setp.lt.s32 	%p42, %r92, 0;
	selp.f32 	%f162, %f129, %f128, %p42;
$L__BB5_26:
	ld.param.f32 	%f157, [lux_rope_yarn_kernel_param_5];
	ld.param.f32 	%f156, [lux_rope_yarn_kernel_param_4];
	mul.f32 	%f131, %f157, %f22;
	mul.rn.f32 	%f132, %f162, %f162;
	and.b32  	%r97, %r109, 1;
	setp.eq.b32 	%p43, %r97, 1;
	selp.f32 	%f133, 0f3F800000, %f162, %p43;
	fma.rn.f32 	%f134, %f132, %f133, 0f00000000;
	fma.rn.f32 	%f135, %f132, 0f37CBAC00, 0fBAB607ED;
	selp.f32 	%f136, %f135, 0fB94D4153, %p43;
	selp.f32 	%f137, 0f3D2AAABB, 0f3C0885E4, %p43;
	fma.rn.f32 	%f138, %f136, %f132, %f137;
	selp.f32 	%f139, 0fBEFFFFFF, 0fBE2AAAA8, %p43;
	fma.rn.f32 	%f140, %f138, %f132, %f139;
	fma.rn.f32 	%f141, %f140, %f134, %f133;
	and.b32  	%r98, %r109, 2;
	setp.eq.s32 	%p44, %r98, 0;
	mov.f32 	%f142, 0f00000000;
	sub.f32 	%f143, %f142, %f141;
	selp.f32 	%f144, %f141, %f143, %p44;
	mul.f32 	%f145, %f156, %f144;
	mul.f32 	%f146, %f157, %f145;
	mul.wide.u32 	%rd41, %r101, 4;
	add.s64 	%rd42, %rd3, %rd41;
	ld.global.nc.f32 	%f147, [%rd42];
	add.s32 	%r99, %r101, %r6;
	mul.wide.u32 	%rd43, %r99, 4;
	add.s64 	%rd44, %rd3, %rd43;
	ld.global.nc.f32 	%f148, [%rd44];
	mul.f32 	%f149, %f131, %f147;
	mul.f32 	%f150, %f148, %f146;
	sub.f32 	%f151, %f149, %f150;
	add.s64 	%rd45, %rd4, %rd41;
	st.global.f32 	[%rd45], %f151;
	mul.f32 	%f152, %f147, %f146;
	fma.rn.f32 	%f153, %f131, %f148, %f152;
	add.s64 	%rd46, %rd4, %rd43;
	st.global.f32 	[%rd46], %f153;
	mov.u32 	%r100, %ntid.x;
	add.s32 	%r101, %r101, %r100;
	setp.lt.u32 	%p45, %r101, %r6;
	@%p45 bra 	$L__BB5_3;
$L__BB5_27:
	ret;

}
	// .globl	lux_rope_inplace_f32_kernel
.visible .entry lux_rope_inplace_f32_kernel(
	.param .u64 .ptr .align 1 lux_rope_inplace_f32_kernel_param_0,
	.param .u64 .ptr .align 1 lux_rope_inplace_f32_kernel_param_1,
	.param .u64 .ptr .align 1 lux_rope_inplace_f32_kernel_param_2,
	.param .u32 lux_rope_inplace_f32_kernel_param_3,
	.param .u32 lux_rope_inplace_f32_kernel_param_4,
	.param .u32 lux_rope_inplace_f32_kernel_param_5,
	.param .u32 lux_rope_inplace_f32_kernel_param_6,
	.param .u32 lux_rope_inplace_f32_kernel_param_7
)
{
	.reg .pred 	%p<12>;
	.reg .b32 	%r<92>;
	.reg .b32 	%f<46>;
	.reg .b64 	%rd<48>;

	ld.param.u64 	%rd9, [lux_rope_inplace_f32_kernel_param_0];
	ld.param.u64 	%rd10, [lux_rope_inplace_f32_kernel_param_1];
	ld.param.u64 	%rd11, [lux_rope_inplace_f32_kernel_param_2];
	ld.param.u32 	%r58, [lux_rope_inplace_f32_kernel_param_3];
	ld.param.u32 	%r54, [lux_rope_inplace_f32_kernel_param_4];
	ld.param.u32 	%r55, [lux_rope_inplace_f32_kernel_param_5];
	ld.param.u32 	%r56, [lux_rope_inplace_f32_kernel_param_6];
	ld.param.u32 	%r57, [lux_rope_inplace_f32_kernel_param_7];
	cvta.to.global.u64 	%rd1, %rd11;
	cvta.to.global.u64 	%rd2, %rd10;
	mov.u32 	%r1, %ctaid.x;
	mov.u32 	%r2, %ctaid.y;
	mov.u32 	%r3, %ctaid.z;
	setp.ge.u32 	%p1, %r3, %r58;
	setp.ge.u32 	%p2, %r2, %r54;
	or.pred  	%p3, %p1, %p2;
	setp.ge.u32 	%p4, %r1, %r55;
	or.pred  	%p5, %p3, %p4;
	@%p5 bra 	$L__BB6_8;
	cvta.to.global.u64 	%rd12, %rd9;
	mov.u32 	%r91, %tid.x;
	add.s32 	%r5, %r57, %r2;
	shr.u32 	%r6, %r56, 1;
	mad.lo.s32 	%r59, %r54, %r3, %r2;
	mad.lo.s32 	%r60, %r59, %r55, %r1;
	mul.lo.s32 	%r61, %r60, %r56;
	mul.wide.u32 	%rd13, %r61, 4;
	add.s64 	%rd3, %rd12, %rd13;
	setp.ge.u32 	%p6, %r91, %r6;
	@%p6 bra 	$L__BB6_8;
	mul.lo.s32 	%r7, %r5, %r6;
	mov.u32 	%r8, %ntid.x;
	add.s32 	%r62, %r91, %r8;
	max.u32 	%r63, %r6, %r62;
	setp.lt.u32 	%p7, %r62, %r6;
	selp.u32 	%r64, 1, 0, %p7;
	add.s32 	%r65, %r62, %r64;
	sub.s32 	%r66, %r63, %r65;
	div.u32 	%r67, %r66, %r8;
	add.s32 	%r9, %r67, %r64;
	and.b32  	%r68, %r9, 3;
	setp.eq.s32 	%p8, %r68, 3;
	@%p8 bra 	$L__BB6_5;
	add.s32 	%r69, %r9, 1;
	and.b32  	%r70, %r69, 3;
	add.s32 	%r71, %r91, %r6;
	mul.wide.u32 	%rd4, %r71, 4;
	mul.wide.u32 	%rd5, %r8, 4;
	mul.wide.u32 	%rd6, %r91, 4;
	add.s32 	%r78, %r91, %r7;
	neg.s32 	%r77, %r70;
	mad.lo.s32 	%r91, %r8, %r70, %r91;
	mov.u64 	%rd47, %rd3;
$L__BB6_4:
	.pragma "nounroll";
	mul.wide.u32 	%rd14, %r78, 4;
	add.s64 	%rd15, %rd2, %rd14;
	ld.global.nc.f32 	%f1, [%rd15];
	add.s64 	%rd16, %rd1, %rd14;
	ld.global.nc.f32 	%f2, [%rd16];
	add.s64 	%rd17, %rd47, %rd6;
	ld.global.f32 	%f3, [%rd17];
	add.s64 	%rd18, %rd47, %rd4;
	ld.global.f32 	%f4, [%rd18];
	mul.f32 	%f5, %f1, %f3;
	mul.f32 	%f6, %f2, %f4;
	sub.f32 	%f7, %f5, %f6;
	st.global.f32 	[%rd17], %f7;
	mul.f32 	%f8, %f1, %f4;
	fma.rn.f32 	%f9, %f2, %f3, %f8;
	st.global.f32 	[%rd18], %f9;
	add.s64 	%rd47, %rd47, %rd5;
	add.s32 	%r78, %r78, %r8;
	add.s32 	%r77, %r77, 1;
	setp.ne.s32 	%p9, %r77, 0;
	@%p9 bra 	$L__BB6_4;
$L__BB6_5:
	setp.lt.u32 	%p10, %r9, 3;
	@%p10 bra 	$L__BB6_8;
	shl.b32 	%r72, %r8, 1;
	add.s32 	%r90, %r91, %r72;
	shl.b32 	%r19, %r8, 2;
	mul.lo.s32 	%r73, %r8, 3;
	add.s32 	%r89, %r91, %r73;
	add.s32 	%r88, %r8, %r91;
	add.s32 	%r87, %r88, %r6;
	add.s32 	%r84, %r91, %r6;
	add.s32 	%r86, %r84, %r72;
	add.s32 	%r85, %r84, %r73;
	add.s32 	%r83, %r88, %r7;
	add.s32 	%r80, %r91, %r7;
	add.s32 	%r82, %r80, %r72;
	add.s32 	%r81, %r80, %r73;
$L__BB6_7:
	mul.wide.u32 	%rd19, %r80, 4;
	add.s64 	%rd20, %rd2, %rd19;
	ld.global.nc.f32 	%f10, [%rd20];
	add.s64 	%rd21, %rd1, %rd19;
	ld.global.nc.f32 	%f11, [%rd21];
	mul.wide.u32 	%rd22, %r91, 4;
	add.s64 	%rd23, %rd3, %rd22;
	ld.global.f32 	%f12, [%rd23];
	mul.wide.u32 	%rd24, %r84, 4;
	add.s64 	%rd25, %rd3, %rd24;
	ld.global.f32 	%f13, [%rd25];
	mul.f32 	%f14, %f10, %f12;
	mul.f32 	%f15, %f11, %f13;
	sub.f32 	%f16, %f14, %f15;
	st.global.f32 	[%rd23], %f16;
	mul.f32 	%f17, %f10, %f13;
	fma.rn.f32 	%f18, %f11, %f12, %f17;
	st.global.f32 	[%rd25], %f18;
	add.s32 	%r74, %r91, %r8;
	mul.wide.u32 	%rd26, %r83, 4;
	add.s64 	%rd27, %rd2, %rd26;
	ld.global.nc.f32 	%f19, [%rd27];
	add.s64 	%rd28, %rd1, %rd26;
	ld.global.nc.f32 	%f20, [%rd28];
	mul.wide.u32 	%rd29, %r88, 4;
	add.s64 	%rd30, %rd3, %rd29;
	ld.global.f32 	%f21, [%rd30];
	mul.wide.u32 	%rd31, %r87, 4;
	add.s64 	%rd32, %rd3, %rd31;
	ld.global.f32 	%f22, [%rd32];
	mul.f32 	%f23, %f19, %f21;
	mul.f32 	%f24, %f20, %f22;
	sub.f32 	%f25, %f23, %f24;
	st.global.f32 	[%rd30], %f25;
	mul.f32 	%f26, %f19, %f22;
	fma.rn.f32 	%f27, %f20, %f21, %f26;
	st.global.f32 	[%rd32], %f27;
	add.s32 	%r75, %r74, %r8;
	mul.wide.u32 	%rd33, %r82, 4;
	add.s64 	%rd34, %rd2, %rd33;
	ld.global.nc.f32 	%f28, [%rd34];
	add.s64 	%rd35, %rd1, %rd33;
	ld.global.nc.f32 	%f29, [%rd35];
	mul.wide.u32 	%rd36, %r90, 4;
	add.s64 	%rd37, %rd3, %rd36;
	ld.global.f32 	%f30, [%rd37];
	mul.wide.u32 	%rd38, %r86, 4;
	add.s64 	%rd39, %rd3, %rd38;
	ld.global.f32 	%f31, [%rd39];
	mul.f32 	%f32, %f28, %f30;
	mul.f32 	%f33, %f29, %f31;
	sub.f32 	%f34, %f32, %f33;
	st.global.f32 	[%rd37], %f34;
	mul.f32 	%f35, %f28, %f31;
	fma.rn.f32 	%f36, %f29, %f30, %f35;
	st.global.f32 	[%rd39], %f36;
	add.s32 	%r76, %r75, %r8;
	mul.wide.u32 	%rd40, %r81, 4;
	add.s64 	%rd41, %rd2, %rd40;
	ld.global.nc.f32 	%f37, [%rd41];
	add.s64 	%rd42, %rd1, %rd40;
	ld.global.nc.f32 	%f38, [%rd42];
	mul.wide.u32 	%rd43, %r89, 4;
	add.s64 	%rd44, %rd3, %rd43;
	ld.global.f32 	%f39, [%rd44];
	mul.wide.u32 	%rd45, %r85, 4;
	add.s64 	%rd46, %rd3, %rd45;
	ld.global.f32 	%f40, [%rd46];
	mul.f32 	%f41, %f37, %f39;
	mul.f32 	%f42, %f38, %f40;
	sub.f32 	%f43, %f41, %f42;
	st.global.f32 	[%rd44], %f43;
	mul.f32 	%f44, %f37, %f40;
	fma.rn.f32 	%f45, %f38, %f39, %f44;
	st.global.f32 	[%rd46], %f45;
	add.s32 	%r91, %r76, %r8;
	add.s32 	%r90, %r90, %r19;
	add.s32 	%r89, %r89, %r19;
	add.s32 	%r88, %r88, %r19;
	add.s32 	%r87, %r87, %r19;
	add.s32 	%r86, %r86, %r19;
	add.s32 	%r85, %r85, %r19;
	add.s32 	%r84, %r84, %r19;
	add.s32 	%r83, %r83, %r19;
	add.s32 	%r82, %r82, %r19;
	add.s32 	%r81, %r81, %r19;
	add.s32 	%r80, %r80, %r19;
	setp.lt.u32 	%p11, %r91, %r6;
	@%p11 bra 	$L__BB6_7;
$L__BB6_8:
	ret;

}
	// .globl	lux_rope_qk_f32_kernel
.visible .entry lux_rope_qk_f32_kernel(
	.param .u64 .ptr .align 1 lux_rope_qk_f32_kernel_param_0,
	.param .u64 .ptr .align 1 lux_rope_qk_f32_kernel_param_1,
	.param .u64 .ptr .align 1 lux_rope_qk_f32_kernel_param_2,
	.param .u64 .ptr .align 1 lux_rope_qk_f32_kernel_param_3,
	.param .u64 .ptr .align 1 lux_rope_qk_f32_kernel_param_4,
	.param .u64 .ptr .align 1 lux_rope_qk_f32_kernel_param_5,
	.param .u32 lux_rope_qk_f32_kernel_param_6,
	.param .u32 lux_rope_qk_f32_kernel_param_7,
	.param .u32 lux_rope_qk_f32_kernel_param_8,
	.param .u32 lux_rope_qk_f32_kernel_param_9,
	.param .u32 lux_rope_qk_f32_kernel_param_10,
	.param .u32 lux_rope_qk_f32_kernel_param_11
)
{
	.reg .pred 	%p<22>;
	.reg .b32 	%r<136>;
	.reg .b32 	%f<127>;
	.reg .b64 	%rd<152>;

	ld.param.u64 	%rd33, [lux_rope_qk_f32_kernel_param_0];
	ld.param.u64 	%rd35, [lux_rope_qk_f32_kernel_param_1];
	ld.param.u64 	%rd34, [lux_rope_qk_f32_kernel_param_2];
	ld.param.u64 	%rd36, [lux_rope_qk_f32_kernel_param_3];
	ld.param.u64 	%rd37, [lux_rope_qk_f32_kernel_param_4];
	ld.param.u64 	%rd38, [lux_rope_qk_f32_kernel_param_5];
	ld.param.u32 	%r78, [lux_rope_qk_f32_kernel_param_6];
	ld.param.u32 	%r73, [lux_rope_qk_f32_kernel_param_7];
	ld.param.u32 	%r74, [lux_rope_qk_f32_kernel_param_8];
	ld.param.u32 	%r75, [lux_rope_qk_f32_kernel_param_9];
	ld.param.u32 	%r76, [lux_rope_qk_f32_kernel_param_10];
	ld.param.u32 	%r77, [lux_rope_qk_f32_kernel_param_11];
	cvta.to.global.u64 	%rd1, %rd35;
	cvta.to.global.u64 	%rd2, %rd36;
	cvta.to.global.u64 	%rd3, %rd38;
	cvta.to.global.u64 	%rd4, %rd37;
	mov.u32 	%r1, %ctaid.x;
	mov.u32 	%r2, %ctaid.y;
	mov.u32 	%r3, %tid.x;
	setp.ge.u32 	%p1, %r2, %r78;
	setp.ge.u32 	%p2, %r1, %r73;
	or.pred  	%p3, %p1, %p2;
	@%p3 bra 	$L__BB7_22;
	add.s32 	%r4, %r77, %r1;
	shr.u32 	%r5, %r76, 1;
	setp.eq.s32 	%p4, %r74, 0;
	@%p4 bra 	$L__BB7_11;
	mad.lo.s32 	%r80, %r73, %r2, %r1;
	mul.lo.s32 	%r6, %r80, %r74;
	mul.lo.s32 	%r7, %r4, %r5;
	mov.u32 	%r8, %ntid.x;
	add.s32 	%r9, %r3, %r8;
	max.u32 	%r81, %r5, %r9;
	setp.lt.u32 	%p5, %r9, %r5;
	selp.u32 	%r82, 1, 0, %p5;
	add.s32 	%r83, %r9, %r82;
	sub.s32 	%r84, %r81, %r83;
	div.u32 	%r85, %r84, %r8;
	add.s32 	%r10, %r85, %r82;
	and.b32  	%r11, %r10, 3;
	add.s32 	%r86, %r3, %r7;
	mul.wide.u32 	%rd39, %r86, 4;
	add.s64 	%rd5, %rd4, %rd39;
	add.s64 	%rd6, %rd3, %rd39;
	add.s32 	%r12, %r3, %r5;
	add.s32 	%r87, %r86, %r8;
	mul.wide.u32 	%rd40, %r87, 4;
	add.s64 	%rd7, %rd4, %rd40;
	add.s64 	%rd8, %rd3, %rd40;
	add.s32 	%r13, %r12, %r8;
	add.s32 	%r14, %r9, %r8;
	add.s32 	%r88, %r87, %r8;
	mul.wide.u32 	%rd41, %r88, 4;
	add.s64 	%rd9, %rd4, %rd41;
	add.s64 	%rd10, %rd3, %rd41;
	add.s32 	%r15, %r13, %r8;
	add.s32 	%r16, %r14, %r8;
	cvta.to.global.u64 	%rd11, %rd34;
	cvta.to.global.u64 	%rd12, %rd33;
	mov.b32 	%r119, 0;
$L__BB7_3:
	setp.ge.u32 	%p6, %r3, %r5;
	@%p6 bra 	$L__BB7_10;
	add.s32 	%r89, %r119, %r6;
	mul.lo.s32 	%r90, %r89, %r76;
	mul.wide.u32 	%rd42, %r90, 4;
	add.s64 	%rd18, %rd11, %rd42;
	add.s64 	%rd19, %rd12, %rd42;
	setp.eq.s32 	%p7, %r11, 3;
	mov.u32 	%r120, %r3;
	@%p7 bra 	$L__BB7_8;
	setp.eq.s32 	%p8, %r11, 0;
	ld.global.nc.f32 	%f1, [%rd5];
	ld.global.nc.f32 	%f2, [%rd6];
	mul.wide.u32 	%rd43, %r3, 4;
	add.s64 	%rd20, %rd18, %rd43;
	ld.global.nc.f32 	%f3, [%rd20];
	mul.wide.u32 	%rd44, %r12, 4;
	add.s64 	%rd45, %rd18, %rd44;
	ld.global.nc.f32 	%f4, [%rd45];
	mul.f32 	%f5, %f1, %f3;
	mul.f32 	%f6, %f2, %f4;
	sub.f32 	%f7, %f5, %f6;
	add.s64 	%rd21, %rd19, %rd43;
	st.global.f32 	[%rd21], %f7;
	mul.f32 	%f8, %f1, %f4;
	fma.rn.f32 	%f9, %f2, %f3, %f8;
	add.s64 	%rd46, %rd19, %rd44;
	st.global.f32 	[%rd46], %f9;
	mov.u32 	%r120, %r9;
	@%p8 bra 	$L__BB7_8;
	setp.eq.s32 	%p9, %r11, 1;
	ld.global.nc.f32 	%f10, [%rd7];
	ld.global.nc.f32 	%f11, [%rd8];
	mul.wide.s32 	%rd47, %r8, 4;
	add.s64 	%rd22, %rd20, %rd47;
	ld.global.nc.f32 	%f12, [%rd22];
	mul.wide.u32 	%rd48, %r13, 4;
	add.s64 	%rd49, %rd18, %rd48;
	ld.global.nc.f32 	%f13, [%rd49];
	mul.f32 	%f14, %f10, %f12;
	mul.f32 	%f15, %f11, %f13;
	sub.f32 	%f16, %f14, %f15;
	add.s64 	%rd23, %rd21, %rd47;
	st.global.f32 	[%rd23], %f16;
	mul.f32 	%f17, %f10, %f13;
	fma.rn.f32 	%f18, %f11, %f12, %f17;
	add.s64 	%rd50, %rd19, %rd48;
	st.global.f32 	[%rd50], %f18;
	mov.u32 	%r120, %r14;
	@%p9 bra 	$L__BB7_8;
	ld.global.nc.f32 	%f19, [%rd9];
	ld.global.nc.f32 	%f20, [%rd10];
	mul.wide.s32 	%rd51, %r8, 4;
	add.s64 	%rd52, %rd22, %rd51;
	ld.global.nc.f32 	%f21, [%rd52];
	mul.wide.u32 	%rd53, %r15, 4;
	add.s64 	%rd54, %rd18, %rd53;
	ld.global.nc.f32 	%f22, [%rd54];
	mul.f32 	%f23, %f19, %f21;
	mul.f32 	%f24, %f20, %f22;
	sub.f32 	%f25, %f23, %f24;
	add.s64 	%rd55, %rd23, %rd51;
	st.global.f32 	[%rd55], %f25;
	mul.f32 	%f26, %f19, %f22;
	fma.rn.f32 	%f27, %f20, %f21, %f26;
	add.s64 	%rd56, %rd19, %rd53;
	st.global.f32 	[%rd56], %f27;
	mov.u32 	%r120, %r16;
$L__BB7_8:
	setp.lt.u32 	%p10, %r10, 3;
	@%p10 bra 	$L__BB7_10;
$L__BB7_9:
	add.s32 	%r91, %r120, %r7;
	mul.wide.u32 	%rd57, %r91, 4;
	add.s64 	%rd58, %rd4, %rd57;
	ld.global.nc.f32 	%f28, [%rd58];
	add.s64 	%rd59, %rd3, %rd57;
	ld.global.nc.f32 	%f29, [%rd59];
	mul.wide.u32 	%rd60, %r120, 4;
	add.s64 	%rd61, %rd18, %rd60;
	ld.global.nc.f32 	%f30, [%rd61];
	add.s32 	%r92, %r120, %r5;
	mul.wide.u32 	%rd62, %r92, 4;
	add.s64 	%rd63, %rd18, %rd62;
	ld.global.nc.f32 	%f31, [%rd63];
	mul.f32 	%f32, %f28, %f30;
	mul.f32 	%f33, %f29, %f31;
	sub.f32 	%f34, %f32, %f33;
	add.s64 	%rd64, %rd19, %rd60;
	st.global.f32 	[%rd64], %f34;
	mul.f32 	%f35, %f28, %f31;
	fma.rn.f32 	%f36, %f29, %f30, %f35;
	add.s64 	%rd65, %rd19, %rd62;
	st.global.f32 	[%rd65], %f36;
	add.s32 	%r93, %r120, %r8;
	add.s32 	%r94, %r91, %r8;
	mul.wide.u32 	%rd66, %r94, 4;
	add.s64 	%rd67, %rd4, %rd66;
	ld.global.nc.f32 	%f37, [%rd67];
	add.s64 	%rd68, %rd3, %rd66;
	ld.global.nc.f32 	%f38, [%rd68];
	mul.wide.u32 	%rd69, %r93, 4;
	add.s64 	%rd70, %rd18, %rd69;
	ld.global.nc.f32 	%f39, [%rd70];
	add.s32 	%r95, %r92, %r8;
	mul.wide.u32 	%rd71, %r95, 4;
	add.s64 	%rd72, %rd18, %rd71;
	ld.global.nc.f32 	%f40, [%rd72];
	mul.f32 	%f41, %f37, %f39;
	mul.f32 	%f42, %f38, %f40;
	sub.f32 	%f43, %f41, %f42;
	add.s64 	%rd73, %rd19, %rd69;
	st.global.f32 	[%rd73], %f43;
	mul.f32 	%f44, %f37, %f40;
	fma.rn.f32 	%f45, %f38, %f39, %f44;
	add.s64 	%rd74, %rd19, %rd71;
	st.global.f32 	[%rd74], %f45;
	add.s32 	%r96, %r93, %r8;
	add.s32 	%r97, %r94, %r8;
	mul.wide.u32 	%rd75, %r97, 4;
	add.s64 	%rd76, %rd4, %rd75;
	ld.global.nc.f32 	%f46, [%rd76];
	add.s64 	%rd77, %rd3, %rd75;
	ld.global.nc.f32 	%f47, [%rd77];
	mul.wide.u32 	%rd78, %r96, 4;
	add.s64 	%rd79, %rd18, %rd78;
	ld.global.nc.f32 	%f48, [%rd79];
	add.s32 	%r98, %r95, %r8;
	mul.wide.u32 	%rd80, %r98, 4;
	add.s64 	%rd81, %rd18, %rd80;
	ld.global.nc.f32 	%f49, [%rd81];
	mul.f32 	%f50, %f46, %f48;
	mul.f32 	%f51, %f47, %f49;
	sub.f32 	%f52, %f50, %f51;
	add.s64 	%rd82, %rd19, %rd78;
	st.global.f32 	[%rd82], %f52;
	mul.f32 	%f53, %f46, %f49;
	fma.rn.f32 	%f54, %f47, %f48, %f53;
	add.s64 	%rd83, %rd19, %rd80;
	st.global.f32 	[%rd83], %f54;
	add.s32 	%r99, %r96, %r8;
	add.s32 	%r100, %r97, %r8;
	mul.wide.u32 	%rd84, %r100, 4;
	add.s64 	%rd85, %rd4, %rd84;
	ld.global.nc.f32 	%f55, [%rd85];
	add.s64 	%rd86, %rd3, %rd84;
	ld.global.nc.f32 	%f56, [%rd86];
	mul.wide.u32 	%rd87, %r99, 4;
	add.s64 	%rd88, %rd18, %rd87;
	ld.global.nc.f32 	%f57, [%rd88];
	add.s32 	%r101, %r98, %r8;
	mul.wide.u32 	%rd89, %r101, 4;
	add.s64 	%rd90, %rd18, %rd89;
	ld.global.nc.f32 	%f58, [%rd90];
	mul.f32 	%f59, %f55, %f57;
	mul.f32 	%f60, %f56, %f58;
	sub.f32 	%f61, %f59, %f60;
	add.s64 	%rd91, %rd19, %rd87;
	st.global.f32 	[%rd91], %f61;
	mul.f32 	%f62, %f55, %f58;
	fma.rn.f32 	%f63, %f56, %f57, %f62;
	add.s64 	%rd92, %rd19, %rd89;
	st.global.f32 	[%rd92], %f63;
	add.s32 	%r120, %r99, %r8;
	setp.lt.u32 	%p11, %r120, %r5;
	@%p11 bra 	$L__BB7_9;
$L__BB7_10:
	add.s32 	%r119, %r119, 1;
	setp.eq.s32 	%p12, %r119, %r74;
	@%p12 bra 	$L__BB7_11;
	bra.uni 	$L__BB7_3;
$L__BB7_11:
	setp.eq.s32 	%p13, %r75, 0;
	@%p13 bra 	$L__BB7_22;
	mad.lo.s32 	%r103, %r73, %r2, %r1;
	mul.lo.s32 	%r17, %r103, %r75;
	mul.lo.s32 	%r18, %r4, %r5;
	mov.u32 	%r19, %ntid.x;
	add.s32 	%r20, %r3, %r19;
	max.u32 	%r104, %r5, %r20;
	setp.lt.u32 	%p14, %r20, %r5;
	selp.u32 	%r105, 1, 0, %p14;
	add.s32 	%r106, %r20, %r105;
	sub.s32 	%r107, %r104, %r106;
	div.u32 	%r108, %r107, %r19;
	add.s32 	%r21, %r108, %r105;
	and.b32  	%r22, %r21, 3;
	add.s32 	%r109, %r3, %r18;
	mul.wide.u32 	%rd93, %r109, 4;
	add.s64 	%rd13, %rd4, %rd93;
	add.s32 	%r23, %r3, %r5;
	add.s32 	%r110, %r109, %r19;
	mul.wide.u32 	%rd94, %r110, 4;
	add.s64 	%rd14, %rd4, %rd94;
	add.s64 	%rd15, %rd3, %rd94;
	add.s32 	%r24, %r23, %r19;
	add.s32 	%r25, %r20, %r19;
	add.s32 	%r111, %r110, %r19;
	mul.wide.u32 	%rd95, %r111, 4;
	add.s64 	%rd16, %rd4, %rd95;
	add.s64 	%rd17, %rd3, %rd95;
	shl.b32 	%r26, %r19, 1;
	mul.lo.s32 	%r27, %r19, 3;
	mov.b32 	%r122, 0;
$L__BB7_13:
	setp.ge.u32 	%p15, %r3, %r5;
	add.s32 	%r112, %r122, %r17;
	mul.lo.s32 	%r34, %r112, %r76;
	@%p15 bra 	$L__BB7_21;
	mul.wide.u32 	%rd96, %r34, 4;
	add.s64 	%rd24, %rd2, %rd96;
	add.s64 	%rd25, %rd1, %rd96;
	setp.eq.s32 	%p16, %r22, 3;
	mov.u32 	%r123, %r3;
	@%p16 bra 	$L__BB7_18;
	setp.eq.s32 	%p17, %r22, 0;
	ld.global.nc.f32 	%f64, [%rd13];
	add.s32 	%r113, %r3, %r18;
	mul.wide.u32 	%rd97, %r113, 4;
	add.s64 	%rd98, %rd3, %rd97;
	ld.global.nc.f32 	%f65, [%rd98];
	mul.wide.u32 	%rd99, %r3, 4;
	add.s64 	%rd26, %rd24, %rd99;
	ld.global.nc.f32 	%f66, [%rd26];
	mul.wide.u32 	%rd100, %r23, 4;
	add.s64 	%rd101, %rd24, %rd100;
	ld.global.nc.f32 	%f67, [%rd101];
	mul.f32 	%f68, %f64, %f66;
	mul.f32 	%f69, %f65, %f67;
	sub.f32 	%f70, %f68, %f69;
	add.s64 	%rd27, %rd25, %rd99;
	st.global.f32 	[%rd27], %f70;
	mul.f32 	%f71, %f64, %f67;
	fma.rn.f32 	%f72, %f65, %f66, %f71;
	add.s64 	%rd102, %rd25, %rd100;
	st.global.f32 	[%rd102], %f72;
	mov.u32 	%r123, %r20;
	@%p17 bra 	$L__BB7_18;
	setp.eq.s32 	%p18, %r22, 1;
	ld.global.nc.f32 	%f73, [%rd14];
	ld.global.nc.f32 	%f74, [%rd15];
	mul.wide.s32 	%rd103, %r19, 4;
	add.s64 	%rd28, %rd26, %rd103;
	ld.global.nc.f32 	%f75, [%rd28];
	mul.wide.u32 	%rd104, %r24, 4;
	add.s64 	%rd105, %rd24, %rd104;
	ld.global.nc.f32 	%f76, [%rd105];
	mul.f32 	%f77, %f73, %f75;
	mul.f32 	%f78, %f74, %f76;
	sub.f32 	%f79, %f77, %f78;
	add.s64 	%rd29, %rd27, %rd103;
	st.global.f32 	[%rd29], %f79;
	mul.f32 	%f80, %f73, %f76;
	fma.rn.f32 	%f81, %f74, %f75, %f80;
	add.s64 	%rd106, %rd25, %rd104;
	st.global.f32 	[%rd106], %f81;
	mov.u32 	%r123, %r25;
	@%p18 bra 	$L__BB7_18;
	add.s32 	%r123, %r25, %r19;
	add.s32 	%r114, %r24, %r19;
	ld.global.nc.f32 	%f82, [%rd16];
	ld.global.nc.f32 	%f83, [%rd17];
	mul.wide.s32 	%rd107, %r19, 4;
	add.s64 	%rd108, %rd28, %rd107;
	ld.global.nc.f32 	%f84, [%rd108];
	mul.wide.u32 	%rd109, %r114, 4;
	add.s64 	%rd110, %rd24, %rd109;
	ld.global.nc.f32 	%f85, [%rd110];
	mul.f32 	%f86, %f82, %f84;
	mul.f32 	%f87, %f83, %f85;
	sub.f32 	%f88, %f86, %f87;
	add.s64 	%rd111, %rd29, %rd107;
	st.global.f32 	[%rd111], %f88;
	mul.f32 	%f89, %f82, %f85;
	fma.rn.f32 	%f90, %f83, %f84, %f89;
	add.s64 	%rd112, %rd25, %rd109;
	st.global.f32 	[%rd112], %f90;
$L__BB7_18:
	setp.lt.u32 	%p19, %r21, 3;
	@%p19 bra 	$L__BB7_21;
	add.s32 	%r134, %r26, %r123;
	add.s32 	%r133, %r27, %r123;
	add.s32 	%r132, %r19, %r123;
	add.s32 	%r131, %r132, %r5;
	add.s32 	%r128, %r5, %r123;
	add.s32 	%r130, %r128, %r26;
	add.s32 	%r129, %r128, %r27;
	mul.wide.u32 	%rd113, %r123, 4;
	mul.wide.u32 	%rd114, %r34, 4;
	add.s64 	%rd151, %rd113, %rd114;
	add.s32 	%r127, %r132, %r18;
	add.s32 	%r124, %r18, %r123;
	add.s32 	%r126, %r124, %r26;
	add.s32 	%r125, %r124, %r27;
$L__BB7_20:
	mul.wide.u32 	%rd115, %r124, 4;
	add.s64 	%rd116, %rd4, %rd115;
	ld.global.nc.f32 	%f91, [%rd116];
	add.s64 	%rd117, %rd3, %rd115;
	ld.global.nc.f32 	%f92, [%rd117];
	add.s64 	%rd118, %rd2, %rd151;
	ld.global.nc.f32 	%f93, [%rd118];
	mul.wide.u32 	%rd119, %r128, 4;
	add.s64 	%rd120, %rd24, %rd119;
	ld.global.nc.f32 	%f94, [%rd120];
	mul.f32 	%f95, %f91, %f93;
	mul.f32 	%f96, %f92, %f94;
	sub.f32 	%f97, %f95, %f96;
	add.s64 	%rd121, %rd1, %rd151;
	st.global.f32 	[%rd121], %f97;
	mul.f32 	%f98, %f91, %f94;
	fma.rn.f32 	%f99, %f92, %f93, %f98;
	add.s64 	%rd122, %rd25, %rd119;
	st.global.f32 	[%rd122], %f99;
	add.s32 	%r115, %r123, %r19;
	mul.wide.u32 	%rd123, %r127, 4;
	add.s64 	%rd124, %rd4, %rd123;
	ld.global.nc.f32 	%f100, [%rd124];
	add.s64 	%rd125, %rd3, %rd123;
	ld.global.nc.f32 	%f101, [%rd125];
	mul.wide.u32 	%rd126, %r132, 4;
	add.s64 	%rd127, %rd24, %rd126;
	ld.global.nc.f32 	%f102, [%rd127];
	mul.wide.u32 	%rd128, %r131, 4;
	add.s64 	%rd129, %rd24, %rd128;
	ld.global.nc.f32 	%f103, [%rd129];
	mul.f32 	%f104, %f100, %f102;
	mul.f32 	%f105, %f101, %f103;
	sub.f32 	%f106, %f104, %f105;
	add.s64 	%rd130, %rd25, %rd126;
	st.global.f32 	[%rd130], %f106;
	mul.f32 	%f107, %f100, %f103;
	fma.rn.f32 	%f108, %f101, %f102, %f107;
	add.s64 	%rd131, %rd25, %rd128;
	st.global.f32 	[%rd131], %f108;
	add.s32 	%r116, %r115, %r19;
	mul.wide.u32 	%rd132, %r126, 4;
	add.s64 	%rd133, %rd4, %rd132;
	ld.global.nc.f32 	%f109, [%rd133];
	add.s64 	%rd134, %rd3, %rd132;
	ld.global.nc.f32 	%f110, [%rd134];
	mul.wide.u32 	%rd135, %r134, 4;
	add.s64 	%rd136, %rd24, %rd135;
	ld.global.nc.f32 	%f111, [%rd136];
	mul.wide.u32 	%rd137, %r130, 4;
	add.s64 	%rd138, %rd24, %rd137;
	ld.global.nc.f32 	%f112, [%rd138];
	mul.f32 	%f113, %f109, %f111;
	mul.f32 	%f114, %f110, %f112;
	sub.f32 	%f115, %f113, %f114;
	add.s64 	%rd139, %rd25, %rd135;
	st.global.f32 	[%rd139], %f115;
	mul.f32 	%f116, %f109, %f112;
	fma.rn.f32 	%f117, %f110, %f111, %f116;
	add.s64 	%rd140, %rd25, %rd137;
	st.global.f32 	[%rd140], %f117;
	add.s32 	%r117, %r116, %r19;
	mul.wide.u32 	%rd141, %r125, 4;
	add.s64 	%rd142, %rd4, %rd141;
	ld.global.nc.f32 	%f118, [%rd142];
	add.s64 	%rd143, %rd3, %rd141;
	ld.global.nc.f32 	%f119, [%rd143];
	mul.wide.u32 	%rd144, %r133, 4;
	add.s64 	%rd145, %rd24, %rd144;
	ld.global.nc.f32 	%f120, [%rd145];
	mul.wide.u32 	%rd146, %r129, 4;
	add.s64 	%rd147, %rd24, %rd146;
	ld.global.nc.f32 	%f121, [%rd147];
	mul.f32 	%f122, %f118, %f120;
	mul.f32 	%f123, %f119, %f121;
	sub.f32 	%f124, %f122, %f123;
	add.s64 	%rd148, %rd25, %rd144;
	st.global.f32 	[%rd148], %f124;
	mul.f32 	%f125, %f118, %f121;
	fma.rn.f32 	%f126, %f119, %f120, %f125;
	add.s64 	%rd149, %rd25, %rd146;
	st.global.f32 	[%rd149], %f126;
	add.s32 	%r123, %r117, %r19;
	shl.b32 	%r118, %r19, 2;
	add.s32 	%r134, %r134, %r118;
	add.s32 	%r133, %r133, %r118;
	add.s32 	%r132, %r132, %r118;
	add.s32 	%r131, %r131, %r118;
	add.s32 	%r130, %r130, %r118;
	add.s32 	%r129, %r129, %r118;
	add.s32 	%r128, %r128, %r118;
	mul.wide.u32 	%rd150, %r19, 16;
	add.s64 	%rd151, %rd151, %rd150;
	add.s32 	%r127, %r127, %r118;
	add.s32 	%r126, %r126, %r118;
	add.s32 	%r125, %r125, %r118;
	add.s32 	%r124, %r124, %r118;
	setp.lt.u32 	%p20, %r123, %r5;
	@%p20 bra 	$L__BB7_20;
$L__BB7_21:
	add.s32 	%r122, %r122, 1;
	setp.ne.s32 	%p21, %r122, %r75;
	@%p21 bra 	$L__BB7_13;
$L__BB7_22:
	ret;

}


// ===== COMPILED SASS (sm_100) =====

	.target	sm_100

	.elftype	@"ET_EXEC"


//--------------------- .note.nv.tkinfo           --------------------------
	.section	.note.nv.tkinfo,"",@"SHT_NOTE"
	.sectionflags	@"SHF_NOTE_NV_TKINFO"
	.tkinfo
        /*0018*/ 	.word	0x00000002
        /*0030*/ 	.string	""
        /*0030*/ 	.string	"ptxas"
        /*0030*/ 	.string	"Cuda compilation tools, release 13.0, V13.0.88"
        /*0030*/ 	.string	"Build cuda_13.0.r13.0/compiler.36424714_0"
        /*0030*/ 	.string	"-arch sm_100 -m 64 "



//--------------------- .note.nv.cuinfo           --------------------------
	.section	.note.nv.cuinfo,"",@"SHT_NOTE"
	.sectionflags	@"SHF_NOTE_NV_CUINFO"
        /*0018*/ 	.short	0x0002
        /*001a*/ 	.short	0x0064
        /*001c*/ 	.short	0x0082
	.zero		2


//--------------------- .nv.info                  --------------------------
	.section	.nv.info,"",@"SHT_CUDA_INFO"
	.align	4


	//----- nvinfo : EIATTR_REGCOUNT
	.align		4
        /*0000*/ 	.byte	0x04, 0x2f
        /*0002*/ 	.short	(.L_2 - .L_1)
	.align		4
.L_1:
        /*0004*/ 	.word	index@(lux_rope_f32_kernel)
        /*0008*/ 	.word	0x00000020


	//----- nvinfo : EIATTR_FRAME_SIZE
	.align		4
.L_2:
        /*000c*/ 	.byte	0x04, 0x11
        /*000e*/ 	.short	(.L_4 - .L_3)
	.align		4
.L_3:
        /*0010*/ 	.word	index@(lux_rope_f32_kernel)
        /*0014*/ 	.word	0x00000000


	//----- nvinfo : EIATTR_REGCOUNT
	.align		4
.L_4:
        /*0018*/ 	.byte	0x04, 0x2f
        /*001a*/ 	.short	(.L_6 - .L_5)
	.align		4
.L_5:
        /*001c*/ 	.word	index@(lux_rope_interleaved_f32_kernel)
        /*0020*/ 	.word	0x00000020


	//----- nvinfo : EIATTR_FRAME_SIZE
	.align		4
.L_6:
        /*0024*/ 	.byte	0x04, 0x11
        /*0026*/ 	.short	(.L_8 - .L_7)
	.align		4
.L_7:
        /*0028*/ 	.word	index@(lux_rope_interleaved_f32_kernel)
        /*002c*/ 	.word	0x00000000


	//----- nvinfo : EIATTR_REGCOUNT
	.align		4
.L_8:
        /*0030*/ 	.byte	0x04, 0x2f
        /*0032*/ 	.short	(.L_10 - .L_9)
	.align		4
.L_9:
        /*0034*/ 	.word	index@(lux_rope_f16_kernel)
        /*0038*/ 	.word	0x00000020


	//----- nvinfo : EIATTR_FRAME_SIZE
	.align		4
.L_10:
        /*003c*/ 	.byte	0x04, 0x11
        /*003e*/ 	.short	(.L_12 - .L_11)
	.align		4
.L_11:
        /*0040*/ 	.word	index@(lux_rope_f16_kernel)
        /*0044*/ 	.word	0x00000000


	//----- nvinfo : EIATTR_REGCOUNT
	.align		4
.L_12:
        /*0048*/ 	.byte	0x04, 0x2f
        /*004a*/ 	.short	(.L_14 - .L_13)
	.align		4
.L_13:
        /*004c*/ 	.word	index@(lux_rope_compute_freqs_kernel)
        /*0050*/ 	.word	0x0000001a


	//----- nvinfo : EIATTR_FRAME_SIZE
	.align		4
.L_14:
        /*0054*/ 	.byte	0x04, 0x11
        /*0056*/ 	.short	(.L_16 - .L_15)
	.align		4
.L_15:
        /*0058*/ 	.word	index@($__internal_5_$__cuda_sm3x_div_rn_noftz_f32_slowpath)
        /*005c*/ 	.word	0x00000020


	//----- nvinfo : EIATTR_FRAME_SIZE
	.align		4
.L_16:
        /*0060*/ 	.byte	0x04, 0x11
        /*0062*/ 	.short	(.L_18 - .L_17)
	.align		4
.L_17:
        /*0064*/ 	.word	index@($__internal_4_$__cuda_sm20_rcp_rn_f32_slowpath)
        /*0068*/ 	.word	0x00000020


	//----- nvinfo : EIATTR_FRAME_SIZE
	.align		4
.L_18:
        /*006c*/ 	.byte	0x04, 0x11
        /*006e*/ 	.short	(.L_20 - .L_19)
	.align		4
.L_19:
        /*0070*/ 	.word	index@(lux_rope_compute_freqs_kernel)
        /*0074*/ 	.word	0x00000020


	//----- nvinfo : EIATTR_REGCOUNT
	.align		4
.L_20:
        /*0078*/ 	.byte	0x04, 0x2f
        /*007a*/ 	.short	(.L_22 - .L_21)
	.align		4
.L_21:
        /*007c*/ 	.word	index@(lux_rope_ntk_scaled_kernel)
        /*0080*/ 	.word	0x0000001c


	//----- nvinfo : EIATTR_FRAME_SIZE
	.align		4
.L_22:
        /*0084*/ 	.byte	0x04, 0x11
        /*0086*/ 	.short	(.L_24 - .L_23)
	.align		4
.L_23:
        /*0088*/ 	.word	index@($__internal_3_$__cuda_sm3x_div_rn_noftz_f32_slowpath)
        /*008c*/ 	.word	0x00000020


	//----- nvinfo : EIATTR_FRAME_SIZE
	.align		4
.L_24:
        /*0090*/ 	.byte	0x04, 0x11
        /*0092*/ 	.short	(.L_26 - .L_25)
	.align		4
.L_25:
        /*0094*/ 	.word	index@($__internal_2_$__cuda_sm20_rcp_rn_f32_slowpath)
        /*0098*/ 	.word	0x00000020


	//----- nvinfo : EIATTR_FRAME_SIZE
	.align		4
.L_26:
        /*009c*/ 	.byte	0x04, 0x11
        /*009e*/ 	.short	(.L_28 - .L_27)
	.align		4
.L_27:
        /*00a0*/ 	.word	index@(lux_rope_ntk_scaled_kernel)
        /*00a4*/ 	.word	0x00000020


	//----- nvinfo : EIATTR_REGCOUNT
	.align		4
.L_28:
        /*00a8*/ 	.byte	0x04, 0x2f
        /*00aa*/ 	.short	(.L_30 - .L_29)
	.align		4
.L_29:
        /*00ac*/ 	.word	index@(lux_rope_yarn_kernel)
        /*00b0*/ 	.word	0x0000001e


	//----- nvinfo : EIATTR_FRAME_SIZE
	.align		4
.L_30:
        /*00b4*/ 	.byte	0x04, 0x11
        /*00b6*/ 	.short	(.L_32 - .L_31)
	.align		4
.L_31:
        /*00b8*/ 	.word	index@($__internal_1_$__cuda_sm3x_div_rn_noftz_f32_slowpath)
        /*00bc*/ 	.word	0x00000020


	//----- nvinfo : EIATTR_FRAME_SIZE
	.align		4
.L_32:
        /*00c0*/ 	.byte	0x04, 0x11
        /*00c2*/ 	.short	(.L_34 - .L_33)
	.align		4
.L_33:
        /*00c4*/ 	.word	index@($__internal_0_$__cuda_sm20_rcp_rn_f32_slowpath)
        /*00c8*/ 	.word	0x00000020


	//----- nvinfo : EIATTR_FRAME_SIZE
	.align		4
.L_34:
        /*00cc*/ 	.byte	0x04, 0x11
        /*00ce*/ 	.short	(.L_36 - .L_35)
	.align		4
.L_35:
        /*00d0*/ 	.word	index@(lux_rope_yarn_kernel)
        /*00d4*/ 	.word	0x00000020


	//----- nvinfo : EIATTR_REGCOUNT
	.align		4
.L_36:
        /*00d8*/ 	.byte	0x04, 0x2f
        /*00da*/ 	.short	(.L_38 - .L_37)
	.align		4
.L_37:
        /*00dc*/ 	.word	index@(lux_rope_inplace_f32_kernel)
        /*00e0*/ 	.word	0x00000020


	//----- nvinfo : EIATTR_FRAME_SIZE
	.align		4
.L_38:
        /*00e4*/ 	.byte	0x04, 0x11
        /*00e6*/ 	.short	(.L_40 - .L_39)
	.align		4
.L_39:
        /*00e8*/ 	.word	index@(lux_rope_inplace_f32_kernel)
        /*00ec*/ 	.word	0x00000000


	//----- nvinfo : EIATTR_REGCOUNT
	.align		4
.L_40:
        /*00f0*/ 	.byte	0x04, 0x2f
        /*00f2*/ 	.short	(.L_42 - .L_41)
	.align		4
.L_41:
        /*00f4*/ 	.word	index@(lux_rope_qk_f32_kernel)
        /*00f8*/ 	.word	0x00000028


	//----- nvinfo : EIATTR_FRAME_SIZE
	.align		4
.L_42:
        /*00fc*/ 	.byte	0x04, 0x11
        /*00fe*/ 	.short	(.L_44 - .L_43)
	.align		4
.L_43:
        /*0100*/ 	.word	index@(lux_rope_qk_f32_kernel)
        /*0104*/ 	.word	0x00000000


	//----- nvinfo : EIATTR_MIN_STACK_SIZE
	.align		4
.L_44:
        /*0108*/ 	.byte	0x04, 0x12
        /*010a*/ 	.short	(.L_46 - .L_45)
	.align		4
.L_45:
        /*010c*/ 	.word	index@(lux_rope_qk_f32_kernel)
        /*0110*/ 	.word	0x00000000


	//----- nvinfo : EIATTR_MIN_STACK_SIZE
	.align		4
.L_46:
        /*0114*/ 	.byte	0x04, 0x12
        /*0116*/ 	.short	(.L_48 - .L_47)
	.align		4
.L_47:
        /*0118*/ 	.word	index@(lux_rope_inplace_f32_kernel)
        /*011c*/ 	.word	0x00000000


	//----- nvinfo : EIATTR_MIN_STACK_SIZE
	.align		4
.L_48:
        /*0120*/ 	.byte	0x04, 0x12
        /*0122*/ 	.short	(.L_50 - .L_49)
	.align		4
.L_49:
        /*0124*/ 	.word	index@(lux_rope_yarn_kernel)
        /*0128*/ 	.word	0x00000020


	//----- nvinfo : EIATTR_MIN_STACK_SIZE
	.align		4
.L_50:
        /*012c*/ 	.byte	0x04, 0x12
        /*012e*/ 	.short	(.L_52 - .L_51)
	.align		4
.L_51:
        /*0130*/ 	.word	index@(lux_rope_ntk_scaled_kernel)
        /*0134*/ 	.word	0x00000020


	//----- nvinfo : EIATTR_MIN_STACK_SIZE
	.align		4
.L_52:
        /*0138*/ 	.byte	0x04, 0x12
        /*013a*/ 	.short	(.L_54 - .L_53)
	.align		4
.L_53:
        /*013c*/ 	.word	index@(lux_rope_compute_freqs_kernel)
        /*0140*/ 	.word	0x00000020


	//----- nvinfo : EIATTR_MIN_STACK_SIZE
	.align		4
.L_54:
        /*0144*/ 	.byte	0x04, 0x12
        /*0146*/ 	.short	(.L_56 - .L_55)
	.align		4
.L_55:
        /*0148*/ 	.word	index@(lux_rope_f16_kernel)
        /*014c*/ 	.word	0x00000000


	//----- nvinfo : EIATTR_MIN_STACK_SIZE
	.align		4
.L_56:
        /*0150*/ 	.byte	0x04, 0x12
        /*0152*/ 	.short	(.L_58 - .L_57)
	.align		4
.L_57:
        /*0154*/ 	.word	index@(lux_rope_interleaved_f32_kernel)
        /*0158*/ 	.word	0x00000000


	//----- nvinfo : EIATTR_MIN_STACK_SIZE
	.align		4
.L_58:
        /*015c*/ 	.byte	0x04, 0x12
        /*015e*/ 	.short	(.L_60 - .L_59)
	.align		4
.L_59:
        /*0160*/ 	.word	index@(lux_rope_f32_kernel)
        /*0164*/ 	.word	0x00000000
.L_60:


//--------------------- .nv.compat                --------------------------
	.section	.nv.compat,"",@"SHT_CUDA_COMPAT_INFO"
	.align	4
        /*0000*/ 	.byte	0x02, 0x09, 0x00, 0x00, 0x02, 0x02, 0x01, 0x00, 0x02, 0x05, 0x05, 0x00, 0x03, 0x07, 0x01, 0x01
        /*0010*/ 	.byte	0x02, 0x03, 0x00, 0x00, 0x02, 0x06, 0x01, 0x00, 0x04, 0x0b, 0x08, 0x00, 0x01, 0x00, 0x00, 0x00
        /*0020*/ 	.byte	0x00, 0x00, 0x00, 0x00


//--------------------- .nv.info.lux_rope_qk_f32_kernel --------------------------
	.section	.nv.info.lux_rope_qk_f32_kernel,"",@"SHT_CUDA_INFO"
	.sectionflags	@""
	.align	4


	//----- nvinfo : EIATTR_CUDA_API_VERSION
	.align		4
        /*0000*/ 	.byte	0x04, 0x37
        /*0002*/ 	.short	(.L_62 - .L_61)
.L_61:
        /*0004*/ 	.word	0x00000082


	//----- nvinfo : EIATTR_KPARAM_INFO
	.align		4
.L_62:
        /*0008*/ 	.byte	0x04, 0x17
        /*000a*/ 	.short	(.L_64 - .L_63)
.L_63:
        /*000c*/ 	.word	0x00000000
        /*0010*/ 	.short	0x000b
        /*0012*/ 	.short	0x0044
        /*0014*/ 	.byte	0x00, 0xf0, 0x11, 0x00


	//----- nvinfo : EIATTR_KPARAM_INFO
	.align		4
.L_64:
        /*0018*/ 	.byte	0x04, 0x17
        /*001a*/ 	.short	(.L_66 - .L_65)
.L_65:
        /*001c*/ 	.word	0x00000000
        /*0020*/ 	.short	0x000a
        /*0022*/ 	.short	0x0040
        /*0024*/ 	.byte	0x00, 0xf0, 0x11, 0x00


	//----- nvinfo : EIATTR_KPARAM_INFO
	.align		4
.L_66:
        /*0028*/ 	.byte	0x04, 0x17
        /*002a*/ 	.short	(.L_68 - .L_67)
.L_67:
        /*002c*/ 	.word	0x00000000
        /*0030*/ 	.short	0x0009
        /*0032*/ 	.short	0x003c
        /*0034*/ 	.byte	0x00, 0xf0, 0x11, 0x00


	//----- nvinfo : EIATTR_KPARAM_INFO
	.align		4
.L_68:
        /*0038*/ 	.byte	0x04, 0x17
        /*003a*/ 	.short	(.L_70 - .L_69)
.L_69:
        /*003c*/ 	.word	0x00000000
        /*0040*/ 	.short	0x0008
        /*0042*/ 	.short	0x0038
        /*0044*/ 	.byte	0x00, 0xf0, 0x11, 0x00


	//----- nvinfo : EIATTR_KPARAM_INFO
	.align		4
.L_70:
        /*0048*/ 	.byte	0x04, 0x17
        /*004a*/ 	.short	(.L_72 - .L_71)
.L_71:
        /*004c*/ 	.word	0x00000000
        /*0050*/ 	.short	0x0007
        /*0052*/ 	.short	0x0034
        /*0054*/ 	.byte	0x00, 0xf0, 0x11, 0x00


	//----- nvinfo : EIATTR_KPARAM_INFO
	.align		4
.L_72:
        /*0058*/ 	.byte	0x04, 0x17
        /*005a*/ 	.short	(.L_74 - .L_73)
.L_73:
        /*005c*/ 	.word	0x00000000
        /*0060*/ 	.short	0x0006
        /*0062*/ 	.short	0x0030
        /*0064*/ 	.byte	0x00, 0xf0, 0x11, 0x00


	//----- nvinfo : EIATTR_KPARAM_INFO
	.align		4
.L_74:
        /*0068*/ 	.byte	0x04, 0x17
        /*006a*/ 	.short	(.L_76 - .L_75)
.L_75:
        /*006c*/ 	.word	0x00000000
        /*0070*/ 	.short	0x0005
        /*0072*/ 	.short	0x0028
        /*0074*/ 	.byte	0x00, 0xf5, 0x21, 0x00


	//----- nvinfo : EIATTR_KPARAM_INFO
	.align		4
.L_76:
        /*0078*/ 	.byte	0x04, 0x17
        /*007a*/ 	.short	(.L_78 - .L_77)
.L_77:
        /*007c*/ 	.word	0x00000000
        /*0080*/ 	.short	0x0004
        /*0082*/ 	.short	0x0020
        /*0084*/ 	.byte	0x00, 0xf5, 0x21, 0x00


	//----- nvinfo : EIATTR_KPARAM_INFO
	.align		4
.L_78:
        /*0088*/ 	.byte	0x04, 0x17
        /*008a*/ 	.short	(.L_80 - .L_79)
.L_79:
        /*008c*/ 	.word	0x00000000
        /*0090*/ 	.short	0x0003
        /*0092*/ 	.short	0x0018
        /*0094*/ 	.byte	0x00, 0xf5, 0x21, 0x00


	//----- nvinfo : EIATTR_KPARAM_INFO
	.align		4
.L_80:
        /*0098*/ 	.byte	0x04, 0x17
        /*009a*/ 	.short	(.L_82 - .L_81)
.L_81:
        /*009c*/ 	.word	0x00000000
        /*00a0*/ 	.short	0x0002
        /*00a2*/ 	.short	0x0010
        /*00a4*/ 	.byte	0x00, 0xf5, 0x21, 0x00


	//----- nvinfo : EIATTR_KPARAM_INFO
	.align		4
.L_82:
        /*00a8*/ 	.byte	0x04, 0x17
        /*00aa*/ 	.short	(.L_84 - .L_83)
.L_83:
        /*00ac*/ 	.word	0x00000000
        /*00b0*/ 	.short	0x0001
        /*00b2*/ 	.short	0x0008
        /*00b4*/ 	.byte	0x00, 0xf5, 0x21, 0x00


	//----- nvinfo : EIATTR_KPARAM_INFO
	.align		4
.L_84:
        /*00b8*/ 	.byte	0x04, 0x17
        /*00ba*/ 	.short	(.L_86 - .L_85)
.L_85:
        /*00bc*/ 	.word	0x00000000
        /*00c0*/ 	.short	0x0000
        /*00c2*/ 	.short	0x0000
        /*00c4*/ 	.byte	0x00, 0xf5, 0x21, 0x00


	//----- nvinfo : EIATTR_SPARSE_MMA_MASK
	.align		4
.L_86:
        /*00c8*/ 	.byte	0x03, 0x50
        /*00ca*/ 	.short	0x0000


	//----- nvinfo : EIATTR_MAXREG_COUNT
	.align		4
        /*00cc*/ 	.byte	0x03, 0x1b
        /*00ce*/ 	.short	0x00ff


	//----- nvinfo : EIATTR_MERCURY_ISA_VERSION
	.align		4
        /*00d0*/ 	.byte	0x03, 0x5f
        /*00d2*/ 	.short	0x0101


	//----- nvinfo : EIATTR_VRC_CTA_INIT_COUNT
	.align		4
        /*00d4*/ 	.byte	0x02, 0x4a
	.zero		1
	.zero		1


	//----- nvinfo : EIATTR_EXIT_INSTR_OFFSETS
	.align		4
        /*00d8*/ 	.byte	0x04, 0x1c
        /*00da*/ 	.short	(.L_88 - .L_87)


	//   ....[0]....
.L_87:
        /*00dc*/ 	.word	0x00000060


	//   ....[1]....
        /*00e0*/ 	.word	0x00000d30


	//   ....[2]....
        /*00e4*/ 	.word	0x00001af0


	//----- nvinfo : EIATTR_CRS_STACK_SIZE
	.align		4
.L_88:
        /*00e8*/ 	.byte	0x04, 0x1e
        /*00ea*/ 	.short	(.L_90 - .L_89)
.L_89:
        /*00ec*/ 	.word	0x00000000


	//----- nvinfo : EIATTR_CBANK_PARAM_SIZE
	.align		4
.L_90:
        /*00f0*/ 	.byte	0x03, 0x19
        /*00f2*/ 	.short	0x0048


	//----- nvinfo : EIATTR_PARAM_CBANK
	.align		4
        /*00f4*/ 	.byte	0x04, 0x0a
        /*00f6*/ 	.short	(.L_92 - .L_91)
	.align		4
.L_91:
        /*00f8*/ 	.word	index@(.nv.constant0.lux_rope_qk_f32_kernel)
        /*00fc*/ 	.short	0x0380
        /*00fe*/ 	.short	0x0048


	//----- nvinfo : EIATTR_SW_WAR
	.align		4
.L_92:
        /*0100*/ 	.byte	0x04, 0x36
        /*0102*/ 	.short	(.L_94 - .L_93)
.L_93:
        /*0104*/ 	.word	0x00000008
.L_94:


//--------------------- .nv.info.lux_rope_inplace_f32_kernel --------------------------
	.section	.nv.info.lux_rope_inplace_f32_kernel,"",@"SHT_CUDA_INFO"
	.sectionflags	@""
	.align	4


	//----- nvinfo : EIATTR_CUDA_API_VERSION
	.align		4
        /*0000*/ 	.byte	0x04, 0x37
        /*0002*/ 	.short	(.L_96 - .L_95)
.L_95:
        /*0004*/ 	.word	0x00000082


	//----- nvinfo : EIATTR_KPARAM_INFO
	.align		4
.L_96:
        /*0008*/ 	.byte	0x04, 0x17
        /*000a*/ 	.short	(.L_98 - .L_97)
.L_97:
        /*000c*/ 	.word	0x00000000
        /*0010*/ 	.short	0x0007
        /*0012*/ 	.short	0x0028
        /*0014*/ 	.byte	0x00, 0xf0, 0x11, 0x00


	//----- nvinfo : EIATTR_KPARAM_INFO
	.align		4
.L_98:
        /*0018*/ 	.byte	0x04, 0x17
        /*001a*/ 	.short	(.L_100 - .L_99)
.L_99:
        /*001c*/ 	.word	0x00000000
        /*0020*/ 	.short	0x0006
        /*0022*/ 	.short	0x0024
        /*0024*/ 	.byte	0x00, 0xf0, 0x11, 0x00


	//----- nvinfo : EIATTR_KPARAM_INFO
	.align		4
.L_100:
        /*0028*/ 	.byte	0x04, 0x17
        /*002a*/ 	.short	(.L_102 - .L_101)
.L_101:
        /*002c*/ 	.word	0x00000000
        /*0030*/ 	.short	0x0005
        /*0032*/ 	.short	0x0020
        /*0034*/ 	.byte	0x00, 0xf0, 0x11, 0x00


	//----- nvinfo : EIATTR_KPARAM_INFO
	.align		4
.L_102:
        /*0038*/ 	.byte	0x04, 0x17
        /*003a*/ 	.short	(.L_104 - .L_103)
.L_103:
        /*003c*/ 	.word	0x00000000
        /*0040*/ 	.short	0x0004
        /*0042*/ 	.short	0x001c
        /*0044*/ 	.byte	0x00, 0xf0, 0x11, 0x00


	//----- nvinfo : EIATTR_KPARAM_INFO
	.align		4
.L_104:
        /*0048*/ 	.byte	0x04, 0x17
        /*004a*/ 	.short	(.L_106 - .L_105)
.L_105:
        /*004c*/ 	.word	0x00000000
        /*0050*/ 	.short	0x0003
        /*0052*/ 	.short	0x0018
        /*0054*/ 	.byte	0x00, 0xf0, 0x11, 0x00


	//----- nvinfo : EIATTR_KPARAM_INFO
	.align		4
.L_106:
        /*0058*/ 	.byte	0x04, 0x17
        /*005a*/ 	.short	(.L_108 - .L_107)
.L_107:
        /*005c*/ 	.word	0x00000000
        /*0060*/ 	.short	0x0002
        /*0062*/ 	.short	0x0010
        /*0064*/ 	.byte	0x00, 0xf5, 0x21, 0x00


	//----- nvinfo : EIATTR_KPARAM_INFO
	.align		4
.L_108:
        /*0068*/ 	.byte	0x04, 0x17
        /*006a*/ 	.short	(.L_110 - .L_109)
.L_109:
        /*006c*/ 	.word	0x00000000
        /*0070*/ 	.short	0x0001
        /*0072*/ 	.short	0x0008
        /*0074*/ 	.byte	0x00, 0xf5, 0x21, 0x00


	//----- nvinfo : EIATTR_KPARAM_INFO
	.align		4
.L_110:
        /*0078*/ 	.byte	0x04, 0x17
        /*007a*/ 	.short	(.L_112 - .L_111)
.L_111:
        /*007c*/ 	.word	0x00000000
        /*0080*/ 	.short	0x0000
        /*0082*/ 	.short	0x0000
        /*0084*/ 	.byte	0x00, 0xf5, 0x21, 0x00


	//----- nvinfo : EIATTR_SPARSE_MMA_MASK
	.align		4
.L_112:
        /*0088*/ 	.byte	0x03, 0x50
        /*008a*/ 	.short	0x0000


	//----- nvinfo : EIATTR_MAXREG_COUNT
	.align		4
        /*008c*/ 	.byte	0x03, 0x1b
        /*008e*/ 	.short	0x00ff


	//----- nvinfo : EIATTR_MERCURY_ISA_VERSION
	.align		4
        /*0090*/ 	.byte	0x03, 0x5f
        /*0092*/ 	.short	0x0101


	//----- nvinfo : EIATTR_VRC_CTA_INIT_COUNT
	.align		4
        /*0094*/ 	.byte	0x02, 0x4a
	.zero		1
	.zero		1


	//----- nvinfo : EIATTR_EXIT_INSTR_OFFSETS
	.align		4
        /*0098*/ 	.byte	0x04, 0x1c
        /*009a*/ 	.short	(.L_114 - .L_113)


	//   ....[0]....
.L_113:
        /*009c*/ 	.word	0x00000090


	//   ....[1]....
        /*00a0*/ 	.word	0x00000130


	//   ....[2]....
        /*00a4*/ 	.word	0x00000550


	//   ....[3]....
        /*00a8*/ 	.word	0x00000aa0


	//----- nvinfo : EIATTR_CRS_STACK_SIZE
	.align		4
.L_114:
        /*00ac*/ 	.byte	0x04, 0x1e
        /*00ae*/ 	.short	(.L_116 - .L_115)
.L_115:
        /*00b0*/ 	.word	0x00000000


	//----- nvinfo : EIATTR_CBANK_PARAM_SIZE
	.align		4
.L_116:
        /*00b4*/ 	.byte	0x03, 0x19
        /*00b6*/ 	.short	0x002c


	//----- nvinfo : EIATTR_PARAM_CBANK
	.align		4
        /*00b8*/ 	.byte	0x04, 0x0a
        /*00ba*/ 	.short	(.L_118 - .L_117)
	.align		4
.L_117:
        /*00bc*/ 	.word	index@(.nv.constant0.lux_rope_inplace_f32_kernel)
        /*00c0*/ 	.short	0x0380
        /*00c2*/ 	.short	0x002c


	//----- nvinfo : EIATTR_SW_WAR
	.align		4
.L_118:
        /*00c4*/ 	.byte	0x04, 0x36
        /*00c6*/ 	.short	(.L_120 - .L_119)
.L_119:
        /*00c8*/ 	.word	0x00000008
.L_120:


//--------------------- .nv.info.lux_rope_yarn_kernel --------------------------
	.section	.nv.info.lux_rope_yarn_kernel,"",@"SHT_CUDA_INFO"
	.sectionflags	@""
	.align	4


	//----- nvinfo : EIATTR_CUDA_API_VERSION
	.align		4
        /*0000*/ 	.byte	0x04, 0x37
        /*0002*/ 	.short	(.L_122 - .L_121)
.L_121:
        /*0004*/ 	.word	0x00000082


	//----- nvinfo : EIATTR_KPARAM_INFO
	.align		4
.L_122:
        /*0008*/ 	.byte	0x04, 0x17
        /*000a*/ 	.short	(.L_124 - .L_123)
.L_123:
        /*000c*/ 	.word	0x00000000
        /*0010*/ 	.short	0x000d
        /*0012*/ 	.short	0x003c
        /*0014*/ 	.byte	0x00, 0xf0, 0x11, 0x00


	//----- nvinfo : EIATTR_KPARAM_INFO
	.align		4
.L_124:
        /*0018*/ 	.byte	0x04, 0x17
        /*001a*/ 	.short	(.L_126 - .L_125)
.L_125:
        /*001c*/ 	.word	0x00000000
        /*0020*/ 	.short	0x000c
        /*0022*/ 	.short	0x0038
        /*0024*/ 	.byte	0x00, 0xf0, 0x11, 0x00


	//----- nvinfo : EIATTR_KPARAM_INFO
	.align		4
.L_126:
        /*0028*/ 	.byte	0x04, 0x17
        /*002a*/ 	.short	(.L_128 - .L_127)
.L_127:
        /*002c*/ 	.word	0x00000000
        /*0030*/ 	.short	0x000b
        /*0032*/ 	.short	0x0034
        /*0034*/ 	.byte	0x00, 0xf0, 0x11, 0x00


	//----- nvinfo : EIATTR_KPARAM_INFO
	.align		4
.L_128:
        /*0038*/ 	.byte	0x04, 0x17
        /*003a*/ 	.short	(.L_130 - .L_129)
.L_129:
        /*003c*/ 	.word	0x00000000
        /*0040*/ 	.short	0x000a
        /*0042*/ 	.short	0x0030
        /*0044*/ 	.byte	0x00, 0xf0, 0x11, 0x00


	//----- nvinfo : EIATTR_KPARAM_INFO
	.align		4
.L_130:
        /*0048*/ 	.byte	0x04, 0x17
        /*004a*/ 	.short	(.L_132 - .L_131)
.L_131:
        /*004c*/ 	.word	0x00000000
        /*0050*/ 	.short	0x0009
        /*0052*/ 	.short	0x002c
        /*0054*/ 	.byte	0x00, 0xf0, 0x11, 0x00


	//----- nvinfo : EIATTR_KPARAM_INFO
	.align		4
.L_132:
        /*0058*/ 	.byte	0x04, 0x17
        /*005a*/ 	.short	(.L_134 - .L_133)
.L_133:
        /*005c*/ 	.word	0x00000000
        /*0060*/ 	.short	0x0008
        /*0062*/ 	.short	0x0028
        /*0064*/ 	.byte	0x00, 0xf0, 0x11, 0x00


	//----- nvinfo : EIATTR_KPARAM_INFO
	.align		4
.L_134:
        /*0068*/ 	.byte	0x04, 0x17
        /*006a*/ 	.short	(.L_136 - .L_135)
.L_135:
        /*006c*/ 	.word	0x00000000
        /*0070*/ 	.short	0x0007
        /*0072*/ 	.short	0x0024
        /*0074*/ 	.byte	0x00, 0xf0, 0x11, 0x00


	//----- nvinfo : EIATTR_KPARAM_INFO
	.align		4
.L_136:
        /*0078*/ 	.byte	0x04, 0x17
        /*007a*/ 	.short	(.L_138 - .L_137)
.L_137:
        /*007c*/ 	.word	0x00000000
        /*0080*/ 	.short	0x0006
        /*0082*/ 	.short	0x0020
        /*0084*/ 	.byte	0x00, 0xf0, 0x11, 0x00


	//----- nvinfo : EIATTR_KPARAM_INFO
	.align		4
.L_138:
        /*0088*/ 	.byte	0x04, 0x17
        /*008a*/ 	.short	(.L_140 - .L_139)
.L_139:
        /*008c*/ 	.word	0x00000000
        /*0090*/ 	.short	0x0005
        /*0092*/ 	.short	0x001c
        /*0094*/ 	.byte	0x00, 0xf0, 0x11, 0x00


	//----- nvinfo : EIATTR_KPARAM_INFO
	.align		4
.L_140:
        /*0098*/ 	.byte	0x04, 0x17
        /*009a*/ 	.short	(.L_142 - .L_141)
.L_141:
        /*009c*/ 	.word	0x00000000
        /*00a0*/ 	.short	0x0004
        /*00a2*/ 	.short	0x0018
        /*00a4*/ 	.byte	0x00, 0xf0, 0x11, 0x00


	//----- nvinfo : EIATTR_KPARAM_INFO
	.align		4
.L_142:
        /*00a8*/ 	.byte	0x04, 0x17
        /*00aa*/ 	.short	(.L_144 - .L_143)
.L_143:
        /*00ac*/ 	.word	0x00000000
        /*00b0*/ 	.short	0x0003
        /*00b2*/ 	.short	0x0014
        /*00b4*/ 	.byte	0x00, 0xf0, 0x11, 0x00


	//----- nvinfo : EIATTR_KPARAM_INFO
	.align		4
.L_144:
        /*00b8*/ 	.byte	0x04, 0x17
        /*00ba*/ 	.short	(.L_146 - .L_145)
.L_145:
        /*00bc*/ 	.word	0x00000000
        /*00c0*/ 	.short	0x0002
        /*00c2*/ 	.short	0x0010
        /*00c4*/ 	.byte	0x00, 0xf0, 0x11, 0x00


	//----- nvinfo : EIATTR_KPARAM_INFO
	.align		4
.L_146:
        /*00c8*/ 	.byte	0x04, 0x17
        /*00ca*/ 	.short	(.L_148 - .L_147)
.L_147:
        /*00cc*/ 	.word	0x00000000
        /*00d0*/ 	.short	0x0001
        /*00d2*/ 	.short	0x0008
        /*00d4*/ 	.byte	0x00, 0xf5, 0x21, 0x00


	//----- nvinfo : EIATTR_KPARAM_INFO
	.align		4
.L_148:
        /*00d8*/ 	.byte	0x04, 0x17
        /*00da*/ 	.short	(.L_150 - .L_149)
.L_149:
        /*00dc*/ 	.word	0x00000000
        /*00e0*/ 	.short	0x0000
        /*00e2*/ 	.short	0x0000
        /*00e4*/ 	.byte	0x00, 0xf5, 0x21, 0x00


	//----- nvinfo : EIATTR_SPARSE_MMA_MASK
	.align		4
.L_150:
        /*00e8*/ 	.byte	0x03, 0x50
        /*00ea*/ 	.short	0x0000


	//----- nvinfo : EIATTR_MAXREG_COUNT
	.align		4
        /*00ec*/ 	.byte	0x03, 0x1b
        /*00ee*/ 	.short	0x00ff


	//----- nvinfo : EIATTR_MERCURY_ISA_VERSION
	.align		4
        /*00f0*/ 	.byte	0x03, 0x5f
        /*00f2*/ 	.short	0x0101


	//----- nvinfo : EIATTR_VRC_CTA_INIT_COUNT
	.align		4
        /*00f4*/ 	.byte	0x02, 0x4a
	.zero		1
	.zero		1


	//----- nvinfo : EIATTR_EXIT_INSTR_OFFSETS
	.align		4
        /*00f8*/ 	.byte	0x04, 0x1c
        /*00fa*/ 	.short	(.L_152 - .L_151)


	//   ....[0]....
.L_151:
        /*00fc*/ 	.word	0x000000a0


	//   ....[1]....
        /*0100*/ 	.word	0x00000140


	//   ....[2]....
        /*0104*/ 	.word	0x000016d0


	//----- nvinfo : EIATTR_CRS_STACK_SIZE
	.align		4
.L_152:
        /*0108*/ 	.byte	0x04, 0x1e
        /*010a*/ 	.short	(.L_154 - .L_153)
.L_153:
        /*010c*/ 	.word	0x00000000


	//----- nvinfo : EIATTR_CBANK_PARAM_SIZE
	.align		4
.L_154:
        /*0110*/ 	.byte	0x03, 0x19
        /*0112*/ 	.short	0x0040


	//----- nvinfo : EIATTR_PARAM_CBANK
	.align		4
        /*0114*/ 	.byte	0x04, 0x0a
        /*0116*/ 	.short	(.L_156 - .L_155)
	.align		4
.L_155:
        /*0118*/ 	.word	index@(.nv.constant0.lux_rope_yarn_kernel)
        /*011c*/ 	.short	0x0380
        /*011e*/ 	.short	0x0040


	//----- nvinfo : EIATTR_SW_WAR
	.align		4
.L_156:
        /*0120*/ 	.byte	0x04, 0x36
        /*0122*/ 	.short	(.L_158 - .L_157)
.L_157:
        /*0124*/ 	.word	0x00000008
.L_158:


//--------------------- .nv.info.lux_rope_ntk_scaled_kernel --------------------------
	.section	.nv.info.lux_rope_ntk_scaled_kernel,"",@"SHT_CUDA_INFO"
	.sectionflags	@""
	.align	4


	//----- nvinfo : EIATTR_CUDA_API_VERSION
	.align		4
        /*0000*/ 	.byte	0x04, 0x37
        /*0002*/ 	.short	(.L_160 - .L_159)
.L_159:
        /*0004*/ 	.word	0x00000082


	//----- nvinfo : EIATTR_KPARAM_INFO
	.align		4
.L_160:
        /*0008*/ 	.byte	0x04, 0x17
        /*000a*/ 	.short	(.L_162 - .L_161)
.L_161:
        /*000c*/ 	.word	0x00000000
        /*0010*/ 	.short	0x0009
        /*0012*/ 	.short	0x002c
        /*0014*/ 	.byte	0x00, 0xf0, 0x11, 0x00


	//----- nvinfo : EIATTR_KPARAM_INFO
	.align		4
.L_162:
        /*0018*/ 	.byte	0x04, 0x17
        /*001a*/ 	.short	(.L_164 - .L_163)
.L_163:
        /*001c*/ 	.word	0x00000000
        /*0020*/ 	.short	0x0008
        /*0022*/ 	.short	0x0028
        /*0024*/ 	.byte	0x00, 0xf0, 0x11, 0x00


	//----- nvinfo : EIATTR_KPARAM_INFO
	.align		4
.L_164:
        /*0028*/ 	.byte	0x04, 0x17
        /*002a*/ 	.short	(.L_166 - .L_165)
.L_165:
        /*002c*/ 	.word	0x00000000
        /*0030*/ 	.short	0x0007
        /*0032*/ 	.short	0x0024
        /*0034*/ 	.byte	0x00, 0xf0, 0x11, 0x00


	//----- nvinfo : EIATTR_KPARAM_INFO
	.align		4
.L_166:
        /*0038*/ 	.byte	0x04, 0x17
        /*003a*/ 	.short	(.L_168 - .L_167)
.L_167:
        /*003c*/ 	.word	0x00000000
        /*0040*/ 	.short	0x0006
        /*0042*/ 	.short	0x0020
        /*0044*/ 	.byte	0x00, 0xf0, 0x11, 0x00


	//----- nvinfo : EIATTR_KPARAM_INFO
	.align		4
.L_168:
        /*0048*/ 	.byte	0x04, 0x17
        /*004a*/ 	.short	(.L_170 - .L_169)
.L_169:
        /*004c*/ 	.word	0x00000000
        /*0050*/ 	.short	0x0005
        /*0052*/ 	.short	0x001c
        /*0054*/ 	.byte	0x00, 0xf0, 0x11, 0x00


	//----- nvinfo : EIATTR_KPARAM_INFO
	.align		4
.L_170:
        /*0058*/ 	.byte	0x04, 0x17
        /*005a*/ 	.short	(.L_172 - .L_171)
.L_171:
        /*005c*/ 	.word	0x00000000
        /*0060*/ 	.short	0x0004
        /*0062*/ 	.short	0x0018
        /*0064*/ 	.byte	0x00, 0xf0, 0x11, 0x00


	//----- nvinfo : EIATTR_KPARAM_INFO
	.align		4
.L_172:
        /*0068*/ 	.byte	0x04, 0x17
        /*006a*/ 	.short	(.L_174 - .L_173)
.L_173:
        /*006c*/ 	.word	0x00000000
        /*0070*/ 	.short	0x0003
        /*0072*/ 	.short	0x0014
        /*0074*/ 	.byte	0x00, 0xf0, 0x11, 0x00


	//----- nvinfo : EIATTR_KPARAM_INFO
	.align		4
.L_174:
        /*0078*/ 	.byte	0x04, 0x17
        /*007a*/ 	.short	(.L_176 - .L_175)
.L_175:
        /*007c*/ 	.word	0x00000000
        /*0080*/ 	.short	0x0002
        /*0082*/ 	.short	0x0010
        /*0084*/ 	.byte	0x00, 0xf0, 0x11, 0x00


	//----- nvinfo : EIATTR_KPARAM_INFO
	.align		4
.L_176:
        /*0088*/ 	.byte	0x04, 0x17
        /*008a*/ 	.short	(.L_178 - .L_177)
.L_177:
        /*008c*/ 	.word	0x00000000
        /*0090*/ 	.short	0x0001
        /*0092*/ 	.short	0x0008
        /*0094*/ 	.byte	0x00, 0xf5, 0x21, 0x00


	//----- nvinfo : EIATTR_KPARAM_INFO
	.align		4
.L_178:
        /*0098*/ 	.byte	0x04, 0x17
        /*009a*/ 	.short	(.L_180 - .L_179)
.L_179:
        /*009c*/ 	.word	0x00000000
        /*00a0*/ 	.short	0x0000
        /*00a2*/ 	.short	0x0000
        /*00a4*/ 	.byte	0x00, 0xf5, 0x21, 0x00


	//----- nvinfo : EIATTR_SPARSE_MMA_MASK
	.align		4
.L_180:
        /*00a8*/ 	.byte	0x03, 0x50
        /*00aa*/ 	.short	0x0000


	//----- nvinfo : EIATTR_MAXREG_COUNT
	.align		4
        /*00ac*/ 	.byte	0x03, 0x1b
        /*00ae*/ 	.short	0x00ff


	//----- nvinfo : EIATTR_MERCURY_ISA_VERSION
	.align		4
        /*00b0*/ 	.byte	0x03, 0x5f
        /*00b2*/ 	.short	0x0101


	//----- nvinfo : EIATTR_VRC_CTA_INIT_COUNT
	.align		4
        /*00b4*/ 	.byte	0x02, 0x4a
	.zero		1
	.zero		1


	//----- nvinfo : EIATTR_EXIT_INSTR_OFFSETS
	.align		4
        /*00b8*/ 	.byte	0x04, 0x1c
        /*00ba*/ 	.short	(.L_182 - .L_181)


	//   ....[0]....
.L_181:
        /*00bc*/ 	.word	0x000000a0


	//   ....[1]....
        /*00c0*/ 	.word	0x00000950


	//   ....[2]....
        /*00c4*/ 	.word	0x00001c00


	//----- nvinfo : EIATTR_CRS_STACK_SIZE
	.align		4
.L_182:
        /*00c8*/ 	.byte	0x04, 0x1e
        /*00ca*/ 	.short	(.L_184 - .L_183)
.L_183:
        /*00cc*/ 	.word	0x00000000


	//----- nvinfo : EIATTR_CBANK_PARAM_SIZE
	.align		4
.L_184:
        /*00d0*/ 	.byte	0x03, 0x19
        /*00d2*/ 	.short	0x0030


	//----- nvinfo : EIATTR_PARAM_CBANK
	.align		4
        /*00d4*/ 	.byte	0x04, 0x0a
        /*00d6*/ 	.short	(.L_186 - .L_185)
	.align		4
.L_185:
        /*00d8*/ 	.word	index@(.nv.constant0.lux_rope_ntk_scaled_kernel)
        /*00dc*/ 	.short	0x0380
        /*00de*/ 	.short	0x0030


	//----- nvinfo : EIATTR_SW_WAR
	.align		4
.L_186:
        /*00e0*/ 	.byte	0x04, 0x36
        /*00e2*/ 	.short	(.L_188 - .L_187)
.L_187:
        /*00e4*/ 	.word	0x00000008
.L_188:


//--------------------- .nv.info.lux_rope_compute_freqs_kernel --------------------------
	.section	.nv.info.lux_rope_compute_freqs_kernel,"",@"SHT_CUDA_INFO"
	.sectionflags	@""
	.align	4


	//----- nvinfo : EIATTR_CUDA_API_VERSION
	.align		4
        /*0000*/ 	.byte	0x04, 0x37
        /*0002*/ 	.short	(.L_190 - .L_189)
.L_189:
        /*0004*/ 	.word	0x00000082


	//----- nvinfo : EIATTR_KPARAM_INFO
	.align		4
.L_190:
        /*0008*/ 	.byte	0x04, 0x17
        /*000a*/ 	.short	(.L_192 - .L_191)
.L_191:
        /*000c*/ 	.word	0x00000000
        /*0010*/ 	.short	0x0004
        /*0012*/ 	.short	0x0018
        /*0014*/ 	.byte	0x00, 0xf0, 0x11, 0x00


	//----- nvinfo : EIATTR_KPARAM_INFO
	.align		4
.L_192:
        /*0018*/ 	.byte	0x04, 0x17
        /*001a*/ 	.short	(.L_194 - .L_193)
.L_193:
        /*001c*/ 	.word	0x00000000
        /*0020*/ 	.short	0x0003
        /*0022*/ 	.short	0x0014
        /*0024*/ 	.byte	0x00, 0xf0, 0x11, 0x00


	//----- nvinfo : EIATTR_KPARAM_INFO
	.align		4
.L_194:
        /*0028*/ 	.byte	0x04, 0x17
        /*002a*/ 	.short	(.L_196 - .L_195)
.L_195:
        /*002c*/ 	.word	0x00000000
        /*0030*/ 	.short	0x0002
        /*0032*/ 	.short	0x0010
        /*0034*/ 	.byte	0x00, 0xf0, 0x11, 0x00


	//----- nvinfo : EIATTR_KPARAM_INFO
	.align		4
.L_196:
        /*0038*/ 	.byte	0x04, 0x17
        /*003a*/ 	.short	(.L_198 - .L_197)
.L_197:
        /*003c*/ 	.word	0x00000000
        /*0040*/ 	.short	0x0001
        /*0042*/ 	.short	0x0008
        /*0044*/ 	.byte	0x00, 0xf5, 0x21, 0x00


	//----- nvinfo : EIATTR_KPARAM_INFO
	.align		4
.L_198:
        /*0048*/ 	.byte	0x04, 0x17
        /*004a*/ 	.short	(.L_200 - .L_199)
.L_199:
        /*004c*/ 	.word	0x00000000
        /*0050*/ 	.short	0x0000
        /*0052*/ 	.short	0x0000
        /*0054*/ 	.byte	0x00, 0xf5, 0x21, 0x00


	//----- nvinfo : EIATTR_SPARSE_MMA_MASK
	.align		4
.L_200:
        /*0058*/ 	.byte	0x03, 0x50
        /*005a*/ 	.short	0x0000


	//----- nvinfo : EIATTR_MAXREG_COUNT
	.align		4
        /*005c*/ 	.byte	0x03, 0x1b
        /*005e*/ 	.short	0x00ff


	//----- nvinfo : EIATTR_MERCURY_ISA_VERSION
	.align		4
        /*0060*/ 	.byte	0x03, 0x5f
        /*0062*/ 	.short	0x0101


	//----- nvinfo : EIATTR_VRC_CTA_INIT_COUNT
	.align		4
        /*0064*/ 	.byte	0x02, 0x4a
	.zero		1
	.zero		1


	//----- nvinfo : EIATTR_EXIT_INSTR_OFFSETS
	.align		4
        /*0068*/ 	.byte	0x04, 0x1c
        /*006a*/ 	.short	(.L_202 - .L_201)


	//   ....[0]....
.L_201:
        /*006c*/ 	.word	0x00000050


	//   ....[1]....
        /*0070*/ 	.word	0x000000a0


	//   ....[2]....
        /*0074*/ 	.word	0x000012d0


	//----- nvinfo : EIATTR_CRS_STACK_SIZE
	.align		4
.L_202:
        /*0078*/ 	.byte	0x04, 0x1e
        /*007a*/ 	.short	(.L_204 - .L_203)
.L_203:
        /*007c*/ 	.word	0x00000000


	//----- nvinfo : EIATTR_CBANK_PARAM_SIZE
	.align		4
.L_204:
        /*0080*/ 	.byte	0x03, 0x19
        /*0082*/ 	.short	0x001c


	//----- nvinfo : EIATTR_PARAM_CBANK
	.align		4
        /*0084*/ 	.byte	0x04, 0x0a
        /*0086*/ 	.short	(.L_206 - .L_205)
	.align		4
.L_205:
        /*0088*/ 	.word	index@(.nv.constant0.lux_rope_compute_freqs_kernel)
        /*008c*/ 	.short	0x0380
        /*008e*/ 	.short	0x001c


	//----- nvinfo : EIATTR_SW_WAR
	.align		4
.L_206:
        /*0090*/ 	.byte	0x04, 0x36
        /*0092*/ 	.short	(.L_208 - .L_207)
.L_207:
        /*0094*/ 	.word	0x00000008
.L_208:


//--------------------- .nv.info.lux_rope_f16_kernel --------------------------
	.section	.nv.info.lux_rope_f16_kernel,"",@"SHT_CUDA_INFO"
	.sectionflags	@""
	.align	4


	//----- nvinfo : EIATTR_CUDA_API_VERSION
	.align		4
        /*0000*/ 	.byte	0x04, 0x37
        /*0002*/ 	.short	(.L_210 - .L_209)
.L_209:
        /*0004*/ 	.word	0x00000082


	//----- nvinfo : EIATTR_KPARAM_INFO
	.align		4
.L_210:
        /*0008*/ 	.byte	0x04, 0x17
        /*000a*/ 	.short	(.L_212 - .L_211)
.L_211:
        /*000c*/ 	.word	0x00000000
        /*0010*/ 	.short	0x0008
        /*0012*/ 	.short	0x0030
        /*0014*/ 	.byte	0x00, 0xf0, 0x11, 0x00


	//----- nvinfo : EIATTR_KPARAM_INFO
	.align		4
.L_212:
        /*0018*/ 	.byte	0x04, 0x17
        /*001a*/ 	.short	(.L_214 - .L_213)
.L_213:
        /*001c*/ 	.word	0x00000000
        /*0020*/ 	.short	0x0007
        /*0022*/ 	.short	0x002c
        /*0024*/ 	.byte	0x00, 0xf0, 0x11, 0x00


	//----- nvinfo : EIATTR_KPARAM_INFO
	.align		4
.L_214:
        /*0028*/ 	.byte	0x04, 0x17
        /*002a*/ 	.short	(.L_216 - .L_215)
.L_215:
        /*002c*/ 	.word	0x00000000
        /*0030*/ 	.short	0x0006
        /*0032*/ 	.short	0x0028
        /*0034*/ 	.byte	0x00, 0xf0, 0x11, 0x00


	//----- nvinfo : EIATTR_KPARAM_INFO
	.align		4
.L_216:
        /*0038*/ 	.byte	0x04, 0x17
        /*003a*/ 	.short	(.L_218 - .L_217)
.L_217:
        /*003c*/ 	.word	0x00000000
        /*0040*/ 	.short	0x0005
        /*0042*/ 	.short	0x0024
        /*0044*/ 	.byte	0x00, 0xf0, 0x11, 0x00


	//----- nvinfo : EIATTR_KPARAM_INFO
	.align		4
.L_218:
        /*0048*/ 	.byte	0x04, 0x17
        /*004a*/ 	.short	(.L_220 - .L_219)
.L_219:
        /*004c*/ 	.word	0x00000000
        /*0050*/ 	.short	0x0004
        /*0052*/ 	.short	0x0020
        /*0054*/ 	.byte	0x00, 0xf0, 0x11, 0x00


	//----- nvinfo : EIATTR_KPARAM_INFO
	.align		4
.L_220:
        /*0058*/ 	.byte	0x04, 0x17
        /*005a*/ 	.short	(.L_222 - .L_221)
.L_221:
        /*005c*/ 	.word	0x00000000
        /*0060*/ 	.short	0x0003
        /*0062*/ 	.short	0x0018
        /*0064*/ 	.byte	0x00, 0xf5, 0x21, 0x00


	//----- nvinfo : EIATTR_KPARAM_INFO
	.align		4
.L_222:
        /*0068*/ 	.byte	0x04, 0x17
        /*006a*/ 	.short	(.L_224 - .L_223)
.L_223:
        /*006c*/ 	.word	0x00000000
        /*0070*/ 	.short	0x0002
        /*0072*/ 	.short	0x0010
        /*0074*/ 	.byte	0x00, 0xf5, 0x21, 0x00


	//----- nvinfo : EIATTR_KPARAM_INFO
	.align		4
.L_224:
        /*0078*/ 	.byte	0x04, 0x17
        /*007a*/ 	.short	(.L_226 - .L_225)
.L_225:
        /*007c*/ 	.word	0x00000000
        /*0080*/ 	.short	0x0001
        /*0082*/ 	.short	0x0008
        /*0084*/ 	.byte	0x00, 0xf5, 0x21, 0x00


	//----- nvinfo : EIATTR_KPARAM_INFO
	.align		4
.L_226:
        /*0088*/ 	.byte	0x04, 0x17
        /*008a*/ 	.short	(.L_228 - .L_227)
.L_227:
        /*008c*/ 	.word	0x00000000
        /*0090*/ 	.short	0x0000
        /*0092*/ 	.short	0x0000
        /*0094*/ 	.byte	0x00, 0xf5, 0x21, 0x00


	//----- nvinfo : EIATTR_SPARSE_MMA_MASK
	.align		4
.L_228:
        /*0098*/ 	.byte	0x03, 0x50
        /*009a*/ 	.short	0x0000


	//----- nvinfo : EIATTR_MAXREG_COUNT
	.align		4
        /*009c*/ 	.byte	0x03, 0x1b
        /*009e*/ 	.short	0x00ff


	//----- nvinfo : EIATTR_MERCURY_ISA_VERSION
	.align		4
        /*00a0*/ 	.byte	0x03, 0x5f
        /*00a2*/ 	.short	0x0101


	//----- nvinfo : EIATTR_VRC_CTA_INIT_COUNT
	.align		4
        /*00a4*/ 	.byte	0x02, 0x4a
	.zero		1
	.zero		1


	//----- nvinfo : EIATTR_EXIT_INSTR_OFFSETS
	.align		4
        /*00a8*/ 	.byte	0x04, 0x1c
        /*00aa*/ 	.short	(.L_230 - .L_229)


	//   ....[0]....
.L_229:
        /*00ac*/ 	.word	0x00000090


	//   ....[1]....
        /*00b0*/ 	.word	0x00000130


	//   ....[2]....
        /*00b4*/ 	.word	0x00000620


	//   ....[3]....
        /*00b8*/ 	.word	0x00000d40


	//----- nvinfo : EIATTR_CRS_STACK_SIZE
	.align		4
.L_230:
        /*00bc*/ 	.byte	0x04, 0x1e
        /*00be*/ 	.short	(.L_232 - .L_231)
.L_231:
        /*00c0*/ 	.word	0x00000000


	//----- nvinfo : EIATTR_CBANK_PARAM_SIZE
	.align		4
.L_232:
        /*00c4*/ 	.byte	0x03, 0x19
        /*00c6*/ 	.short	0x0034


	//----- nvinfo : EIATTR_PARAM_CBANK
	.align		4
        /*00c8*/ 	.byte	0x04, 0x0a
        /*00ca*/ 	.short	(.L_234 - .L_233)
	.align		4
.L_233:
        /*00cc*/ 	.word	index@(.nv.constant0.lux_rope_f16_kernel)
        /*00d0*/ 	.short	0x0380
        /*00d2*/ 	.short	0x0034


	//----- nvinfo : EIATTR_SW_WAR
	.align		4
.L_234:
        /*00d4*/ 	.byte	0x04, 0x36
        /*00d6*/ 	.short	(.L_236 - .L_235)
.L_235:
        /*00d8*/ 	.word	0x00000008
.L_236:


//--------------------- .nv.info.lux_rope_interleaved_f32_kernel --------------------------
	.section	.nv.info.lux_rope_interleaved_f32_kernel,"",@"SHT_CUDA_INFO"
	.sectionflags	@""
	.align	4


	//----- nvinfo : EIATTR_CUDA_API_VERSION
	.align		4
        /*0000*/ 	.byte	0x04, 0x37
        /*0002*/ 	.short	(.L_238 - .L_237)
.L_237:
        /*0004*/ 	.word	0x00000082


	//----- nvinfo : EIATTR_KPARAM_INFO
	.align		4
.L_238:
        /*0008*/ 	.byte	0x04, 0x17
        /*000a*/ 	.short	(.L_240 - .L_239)
.L_239:
        /*000c*/ 	.word	0x00000000
        /*0010*/ 	.short	0x0008
        /*0012*/ 	.short	0x0030
        /*0014*/ 	.byte	0x00, 0xf0, 0x11, 0x00


	//----- nvinfo : EIATTR_KPARAM_INFO
	.align		4
.L_240:
        /*0018*/ 	.byte	0x04, 0x17
        /*001a*/ 	.short	(.L_242 - .L_241)
.L_241:
        /*001c*/ 	.word	0x00000000
        /*0020*/ 	.short	0x0007
        /*0022*/ 	.short	0x002c
        /*0024*/ 	.byte	0x00, 0xf0, 0x11, 0x00


	//----- nvinfo : EIATTR_KPARAM_INFO
	.align		4
.L_242:
        /*0028*/ 	.byte	0x04, 0x17
        /*002a*/ 	.short	(.L_244 - .L_243)
.L_243:
        /*002c*/ 	.word	0x00000000
        /*0030*/ 	.short	0x0006
        /*0032*/ 	.short	0x0028
        /*0034*/ 	.byte	0x00, 0xf0, 0x11, 0x00


	//----- nvinfo : EIATTR_KPARAM_INFO
	.align		4
.L_244:
        /*0038*/ 	.byte	0x04, 0x17
        /*003a*/ 	.short	(.L_246 - .L_245)
.L_245:
        /*003c*/ 	.word	0x00000000
        /*0040*/ 	.short	0x0005
        /*0042*/ 	.short	0x0024
        /*0044*/ 	.byte	0x00, 0xf0, 0x11, 0x00


	//----- nvinfo : EIATTR_KPARAM_INFO
	.align		4
.L_246:
        /*0048*/ 	.byte	0x04, 0x17
        /*004a*/ 	.short	(.L_248 - .L_247)
.L_247:
        /*004c*/ 	.word	0x00000000
        /*0050*/ 	.short	0x0004
        /*0052*/ 	.short	0x0020
        /*0054*/ 	.byte	0x00, 0xf0, 0x11, 0x00


	//----- nvinfo : EIATTR_KPARAM_INFO
	.align		4
.L_248:
        /*0058*/ 	.byte	0x04, 0x17
        /*005a*/ 	.short	(.L_250 - .L_249)
.L_249:
        /*005c*/ 	.word	0x00000000
        /*0060*/ 	.short	0x0003
        /*0062*/ 	.short	0x0018
        /*0064*/ 	.byte	0x00, 0xf5, 0x21, 0x00


	//----- nvinfo : EIATTR_KPARAM_INFO
	.align		4
.L_250:
        /*0068*/ 	.byte	0x04, 0x17
        /*006a*/ 	.short	(.L_252 - .L_251)
.L_251:
        /*006c*/ 	.word	0x00000000
        /*0070*/ 	.short	0x0002
        /*0072*/ 	.short	0x0010
        /*0074*/ 	.byte	0x00, 0xf5, 0x21, 0x00


	//----- nvinfo : EIATTR_KPARAM_INFO
	.align		4
.L_252:
        /*0078*/ 	.byte	0x04, 0x17
        /*007a*/ 	.short	(.L_254 - .L_253)
.L_253:
        /*007c*/ 	.word	0x00000000
        /*0080*/ 	.short	0x0001
        /*0082*/ 	.short	0x0008
        /*0084*/ 	.byte	0x00, 0xf5, 0x21, 0x00


	//----- nvinfo : EIATTR_KPARAM_INFO
	.align		4
.L_254:
        /*0088*/ 	.byte	0x04, 0x17
        /*008a*/ 	.short	(.L_256 - .L_255)
.L_255:
        /*008c*/ 	.word	0x00000000
        /*0090*/ 	.short	0x0000
        /*0092*/ 	.short	0x0000
        /*0094*/ 	.byte	0x00, 0xf5, 0x21, 0x00


	//----- nvinfo : EIATTR_SPARSE_MMA_MASK
	.align		4
.L_256:
        /*0098*/ 	.byte	0x03, 0x50
        /*009a*/ 	.short	0x0000


	//----- nvinfo : EIATTR_MAXREG_COUNT
	.align		4
        /*009c*/ 	.byte	0x03, 0x1b
        /*009e*/ 	.short	0x00ff


	//----- nvinfo : EIATTR_MERCURY_ISA_VERSION
	.align		4
        /*00a0*/ 	.byte	0x03, 0x5f
        /*00a2*/ 	.short	0x0101


	//----- nvinfo : EIATTR_VRC_CTA_INIT_COUNT
	.align		4
        /*00a4*/ 	.byte	0x02, 0x4a
	.zero		1
	.zero		1


	//----- nvinfo : EIATTR_EXIT_INSTR_OFFSETS
	.align		4
        /*00a8*/ 	.byte	0x04, 0x1c
        /*00aa*/ 	.short	(.L_258 - .L_257)


	//   ....[0]....
.L_257:
        /*00ac*/ 	.word	0x00000090


	//   ....[1]....
        /*00b0*/ 	.word	0x00000130


	//   ....[2]....
        /*00b4*/ 	.word	0x00000540


	//   ....[3]....
        /*00b8*/ 	.word	0x00000a80


	//----- nvinfo : EIATTR_CRS_STACK_SIZE
	.align		4
.L_258:
        /*00bc*/ 	.byte	0x04, 0x1e
        /*00be*/ 	.short	(.L_260 - .L_259)
.L_259:
        /*00c0*/ 	.word	0x00000000


	//----- nvinfo : EIATTR_CBANK_PARAM_SIZE
	.align		4
.L_260:
        /*00c4*/ 	.byte	0x03, 0x19
        /*00c6*/ 	.short	0x0034


	//----- nvinfo : EIATTR_PARAM_CBANK
	.align		4
        /*00c8*/ 	.byte	0x04, 0x0a
        /*00ca*/ 	.short	(.L_262 - .L_261)
	.align		4
.L_261:
        /*00cc*/ 	.word	index@(.nv.constant0.lux_rope_interleaved_f32_kernel)
        /*00d0*/ 	.short	0x0380
        /*00d2*/ 	.short	0x0034


	//----- nvinfo : EIATTR_SW_WAR
	.align		4
.L_262:
        /*00d4*/ 	.byte	0x04, 0x36
        /*00d6*/ 	.short	(.L_264 - .L_263)
.L_263:
        /*00d8*/ 	.word	0x00000008
.L_264:


//--------------------- .nv.info.lux_rope_f32_kernel --------------------------
	.section	.nv.info.lux_rope_f32_kernel,"",@"SHT_CUDA_INFO"
	.sectionflags	@""
	.align	4


	//----- nvinfo : EIATTR_CUDA_API_VERSION
	.align		4
        /*0000*/ 	.byte	0x04, 0x37
        /*0002*/ 	.short	(.L_266 - .L_265)
.L_265:
        /*0004*/ 	.word	0x00000082


	//----- nvinfo : EIATTR_KPARAM_INFO
	.align		4
.L_266:
        /*0008*/ 	.byte	0x04, 0x17
        /*000a*/ 	.short	(.L_268 - .L_267)
.L_267:
        /*000c*/ 	.word	0x00000000
        /*0010*/ 	.short	0x0008
        /*0012*/ 	.short	0x0030
        /*0014*/ 	.byte	0x00, 0xf0, 0x11, 0x00


	//----- nvinfo : EIATTR_KPARAM_INFO
	.align		4
.L_268:
        /*0018*/ 	.byte	0x04, 0x17
        /*001a*/ 	.short	(.L_270 - .L_269)
.L_269:
        /*001c*/ 	.word	0x00000000
        /*0020*/ 	.short	0x0007
        /*0022*/ 	.short	0x002c
        /*0024*/ 	.byte	0x00, 0xf0, 0x11, 0x00


	//----- nvinfo : EIATTR_KPARAM_INFO
	.align		4
.L_270:
        /*0028*/ 	.byte	0x04, 0x17
        /*002a*/ 	.short	(.L_272 - .L_271)
.L_271:
        /*002c*/ 	.word	0x00000000
        /*0030*/ 	.short	0x0006
        /*0032*/ 	.short	0x0028
        /*0034*/ 	.byte	0x00, 0xf0, 0x11, 0x00


	//----- nvinfo : EIATTR_KPARAM_INFO
	.align		4
.L_272:
        /*0038*/ 	.byte	0x04, 0x17
        /*003a*/ 	.short	(.L_274 - .L_273)
.L_273:
        /*003c*/ 	.word	0x00000000
        /*0040*/ 	.short	0x0005
        /*0042*/ 	.short	0x0024
        /*0044*/ 	.byte	0x00, 0xf0, 0x11, 0x00


	//----- nvinfo : EIATTR_KPARAM_INFO
	.align		4
.L_274:
        /*0048*/ 	.byte	0x04, 0x17
        /*004a*/ 	.short	(.L_276 - .L_275)
.L_275:
        /*004c*/ 	.word	0x00000000
        /*0050*/ 	.short	0x0004
        /*0052*/ 	.short	0x0020
        /*0054*/ 	.byte	0x00, 0xf0, 0x11, 0x00


	//----- nvinfo : EIATTR_KPARAM_INFO
	.align		4
.L_276:
        /*0058*/ 	.byte	0x04, 0x17
        /*005a*/ 	.short	(.L_278 - .L_277)
.L_277:
        /*005c*/ 	.word	0x00000000
        /*0060*/ 	.short	0x0003
        /*0062*/ 	.short	0x0018
        /*0064*/ 	.byte	0x00, 0xf5, 0x21, 0x00


	//----- nvinfo : EIATTR_KPARAM_INFO
	.align		4
.L_278:
        /*0068*/ 	.byte	0x04, 0x17
        /*006a*/ 	.short	(.L_280 - .L_279)
.L_279:
        /*006c*/ 	.word	0x00000000
        /*0070*/ 	.short	0x0002
        /*0072*/ 	.short	0x0010
        /*0074*/ 	.byte	0x00, 0xf5, 0x21, 0x00


	//----- nvinfo : EIATTR_KPARAM_INFO
	.align		4
.L_280:
        /*0078*/ 	.byte	0x04, 0x17
        /*007a*/ 	.short	(.L_282 - .L_281)
.L_281:
        /*007c*/ 	.word	0x00000000
        /*0080*/ 	.short	0x0001
        /*0082*/ 	.short	0x0008
        /*0084*/ 	.byte	0x00, 0xf5, 0x21, 0x00


	//----- nvinfo : EIATTR_KPARAM_INFO
	.align		4
.L_282:
        /*0088*/ 	.byte	0x04, 0x17
        /*008a*/ 	.short	(.L_284 - .L_283)
.L_283:
        /*008c*/ 	.word	0x00000000
        /*0090*/ 	.short	0x0000
        /*0092*/ 	.short	0x0000
        /*0094*/ 	.byte	0x00, 0xf5, 0x21, 0x00


	//----- nvinfo : EIATTR_SPARSE_MMA_MASK
	.align		4
.L_284:
        /*0098*/ 	.byte	0x03, 0x50
        /*009a*/ 	.short	0x0000


	//----- nvinfo : EIATTR_MAXREG_COUNT
	.align		4
        /*009c*/ 	.byte	0x03, 0x1b
        /*009e*/ 	.short	0x00ff


	//----- nvinfo : EIATTR_MERCURY_ISA_VERSION
	.align		4
        /*00a0*/ 	.byte	0x03, 0x5f
        /*00a2*/ 	.short	0x0101


	//----- nvinfo : EIATTR_VRC_CTA_INIT_COUNT
	.align		4
        /*00a4*/ 	.byte	0x02, 0x4a
	.zero		1
	.zero		1


	//----- nvinfo : EIATTR_EXIT_INSTR_OFFSETS
	.align		4
        /*00a8*/ 	.byte	0x04, 0x1c
        /*00aa*/ 	.short	(.L_286 - .L_285)


	//   ....[0]....
.L_285:
        /*00ac*/ 	.word	0x00000090


	//   ....[1]....
        /*00b0*/ 	.word	0x00000130


	//   ....[2]....
        /*00b4*/ 	.word	0x000005e0


	//   ....[3]....
        /*00b8*/ 	.word	0x00000bf0


	//----- nvinfo : EIATTR_CRS_STACK_SIZE
	.align		4
.L_286:
        /*00bc*/ 	.byte	0x04, 0x1e
        /*00be*/ 	.short	(.L_288 - .L_287)
.L_287:
        /*00c0*/ 	.word	0x00000000


	//----- nvinfo : EIATTR_CBANK_PARAM_SIZE
	.align		4
.L_288:
        /*00c4*/ 	.byte	0x03, 0x19
        /*00c6*/ 	.short	0x0034


	//----- nvinfo : EIATTR_PARAM_CBANK
	.align		4
        /*00c8*/ 	.byte	0x04, 0x0a
        /*00ca*/ 	.short	(.L_290 - .L_289)
	.align		4
.L_289:
        /*00cc*/ 	.word	index@(.nv.constant0.lux_rope_f32_kernel)
        /*00d0*/ 	.short	0x0380
        /*00d2*/ 	.short	0x0034


	//----- nvinfo : EIATTR_SW_WAR
	.align		4
.L_290:
        /*00d4*/ 	.byte	0x04, 0x36
        /*00d6*/ 	.short	(.L_292 - .L_291)
.L_291:
        /*00d8*/ 	.word	0x00000008
.L_292:


//--------------------- .nv.callgraph             --------------------------
	.section	.nv.callgraph,"",@"SHT_CUDA_CALLGRAPH"
	.align	4
	.sectionentsize	8
	.align		4
        /*0000*/ 	.word	0x00000000
	.align		4
        /*0004*/ 	.word	0xffffffff
	.align		4
        /*0008*/ 	.word	0x00000000
	.align		4
        /*000c*/ 	.word	0xfffffffe
	.align		4
        /*0010*/ 	.word	0x00000000
	.align		4
        /*0014*/ 	.word	0xfffffffd
	.align		4
        /*0018*/ 	.word	0x00000000
	.align		4
        /*001c*/ 	.word	0xfffffffc


//--------------------- .nv.constant4             --------------------------
	.section	.nv.constant4,"a",@progbits
	.align	8
	.align		8
.nv.constant4:
        /*0000*/ 	.dword	__cudart_i2opi_f


//--------------------- .text.lux_rope_qk_f32_kernel --------------------------
	.section	.text.lux_rope_qk_f32_kernel,"ax",@progbits
	.align	128
        .global         lux_rope_qk_f32_kernel
        .type           lux_rope_qk_f32_kernel,@function
        .size           lux_rope_qk_f32_kernel,(.L_x_138 - lux_rope_qk_f32_kernel)
        .other          lux_rope_qk_f32_kernel,@"STO_CUDA_ENTRY STV_DEFAULT"
lux_rope_qk_f32_kernel:
.text.lux_rope_qk_f32_kernel:
[----:B------:R-:W-:Y:S01]  /*0000*/  LDC R1, c[0x0][0x37c] ;  /* 0x0000df00ff017b82 */ /* 0x000fe20000000800 */
[----:B------:R-:W0:Y:S07]  /*0010*/  S2R R3, SR_CTAID.Y ;  /* 0x0000000000037919 */ /* 0x000e2e0000002600 */
[----:B------:R-:W1:Y:S08]  /*0020*/  S2UR UR8, SR_CTAID.X ;  /* 0x00000000000879c3 */ /* 0x000e700000002500 */
[----:B------:R-:W1:Y:S02]  /*0030*/  LDC.64 R6, c[0x0][0x3b0] ;  /* 0x0000ec00ff067b82 */ /* 0x000e640000000a00 */
[----:B-1----:R-:W-:-:S04]  /*0040*/  ISETP.LE.U32.AND P0, PT, R7, UR8, PT ;  /* 0x0000000807007c0c */ /* 0x002fc8000bf03070 */
[----:B0-----:R-:W-:-:S13]  /*0050*/  ISETP.GE.U32.OR P0, PT, R3, R6, P0 ;  /* 0x000000060300720c */ /* 0x001fda0000706470 */
[----:B------:R-:W-:Y:S05]  /*0060*/  @P0 EXIT ;  /* 0x000000000000094d */ /* 0x000fea0003800000 */
[----:B------:R-:W0:Y:S01]  /*0070*/  LDCU UR7, c[0x0][0x3b8] ;  /* 0x00007700ff0777ac */ /* 0x000e220008000800 */
[----:B------:R-:W1:Y:S01]  /*0080*/  S2R R0, SR_TID.X ;  /* 0x0000000000007919 */ /* 0x000e620000002100 */
[----:B------:R-:W2:Y:S01]  /*0090*/  LDCU.64 UR4, c[0x0][0x3c0] ;  /* 0x00007800ff0477ac */ /* 0x000ea20008000a00 */
[----:B------:R-:W3:Y:S01]  /*00a0*/  LDCU.64 UR10, c[0x0][0x358] ;  /* 0x00006b00ff0a77ac */ /* 0x000ee20008000a00 */
[----:B0-----:R-:W-:Y:S02]  /*00b0*/  UISETP.NE.AND UP0, UPT, UR7, URZ, UPT ;  /* 0x000000ff0700728c */ /* 0x001fe4000bf05270 */
[----:B--2---:R-:W-:Y:S02]  /*00c0*/  UIADD3 UR5, UPT, UPT, UR8, UR5, URZ ;  /* 0x0000000508057290 */ /* 0x004fe4000fffe0ff */
[----:B------:R-:W-:-:S05]  /*00d0*/  USHF.R.U32.HI UR6, URZ, 0x1, UR4 ;  /* 0x00000001ff067899 */ /* 0x000fca0008011604 */
[----:B---3--:R-:W-:Y:S07]  /*00e0*/  BRA.U !UP0, `(.L_x_0) ;  /* 0x0000000d08087547 */ /* 0x008fee000b800000 */
[----:B------:R-:W0:Y:S01]  /*00f0*/  LDC R2, c[0x0][0x360] ;  /* 0x0000d800ff027b82 */ /* 0x000e220000000800 */
[----:B------:R-:W-:Y:S01]  /*0100*/  UIMAD UR7, UR5, UR6, URZ ;  /* 0x00000006050772a4 */ /* 0x000fe2000f8e02ff */
[----:B------:R-:W-:-:S06]  /*0110*/  UMOV UR4, URZ ;  /* 0x000000ff00047c82 */ /* 0x000fcc0008000000 */
[----:B------:R-:W2:Y:S08]  /*0120*/  LDC.64 R16, c[0x0][0x3a0] ;  /* 0x0000e800ff107b82 */ /* 0x000eb00000000a00 */
[----:B------:R-:W3:Y:S01]  /*0130*/  LDC.64 R18, c[0x0][0x3a8] ;  /* 0x0000ea00ff127b82 */ /* 0x000ee20000000a00 */
[----:B0-----:R-:W0:Y:S01]  /*0140*/  I2F.U32.RP R10, R2 ;  /* 0x00000002000a7306 */ /* 0x001e220000209000 */
[----:B-1----:R-:W-:-:S02]  /*0150*/  IADD3 R4, PT, PT, R2, R0, RZ ;  /* 0x0000000002047210 */ /* 0x002fc40007ffe0ff */
[----:B------:R-:W-:Y:S02]  /*0160*/  ISETP.NE.U32.AND P2, PT, R2, RZ, PT ;  /* 0x000000ff0200720c */ /* 0x000fe40003f45070 */
[C---:B------:R-:W-:Y:S02]  /*0170*/  ISETP.GE.U32.AND P0, PT, R4.reuse, UR6, PT ;  /* 0x0000000604007c0c */ /* 0x040fe4000bf06070 */
[----:B------:R-:W-:Y:S02]  /*0180*/  VIMNMX.U32 R5, PT, PT, R4, UR6, !PT ;  /* 0x0000000604057c48 */ /* 0x000fe4000ffe0000 */
[----:B------:R-:W-:-:S04]  /*0190*/  SEL R6, RZ, 0x1, P0 ;  /* 0x00000001ff067807 */ /* 0x000fc80000000000 */
[----:B------:R-:W-:Y:S01]  /*01a0*/  IADD3 R5, PT, PT, R5, -R4, -R6 ;  /* 0x8000000405057210 */ /* 0x000fe20007ffe806 */
[----:B0-----:R-:W0:Y:S02]  /*01b0*/  MUFU.RCP R10, R10 ;  /* 0x0000000a000a7308 */ /* 0x001e240000001000 */
[----:B0-----:R-:W-:-:S06]  /*01c0*/  IADD3 R8, PT, PT, R10, 0xffffffe, RZ ;  /* 0x0ffffffe0a087810 */ /* 0x001fcc0007ffe0ff */
[----:B------:R0:W1:Y:S02]  /*01d0*/  F2I.FTZ.U32.TRUNC.NTZ R9, R8 ;  /* 0x0000000800097305 */ /* 0x000064000021f000 */
[----:B0-----:R-:W-:Y:S01]  /*01e0*/  HFMA2 R8, -RZ, RZ, 0, 0 ;  /* 0x00000000ff087431 */ /* 0x001fe200000001ff */
[----:B-1----:R-:W-:-:S05]  /*01f0*/  IADD3 R11, PT, PT, RZ, -R9, RZ ;  /* 0x80000009ff0b7210 */ /* 0x002fca0007ffe0ff */
[----:B------:R-:W-:-:S04]  /*0200*/  IMAD R11, R11, R2, RZ ;  /* 0x000000020b0b7224 */ /* 0x000fc800078e02ff */
[----:B------:R-:W-:Y:S01]  /*0210*/  IMAD.HI.U32 R10, R9, R11, R8 ;  /* 0x0000000b090a7227 */ /* 0x000fe200078e0008 */
[----:B------:R-:W-:-:S04]  /*0220*/  IADD3 R11, PT, PT, R0, UR7, RZ ;  /* 0x00000007000b7c10 */ /* 0x000fc8000fffe0ff */
[----:B------:R-:W-:Y:S01]  /*0230*/  IADD3 R15, PT, PT, R11, R2, RZ ;  /* 0x000000020b0f7210 */ /* 0x000fe20007ffe0ff */
[----:B------:R-:W-:-:S03]  /*0240*/  IMAD.HI.U32 R9, R10, R5, RZ ;  /* 0x000000050a097227 */ /* 0x000fc600078e00ff */
[C---:B------:R-:W-:Y:S01]  /*0250*/  IADD3 R21, PT, PT, R15.reuse, R2, RZ ;  /* 0x000000020f157210 */ /* 0x040fe20007ffe0ff */
[----:B--2---:R-:W-:Y:S01]  /*0260*/  IMAD.WIDE.U32 R12, R15, 0x4, R16 ;  /* 0x000000040f0c7825 */ /* 0x004fe200078e0010 */
[----:B------:R-:W-:-:S03]  /*0270*/  IADD3 R8, PT, PT, -R9, RZ, RZ ;  /* 0x000000ff09087210 */ /* 0x000fc60007ffe1ff */
[----:B---3--:R-:W-:-:S04]  /*0280*/  IMAD.WIDE.U32 R14, R15, 0x4, R18 ;  /* 0x000000040f0e7825 */ /* 0x008fc800078e0012 */
[----:B------:R-:W-:-:S05]  /*0290*/  IMAD R5, R2, R8, R5 ;  /* 0x0000000802057224 */ /* 0x000fca00078e0205 */
[----:B------:R-:W-:-:S13]  /*02a0*/  ISETP.GE.U32.AND P0, PT, R5, R2, PT ;  /* 0x000000020500720c */ /* 0x000fda0003f06070 */
[-C--:B------:R-:W-:Y:S02]  /*02b0*/  @P0 IADD3 R5, PT, PT, R5, -R2.reuse, RZ ;  /* 0x8000000205050210 */ /* 0x080fe40007ffe0ff */
[----:B------:R-:W-:Y:S02]  /*02c0*/  @P0 IADD3 R9, PT, PT, R9, 0x1, RZ ;  /* 0x0000000109090810 */ /* 0x000fe40007ffe0ff */
[----:B------:R-:W-:-:S13]  /*02d0*/  ISETP.GE.U32.AND P1, PT, R5, R2, PT ;  /* 0x000000020500720c */ /* 0x000fda0003f26070 */
[----:B------:R-:W-:Y:S02]  /*02e0*/  @P1 IADD3 R9, PT, PT, R9, 0x1, RZ ;  /* 0x0000000109091810 */ /* 0x000fe40007ffe0ff */
[----:B------:R-:W-:-:S04]  /*02f0*/  @!P2 LOP3.LUT R9, RZ, R2, RZ, 0x33, !PT ;  /* 0x00000002ff09a212 */ /* 0x000fc800078e33ff */
[----:B------:R-:W-:Y:S01]  /*0300*/  IADD3 R5, PT, PT, R6, R9, RZ ;  /* 0x0000000906057210 */ /* 0x000fe20007ffe0ff */
[----:B------:R-:W-:-:S04]  /*0310*/  IMAD.WIDE.U32 R8, R11, 0x4, R16 ;  /* 0x000000040b087825 */ /* 0x000fc800078e0010 */
[----:B------:R-:W-:-:S04]  /*0320*/  IMAD.WIDE.U32 R10, R11, 0x4, R18 ;  /* 0x000000040b0a7825 */ /* 0x000fc800078e0012 */
[----:B------:R-:W-:-:S04]  /*0330*/  IMAD.WIDE.U32 R16, R21, 0x4, R16 ;  /* 0x0000000415107825 */ /* 0x000fc800078e0010 */
[----:B------:R-:W-:-:S04]  /*0340*/  IMAD.WIDE.U32 R18, R21, 0x4, R18 ;  /* 0x0000000415127825 */ /* 0x000fc800078e0012 */
[----:B------:R-:W-:-:S07]  /*0350*/  IMAD R6, R3, R7, UR8 ;  /* 0x0000000803067e24 */ /* 0x000fce000f8e0207 */
.L_x_6:
[----:B------:R-:W-:Y:S01]  /*0360*/  ISETP.GE.U32.AND P0, PT, R0, UR6, PT ;  /* 0x0000000600007c0c */ /* 0x000fe2000bf06070 */
[----:B------:R-:W-:-:S12]  /*0370*/  BSSY.RECONVERGENT B0, `(.L_x_1) ;  /* 0x0000095000007945 */ /* 0x000fd80003800200 */
[----:B01----:R-:W-:Y:S05]  /*0380*/  @P0 BRA `(.L_x_2) ;  /* 0x00000008004c0947 */ /* 0x003fea0003800000 */
[----:B------:R-:W0:Y:S01]  /*0390*/  LDC R7, c[0x0][0x3b8] ;  /* 0x0000ee00ff077b82 */ /* 0x000e220000000800 */
[----:B------:R-:W1:Y:S01]  /*03a0*/  LDCU UR9, c[0x0][0x3c0] ;  /* 0x00007800ff0977ac */ /* 0x000e620008000800 */
[C---:B------:R-:W-:Y:S01]  /*03b0*/  LOP3.LUT R31, R5.reuse, 0x3, RZ, 0xc0, !PT ;  /* 0x00000003051f7812 */ /* 0x040fe200078ec0ff */
[----:B------:R-:W-:Y:S01]  /*03c0*/  BSSY.RECONVERGENT B1, `(.L_x_3) ;  /* 0x000003e000017945 */ /* 0x000fe20003800200 */
[----:B------:R-:W-:Y:S02]  /*03d0*/  ISETP.GE.U32.AND P0, PT, R5, 0x3, PT ;  /* 0x000000030500780c */ /* 0x000fe40003f06070 */
[----:B------:R-:W-:Y:S02]  /*03e0*/  ISETP.NE.AND P1, PT, R31, 0x3, PT ;  /* 0x000000031f00780c */ /* 0x000fe40003f25270 */
[----:B------:R-:W2:Y:S01]  /*03f0*/  LDC.64 R20, c[0x0][0x390] ;  /* 0x0000e400ff147b82 */ /* 0x000ea20000000a00 */
[----:B------:R-:W-:-:S07]  /*0400*/  MOV R30, R0 ;  /* 0x00000000001e7202 */ /* 0x000fce0000000f00 */
[----:B------:R-:W3:Y:S01]  /*0410*/  LDC.64 R22, c[0x0][0x380] ;  /* 0x0000e000ff167b82 */ /* 0x000ee20000000a00 */
[----:B0-----:R-:W-:-:S04]  /*0420*/  IMAD R7, R6, R7, UR4 ;  /* 0x0000000406077e24 */ /* 0x001fc8000f8e0207 */
[----:B-1----:R-:W-:-:S04]  /*0430*/  IMAD R7, R7, UR9, RZ ;  /* 0x0000000907077c24 */ /* 0x002fc8000f8e02ff */
[----:B--2---:R-:W-:-:S04]  /*0440*/  IMAD.WIDE.U32 R20, R7, 0x4, R20 ;  /* 0x0000000407147825 */ /* 0x004fc800078e0014 */
[----:B---3--:R-:W-:Y:S01]  /*0450*/  IMAD.WIDE.U32 R22, R7, 0x4, R22 ;  /* 0x0000000407167825 */ /* 0x008fe200078e0016 */
[----:B------:R-:W-:Y:S06]  /*0460*/  @!P1 BRA `(.L_x_4) ;  /* 0x0000000000cc9947 */ /* 0x000fec0003800000 */
[C---:B------:R-:W-:Y:S01]  /*0470*/  IADD3 R7, PT, PT, R0.reuse, UR6, RZ ;  /* 0x0000000600077c10 */ /* 0x040fe2000fffe0ff */
[--C-:B------:R-:W-:Y:S01]  /*0480*/  IMAD.WIDE.U32 R24, R0, 0x4, R20.reuse ;  /* 0x0000000400187825 */ /* 0x100fe200078e0014 */
[----:B------:R-:W2:Y:S03]  /*0490*/  LDG.E.CONSTANT R27, desc[UR10][R10.64] ;  /* 0x0000000a0a1b7981 */ /* 0x000ea6000c1e9900 */
[----:B------:R-:W-:Y:S01]  /*04a0*/  IMAD.WIDE.U32 R32, R7, 0x4, R20 ;  /* 0x0000000407207825 */ /* 0x000fe200078e0014 */
[----:B------:R-:W3:Y:S04]  /*04b0*/  LDG.E.CONSTANT R26, desc[UR10][R8.64] ;  /* 0x0000000a081a7981 */ /* 0x000ee8000c1e9900 */
[----:B------:R-:W4:Y:S04]  /*04c0*/  LDG.E.CONSTANT R28, desc[UR10][R24.64] ;  /* 0x0000000a181c7981 */ /* 0x000f28000c1e9900 */
[----:B------:R-:W2:Y:S01]  /*04d0*/  LDG.E.CONSTANT R32, desc[UR10][R32.64] ;  /* 0x0000000a20207981 */ /* 0x000ea2000c1e9900 */
[----:B------:R-:W-:Y:S01]  /*04e0*/  ISETP.NE.AND P1, PT, R31, RZ, PT ;  /* 0x000000ff1f00720c */ /* 0x000fe20003f25270 */
[-C--:B--2---:R-:W-:Y:S01]  /*04f0*/  FMUL R29, R27, R32.reuse ;  /* 0x000000201b1d7220 */ /* 0x084fe20000400000 */
[----:B---3--:R-:W-:-:S03]  /*0500*/  FMUL R30, R26, R32 ;  /* 0x000000201a1e7220 */ /* 0x008fc60000400000 */
[-C--:B----4-:R-:W-:Y:S01]  /*0510*/  FFMA R35, R26, R28.reuse, -R29 ;  /* 0x0000001c1a237223 */ /* 0x090fe2000000081d */
[----:B------:R-:W-:Y:S01]  /*0520*/  FFMA R37, R27, R28, R30 ;  /* 0x0000001c1b257223 */ /* 0x000fe2000000001e */
[----:B------:R-:W-:-:S04]  /*0530*/  IMAD.WIDE.U32 R26, R0, 0x4, R22 ;  /* 0x00000004001a7825 */ /* 0x000fc800078e0016 */
[----:B------:R-:W-:Y:S01]  /*0540*/  IMAD.WIDE.U32 R28, R7, 0x4, R22 ;  /* 0x00000004071c7825 */ /* 0x000fe200078e0016 */
[----:B------:R0:W-:Y:S04]  /*0550*/  STG.E desc[UR10][R26.64], R35 ;  /* 0x000000231a007986 */ /* 0x0001e8000c10190a */
[----:B------:R0:W-:Y:S01]  /*0560*/  STG.E desc[UR10][R28.64], R37 ;  /* 0x000000251c007986 */ /* 0x0001e2000c10190a */
[----:B------:R-:W-:Y:S01]  /*0570*/  MOV R30, R4 ;  /* 0x00000004001e7202 */ /* 0x000fe20000000f00 */
[----:B------:R-:W-:Y:S06]  /*0580*/  @!P1 BRA `(.L_x_4) ;  /* 0x0000000000849947 */ /* 0x000fec0003800000 */
[----:B------:R-:W-:Y:S01]  /*0590*/  IADD3 R7, PT, PT, R7, R2, RZ ;  /* 0x0000000207077210 */ /* 0x000fe20007ffe0ff */
[----:B------:R-:W-:Y:S01]  /*05a0*/  IMAD.WIDE R24, R2, 0x4, R24 ;  /* 0x0000000402187825 */ /* 0x000fe200078e0218 */
[----:B------:R-:W2:Y:S03]  /*05b0*/  LDG.E.CONSTANT R34, desc[UR10][R14.64] ;  /* 0x0000000a0e227981 */ /* 0x000ea6000c1e9900 */
[----:B0-----:R-:W-:Y:S01]  /*05c0*/  IMAD.WIDE.U32 R28, R7, 0x4, R20 ;  /* 0x00000004071c7825 */ /* 0x001fe200078e0014 */
[----:B------:R-:W3:Y:S04]  /*05d0*/  LDG.E.CONSTANT R36, desc[UR10][R12.64] ;  /* 0x0000000a0c247981 */ /* 0x000ee8000c1e9900 */
[----:B------:R3:W4:Y:S04]  /*05e0*/  LDG.E.CONSTANT R37, desc[UR10][R24.64] ;  /* 0x0000000a18257981 */ /* 0x000728000c1e9900 */
[----:B------:R-:W2:Y:S01]  /*05f0*/  LDG.E.CONSTANT R29, desc[UR10][R28.64] ;  /* 0x0000000a1c1d7981 */ /* 0x000ea2000c1e9900 */
[----:B------:R-:W-:-:S02]  /*0600*/  ISETP.NE.AND P1, PT, R31, 0x1, PT ;  /* 0x000000011f00780c */ /* 0x000fc40003f25270 */
[----:B------:R-:W-:-:S11]  /*0610*/  IADD3 R35, PT, PT, R7, R2, RZ ;  /* 0x0000000207237210 */ /* 0x000fd60007ffe0ff */
[----:B------:R-:W-:Y:S02]  /*0620*/  @P1 IMAD.WIDE R32, R2, 0x4, R24 ;  /* 0x0000000402201825 */ /* 0x000fe400078e0218 */
[----:B------:R-:W5:Y:S04]  /*0630*/  @P1 LDG.E.CONSTANT R24, desc[UR10][R16.64] ;  /* 0x0000000a10181981 */ /* 0x000f68000c1e9900 */
[----:B------:R-:W5:Y:S01]  /*0640*/  @P1 LDG.E.CONSTANT R32, desc[UR10][R32.64] ;  /* 0x0000000a20201981 */ /* 0x000f62000c1e9900 */
[-C--:B--2---:R-:W-:Y:S01]  /*0650*/  FMUL R31, R34, R29.reuse ;  /* 0x0000001d221f7220 */ /* 0x084fe20000400000 */
[C---:B---3--:R-:W-:Y:S02]  /*0660*/  FMUL R25, R36.reuse, R29 ;  /* 0x0000001d24197220 */ /* 0x048fe40000400000 */
[----:B------:R-:W2:Y:S01]  /*0670*/  @P1 LDG.E.CONSTANT R29, desc[UR10][R18.64] ;  /* 0x0000000a121d1981 */ /* 0x000ea2000c1e9900 */
[----:B----4-:R-:W-:Y:S01]  /*0680*/  FFMA R36, R36, R37, -R31 ;  /* 0x0000002524247223 */ /* 0x010fe2000000081f */
[----:B------:R-:W-:-:S06]  /*0690*/  @P1 IMAD.WIDE.U32 R30, R35, 0x4, R20 ;  /* 0x00000004231e1825 */ /* 0x000fcc00078e0014 */
[----:B------:R-:W2:Y:S01]  /*06a0*/  @P1 LDG.E.CONSTANT R30, desc[UR10][R30.64] ;  /* 0x0000000a1e1e1981 */ /* 0x000ea2000c1e9900 */
[----:B------:R-:W-:Y:S01]  /*06b0*/  FFMA R37, R34, R37, R25 ;  /* 0x0000002522257223 */ /* 0x000fe20000000019 */
[----:B------:R-:W-:-:S05]  /*06c0*/  IMAD.WIDE R26, R2, 0x4, R26 ;  /* 0x00000004021a7825 */ /* 0x000fca00078e021a */
[----:B------:R1:W-:Y:S01]  /*06d0*/  STG.E desc[UR10][R26.64], R36 ;  /* 0x000000241a007986 */ /* 0x0003e2000c10190a */
[-C--:B--2---:R-:W-:Y:S01]  /*06e0*/  @P1 FMUL R25, R29, R30.reuse ;  /* 0x0000001e1d191220 */ /* 0x084fe20000400000 */
[----:B-----5:R-:W-:-:S03]  /*06f0*/  @P1 FMUL R28, R24, R30 ;  /* 0x0000001e181c1220 */ /* 0x020fc60000400000 */
[-C--:B------:R-:W-:Y:S01]  /*0700*/  @P1 FFMA R34, R24, R32.reuse, -R25 ;  /* 0x0000002018221223 */ /* 0x080fe20000000819 */
[----:B------:R-:W-:Y:S01]  /*0710*/  @P1 FFMA R31, R29, R32, R28 ;  /* 0x000000201d1f1223 */ /* 0x000fe2000000001c */
[----:B------:R-:W-:-:S04]  /*0720*/  IMAD.WIDE.U32 R24, R7, 0x4, R22 ;  /* 0x0000000407187825 */ /* 0x000fc800078e0016 */
[----:B------:R-:W-:Y:S01]  /*0730*/  @P1 IMAD.WIDE R28, R2, 0x4, R26 ;  /* 0x00000004021c1825 */ /* 0x000fe200078e021a */
[----:B------:R1:W-:Y:S03]  /*0740*/  STG.E desc[UR10][R24.64], R37 ;  /* 0x0000002518007986 */ /* 0x0003e6000c10190a */
[----:B------:R-:W-:Y:S01]  /*0750*/  @P1 IMAD.WIDE.U32 R32, R35, 0x4, R22 ;  /* 0x0000000423201825 */ /* 0x000fe200078e0016 */
[----:B------:R1:W-:Y:S04]  /*0760*/  @P1 STG.E desc[UR10][R28.64], R34 ;  /* 0x000000221c001986 */ /* 0x0003e8000c10190a */
[----:B------:R1:W-:Y:S01]  /*0770*/  @P1 STG.E desc[UR10][R32.64], R31 ;  /* 0x0000001f20001986 */ /* 0x0003e2000c10190a */
[----:B------:R-:W-:-:S04]  /*0780*/  IADD3 R30, PT, PT, R4, R2, RZ ;  /* 0x00000002041e7210 */ /* 0x000fc80007ffe0ff */
[----:B------:R-:W-:-:S07]  /*0790*/  @P1 IADD3 R30, PT, PT, R30, R2, RZ ;  /* 0x000000021e1e1210 */ /* 0x000fce0007ffe0ff */
.L_x_4:
[----:B------:R-:W-:Y:S05]  /*07a0*/  BSYNC.RECONVERGENT B1 ;  /* 0x0000000000017941 */ /* 0x000fea0003800200 */
.L_x_3:
[----:B------:R-:W-:Y:S05]  /*07b0*/  @!P0 BRA `(.L_x_2) ;  /* 0x0000000400408947 */ /* 0x000fea0003800000 */
.L_x_5:
[----:B01----:R-:W0:Y:S01]  /*07c0*/  LDC.64 R26, c[0x0][0x3a0] ;  /* 0x0000e800ff1a7b82 */ /* 0x003e220000000a00 */
[C---:B------:R-:W-:Y:S01]  /*07d0*/  IADD3 R35, PT, PT, R30.reuse, UR7, RZ ;  /* 0x000000071e237c10 */ /* 0x040fe2000fffe0ff */
[----:B------:R-:W-:-:S06]  /*07e0*/  IMAD.WIDE.U32 R32, R30, 0x4, R20 ;  /* 0x000000041e207825 */ /* 0x000fcc00078e0014 */
[----:B------:R-:W1:Y:S01]  /*07f0*/  LDC.64 R24, c[0x0][0x3a8] ;  /* 0x0000ea00ff187b82 */ /* 0x000e620000000a00 */
[----:B------:R-:W-:Y:S01]  /*0800*/  IADD3 R7, PT, PT, R30, UR6, RZ ;  /* 0x000000061e077c10 */ /* 0x000fe2000fffe0ff */
[----:B------:R-:W2:Y:S01]  /*0810*/  LDG.E.CONSTANT R31, desc[UR10][R32.64] ;  /* 0x0000000a201f7981 */ /* 0x000ea2000c1e9900 */
[----:B0-----:R-:W-:-:S05]  /*0820*/  IMAD.WIDE.U32 R28, R35, 0x4, R26 ;  /* 0x00000004231c7825 */ /* 0x001fca00078e001a */
[----:B------:R1:W3:Y:S02]  /*0830*/  LDG.E.CONSTANT R34, desc[UR10][R28.64] ;  /* 0x0000000a1c227981 */ /* 0x0002e4000c1e9900 */
[----:B-1----:R-:W-:-:S05]  /*0840*/  IMAD.WIDE.U32 R28, R35, 0x4, R24 ;  /* 0x00000004231c7825 */ /* 0x002fca00078e0018 */
[----:B------:R0:W4:Y:S02]  /*0850*/  LDG.E.CONSTANT R36, desc[UR10][R28.64] ;  /* 0x0000000a1c247981 */ /* 0x000124000c1e9900 */
[----:B0-----:R-:W-:-:S05]  /*0860*/  IMAD.WIDE.U32 R28, R7, 0x4, R20 ;  /* 0x00000004071c7825 */ /* 0x001fca00078e0014 */
[----:B------:R0:W4:Y:S01]  /*0870*/  LDG.E.CONSTANT R37, desc[UR10][R28.64] ;  /* 0x0000000a1c257981 */ /* 0x000122000c1e9900 */
[----:B------:R-:W-:Y:S01]  /*0880*/  IADD3 R35, PT, PT, R35, R2, RZ ;  /* 0x0000000223237210 */ /* 0x000fe20007ffe0ff */
[----:B0-----:R-:W-:-:S04]  /*0890*/  IMAD.WIDE.U32 R28, R30, 0x4, R22 ;  /* 0x000000041e1c7825 */ /* 0x001fc800078e0016 */
[-C--:B----4-:R-:W-:Y:S01]  /*08a0*/  FMUL R33, R36, R37.reuse ;  /* 0x0000002524217220 */ /* 0x090fe20000400000 */
[----:B---3--:R-:W-:-:S03]  /*08b0*/  FMUL R37, R34, R37 ;  /* 0x0000002522257220 */ /* 0x008fc60000400000 */
[-C--:B--2---:R-:W-:Y:S01]  /*08c0*/  FFMA R33, R34, R31.reuse, -R33 ;  /* 0x0000001f22217223 */ /* 0x084fe20000000821 */
[----:B------:R-:W-:Y:S01]  /*08d0*/  IADD3 R34, PT, PT, R2, R30, RZ ;  /* 0x0000001e02227210 */ /* 0x000fe20007ffe0ff */
[----:B------:R-:W-:-:S03]  /*08e0*/  FFMA R37, R36, R31, R37 ;  /* 0x0000001f24257223 */ /* 0x000fc60000000025 */
[----:B------:R0:W-:Y:S01]  /*08f0*/  STG.E desc[UR10][R28.64], R33 ;  /* 0x000000211c007986 */ /* 0x0001e2000c10190a */
[----:B------:R-:W-:-:S06]  /*0900*/  IMAD.WIDE.U32 R30, R34, 0x4, R20 ;  /* 0x00000004221e7825 */ /* 0x000fcc00078e0014 */
[----:B------:R-:W2:Y:S01]  /*0910*/  LDG.E.CONSTANT R30, desc[UR10][R30.64] ;  /* 0x0000000a1e1e7981 */ /* 0x000ea2000c1e9900 */
[----:B0-----:R-:W-:-:S05]  /*0920*/  IMAD.WIDE.U32 R28, R7, 0x4, R22 ;  /* 0x00000004071c7825 */ /* 0x001fca00078e0016 */
[----:B------:R0:W-:Y:S01]  /*0930*/  STG.E desc[UR10][R28.64], R37 ;  /* 0x000000251c007986 */ /* 0x0001e2000c10190a */
[----:B------:R-:W-:Y:S01]  /*0940*/  IADD3 R7, PT, PT, R7, R2, RZ ;  /* 0x0000000207077210 */ /* 0x000fe20007ffe0ff */
[----:B0-----:R-:W-:-:S05]  /*0950*/  IMAD.WIDE.U32 R28, R35, 0x4, R26 ;  /* 0x00000004231c7825 */ /* 0x001fca00078e001a */
[----:B------:R0:W3:Y:S02]  /*0960*/  LDG.E.CONSTANT R31, desc[UR10][R28.64] ;  /* 0x0000000a1c1f7981 */ /* 0x0000e4000c1e9900 */
[----:B0-----:R-:W-:-:S05]  /*0970*/  IMAD.WIDE.U32 R28, R35, 0x4, R24 ;  /* 0x00000004231c7825 */ /* 0x001fca00078e0018 */
[----:B------:R0:W4:Y:S02]  /*0980*/  LDG.E.CONSTANT R33, desc[UR10][R28.64] ;  /* 0x0000000a1c217981 */ /* 0x000124000c1e9900 */
[----:B0-----:R-:W-:-:S05]  /*0990*/  IMAD.WIDE.U32 R28, R7, 0x4, R20 ;  /* 0x00000004071c7825 */ /* 0x001fca00078e0014 */
[----:B------:R0:W4:Y:S01]  /*09a0*/  LDG.E.CONSTANT R32, desc[UR10][R28.64] ;  /* 0x0000000a1c207981 */ /* 0x000122000c1e9900 */
[-C--:B------:R-:W-:Y:S01]  /*09b0*/  IADD3 R35, PT, PT, R35, R2.reuse, RZ ;  /* 0x0000000223237210 */ /* 0x080fe20007ffe0ff */
[C---:B0-----:R-:W-:Y:S01]  /*09c0*/  IMAD.WIDE.U32 R28, R34.reuse, 0x4, R22 ;  /* 0x00000004221c7825 */ /* 0x041fe200078e0016 */
[----:B------:R-:W-:-:S03]  /*09d0*/  IADD3 R34, PT, PT, R34, R2, RZ ;  /* 0x0000000222227210 */ /* 0x000fc60007ffe0ff */
[-C--:B----4-:R-:W-:Y:S01]  /*09e0*/  FMUL R36, R33, R32.reuse ;  /* 0x0000002021247220 */ /* 0x090fe20000400000 */
[----:B---3--:R-:W-:-:S03]  /*09f0*/  FMUL R32, R31, R32 ;  /* 0x000000201f207220 */ /* 0x008fc60000400000 */
[-C--:B--2---:R-:W-:Y:S01]  /*0a00*/  FFMA R37, R31, R30.reuse, -R36 ;  /* 0x0000001e1f257223 */ /* 0x084fe20000000824 */
[----:B------:R-:W-:-:S04]  /*0a10*/  FFMA R36, R33, R30, R32 ;  /* 0x0000001e21247223 */ /* 0x000fc80000000020 */
[----:B------:R0:W-:Y:S02]  /*0a20*/  STG.E desc[UR10][R28.64], R37 ;  /* 0x000000251c007986 */ /* 0x0001e4000c10190a */
[----:B0-----:R-:W-:-:S05]  /*0a30*/  IMAD.WIDE.U32 R28, R7, 0x4, R22 ;  /* 0x00000004071c7825 */ /* 0x001fca00078e0016 */
[----:B------:R0:W-:Y:S01]  /*0a40*/  STG.E desc[UR10][R28.64], R36 ;  /* 0x000000241c007986 */ /* 0x0001e2000c10190a */
[----:B------:R-:W-:Y:S01]  /*0a50*/  IADD3 R7, PT, PT, R7, R2, RZ ;  /* 0x0000000207077210 */ /* 0x000fe20007ffe0ff */
[----:B------:R-:W-:-:S06]  /*0a60*/  IMAD.WIDE.U32 R30, R34, 0x4, R20 ;  /* 0x00000004221e7825 */ /* 0x000fcc00078e0014 */
[----:B------:R-:W2:Y:S01]  /*0a70*/  LDG.E.CONSTANT R31, desc[UR10][R30.64] ;  /* 0x0000000a1e1f7981 */ /* 0x000ea2000c1e9900 */
[----:B0-----:R-:W-:-:S05]  /*0a80*/  IMAD.WIDE.U32 R28, R35, 0x4, R26 ;  /* 0x00000004231c7825 */ /* 0x001fca00078e001a */
[----:B------:R0:W2:Y:S02]  /*0a90*/  LDG.E.CONSTANT R33, desc[UR10][R28.64] ;  /* 0x0000000a1c217981 */ /* 0x0000a4000c1e9900 */
[----:B0-----:R-:W-:-:S05]  /*0aa0*/  IMAD.WIDE.U32 R28, R35, 0x4, R24 ;  /* 0x00000004231c7825 */ /* 0x001fca00078e0018 */
[----:B------:R0:W3:Y:S02]  /*0ab0*/  LDG.E.CONSTANT R32, desc[UR10][R28.64] ;  /* 0x0000000a1c207981 */ /* 0x0000e4000c1e9900 */
[----:B0-----:R-:W-:-:S05]  /*0ac0*/  IMAD.WIDE.U32 R28, R7, 0x4, R20 ;  /* 0x00000004071c7825 */ /* 0x001fca00078e0014 */
[----:B------:R0:W3:Y:S01]  /*0ad0*/  LDG.E.CONSTANT R30, desc[UR10][R28.64] ;  /* 0x0000000a1c1e7981 */ /* 0x0000e2000c1e9900 */
[----:B------:R-:W-:-:S05]  /*0ae0*/  IADD3 R35, PT, PT, R35, R2, RZ ;  /* 0x0000000223237210 */ /* 0x000fca0007ffe0ff */
[----:B------:R-:W-:-:S04]  /*0af0*/  IMAD.WIDE.U32 R26, R35, 0x4, R26 ;  /* 0x00000004231a7825 */ /* 0x000fc800078e001a */
[----:B------:R-:W-:Y:S01]  /*0b00*/  IMAD.WIDE.U32 R24, R35, 0x4, R24 ;  /* 0x0000000423187825 */ /* 0x000fe200078e0018 */
[C---:B------:R-:W-:Y:S01]  /*0b10*/  IADD3 R35, PT, PT, R34.reuse, R2, RZ ;  /* 0x0000000222237210 */ /* 0x040fe20007ffe0ff */
[----:B------:R-:W4:Y:S02]  /*0b20*/  LDG.E.CONSTANT R26, desc[UR10][R26.64] ;  /* 0x0000000a1a1a7981 */ /* 0x000f24000c1e9900 */
[----:B0-----:R-:W-:Y:S02]  /*0b30*/  IMAD.WIDE.U32 R28, R34, 0x4, R22 ;  /* 0x00000004221c7825 */ /* 0x001fe400078e0016 */
[----:B------:R0:W5:Y:S02]  /*0b40*/  LDG.E.CONSTANT R34, desc[UR10][R24.64] ;  /* 0x0000000a18227981 */ /* 0x000164000c1e9900 */
[----:B0-----:R-:W-:-:S05]  /*0b50*/  IMAD.WIDE.U32 R24, R35, 0x4, R20 ;  /* 0x0000000423187825 */ /* 0x001fca00078e0014 */
[----:B------:R0:W4:Y:S01]  /*0b60*/  LDG.E.CONSTANT R36, desc[UR10][R24.64] ;  /* 0x0000000a18247981 */ /* 0x000122000c1e9900 */
[----:B---3--:R-:W-:-:S04]  /*0b70*/  FMUL R37, R32, R30 ;  /* 0x0000001e20257220 */ /* 0x008fc80000400000 */
[----:B--2---:R-:W-:-:S05]  /*0b80*/  FFMA R37, R33, R31, -R37 ;  /* 0x0000001f21257223 */ /* 0x004fca0000000825 */
[----:B------:R1:W-:Y:S02]  /*0b90*/  STG.E desc[UR10][R28.64], R37 ;  /* 0x000000251c007986 */ /* 0x0003e4000c10190a */
[----:B-1----:R-:W-:-:S05]  /*0ba0*/  IADD3 R37, PT, PT, R7, R2, RZ ;  /* 0x0000000207257210 */ /* 0x002fca0007ffe0ff */
[----:B0-----:R-:W-:-:S05]  /*0bb0*/  IMAD.WIDE.U32 R24, R37, 0x4, R20 ;  /* 0x0000000425187825 */ /* 0x001fca00078e0014 */
[----:B------:R-:W5:Y:S01]  /*0bc0*/  LDG.E.CONSTANT R29, desc[UR10][R24.64] ;  /* 0x0000000a181d7981 */ /* 0x000f62000c1e9900 */
[----:B------:R-:W-:-:S04]  /*0bd0*/  FMUL R33, R33, R30 ;  /* 0x0000001e21217220 */ /* 0x000fc80000400000 */
[----:B------:R-:W-:Y:S01]  /*0be0*/  FFMA R31, R32, R31, R33 ;  /* 0x0000001f201f7223 */ /* 0x000fe20000000021 */
[-C--:B-----5:R-:W-:Y:S01]  /*0bf0*/  FMUL R33, R34, R29.reuse ;  /* 0x0000001d22217220 */ /* 0x0a0fe20000400000 */
[----:B----4-:R-:W-:-:S03]  /*0c00*/  FMUL R29, R26, R29 ;  /* 0x0000001d1a1d7220 */ /* 0x010fc60000400000 */
[-C--:B------:R-:W-:Y:S01]  /*0c10*/  FFMA R30, R26, R36.reuse, -R33 ;  /* 0x000000241a1e7223 */ /* 0x080fe20000000821 */
[----:B------:R-:W-:Y:S01]  /*0c20*/  FFMA R34, R34, R36, R29 ;  /* 0x0000002422227223 */ /* 0x000fe2000000001d */
[----:B------:R-:W-:-:S04]  /*0c30*/  IMAD.WIDE.U32 R28, R7, 0x4, R22 ;  /* 0x00000004071c7825 */ /* 0x000fc800078e0016 */
[--C-:B------:R-:W-:Y:S01]  /*0c40*/  IMAD.WIDE.U32 R26, R35, 0x4, R22.reuse ;  /* 0x00000004231a7825 */ /* 0x100fe200078e0016 */
[----:B------:R-:W-:Y:S03]  /*0c50*/  STG.E desc[UR10][R28.64], R31 ;  /* 0x0000001f1c007986 */ /* 0x000fe6000c10190a */
[----:B------:R-:W-:Y:S01]  /*0c60*/  IMAD.WIDE.U32 R32, R37, 0x4, R22 ;  /* 0x0000000425207825 */ /* 0x000fe200078e0016 */
[----:B------:R0:W-:Y:S04]  /*0c70*/  STG.E desc[UR10][R26.64], R30 ;  /* 0x0000001e1a007986 */ /* 0x0001e8000c10190a */
[----:B------:R2:W-:Y:S01]  /*0c80*/  STG.E desc[UR10][R32.64], R34 ;  /* 0x0000002220007986 */ /* 0x0005e2000c10190a */
[----:B0-----:R-:W-:-:S04]  /*0c90*/  IADD3 R30, PT, PT, R35, R2, RZ ;  /* 0x00000002231e7210 */ /* 0x001fc80007ffe0ff */
[----:B------:R-:W-:-:S13]  /*0ca0*/  ISETP.GE.U32.AND P0, PT, R30, UR6, PT ;  /* 0x000000061e007c0c */ /* 0x000fda000bf06070 */
[----:B--2---:R-:W-:Y:S05]  /*0cb0*/  @!P0 BRA `(.L_x_5) ;  /* 0xfffffff800c08947 */ /* 0x004fea000383ffff */
.L_x_2:
[----:B------:R-:W-:Y:S05]  /*0cc0*/  BSYNC.RECONVERGENT B0 ;  /* 0x0000000000007941 */ /* 0x000fea0003800200 */
.L_x_1:
[----:B------:R-:W2:Y:S01]  /*0cd0*/  LDCU UR9, c[0x0][0x3b8] ;  /* 0x00007700ff0977ac */ /* 0x000ea20008000800 */
[----:B------:R-:W-:-:S04]  /*0ce0*/  UIADD3 UR4, UPT, UPT, UR4, 0x1, URZ ;  /* 0x0000000104047890 */ /* 0x000fc8000fffe0ff */
[----:B--2---:R-:W-:-:S09]  /*0cf0*/  UISETP.NE.AND UP0, UPT, UR4, UR9, UPT ;  /* 0x000000090400728c */ /* 0x004fd2000bf05270 */
[----:B------:R-:W-:Y:S05]  /*0d00*/  BRA.U UP0, `(.L_x_6) ;  /* 0xfffffff500947547 */ /* 0x000fea000b83ffff */
.L_x_0:
[----:B------:R-:W2:Y:S02]  /*0d10*/  LDCU UR9, c[0x0][0x3bc] ;  /* 0x00007780ff0977ac */ /* 0x000ea40008000800 */
[----:B--2---:R-:W-:-:S13]  /*0d20*/  ISETP.NE.AND P0, PT, RZ, UR9, PT ;  /* 0x00000009ff007c0c */ /* 0x004fda000bf05270 */
[----:B------:R-:W-:Y:S05]  /*0d30*/  @!P0 EXIT ;  /* 0x000000000000894d */ /* 0x000fea0003800000 */
[----:B------:R-:W2:Y:S01]  /*0d40*/  LDC R2, c[0x0][0x360] ;  /* 0x0000d800ff027b82 */ /* 0x000ea20000000800 */
[----:B------:R-:W-:Y:S01]  /*0d50*/  UIMAD UR7, UR5, UR6, URZ ;  /* 0x00000006050772a4 */ /* 0x000fe2000f8e02ff */
[----:B------:R-:W-:-:S06]  /*0d60*/  UMOV UR4, URZ ;  /* 0x000000ff00047c82 */ /* 0x000fcc0008000000 */
[----:B------:R-:W3:Y:S01]  /*0d70*/  LDC.64 R18, c[0x0][0x3a8] ;  /* 0x0000ea00ff127b82 */ /* 0x000ee20000000a00 */
[----:B--2---:R-:W2:Y:S01]  /*0d80*/  I2F.U32.RP R9, R2 ;  /* 0x0000000200097306 */ /* 0x004ea20000209000 */
[C---:B-1----:R-:W-:Y:S02]  /*0d90*/  IADD3 R6, PT, PT, R2.reuse, R0, RZ ;  /* 0x0000000002067210 */ /* 0x042fe40007ffe0ff */
[----:B------:R-:W-:Y:S02]  /*0da0*/  ISETP.NE.U32.AND P2, PT, R2, RZ, PT ;  /* 0x000000ff0200720c */ /* 0x000fe40003f45070 */
[C---:B------:R-:W-:Y:S02]  /*0db0*/  ISETP.GE.U32.AND P0, PT, R6.reuse, UR6, PT ;  /* 0x0000000606007c0c */ /* 0x040fe4000bf06070 */
[----:B------:R-:W-:Y:S02]  /*0dc0*/  VIMNMX.U32 R7, PT, PT, R6, UR6, !PT ;  /* 0x0000000606077c48 */ /* 0x000fe4000ffe0000 */
[----:B------:R-:W-:-:S04]  /*0dd0*/  SEL R8, RZ, 0x1, P0 ;  /* 0x00000001ff087807 */ /* 0x000fc80000000000 */
[----:B------:R-:W-:Y:S01]  /*0de0*/  IADD3 R7, PT, PT, R7, -R6, -R8 ;  /* 0x8000000607077210 */ /* 0x000fe20007ffe808 */
[----:B--2---:R-:W1:Y:S02]  /*0df0*/  MUFU.RCP R9, R9 ;  /* 0x0000000900097308 */ /* 0x004e640000001000 */
[----:B-1----:R-:W-:-:S06]  /*0e00*/  IADD3 R4, PT, PT, R9, 0xffffffe, RZ ;  /* 0x0ffffffe09047810 */ /* 0x002fcc0007ffe0ff */
[----:B------:R1:W2:Y:S02]  /*0e10*/  F2I.FTZ.U32.TRUNC.NTZ R5, R4 ;  /* 0x0000000400057305 */ /* 0x0002a4000021f000 */
[----:B-1----:R-:W-:Y:S01]  /*0e20*/  HFMA2 R4, -RZ, RZ, 0, 0 ;  /* 0x00000000ff047431 */ /* 0x002fe200000001ff */
[----:B--2---:R-:W-:-:S05]  /*0e30*/  IADD3 R11, PT, PT, RZ, -R5, RZ ;  /* 0x80000005ff0b7210 */ /* 0x004fca0007ffe0ff */
[----:B------:R-:W-:-:S04]  /*0e40*/  IMAD R11, R11, R2, RZ ;  /* 0x000000020b0b7224 */ /* 0x000fc800078e02ff */
[----:B------:R-:W-:-:S06]  /*0e50*/  IMAD.HI.U32 R10, R5, R11, R4 ;  /* 0x0000000b050a7227 */ /* 0x000fcc00078e0004 */
[----:B------:R-:W-:-:S05]  /*0e60*/  IMAD.HI.U32 R5, R10, R7, RZ ;  /* 0x000000070a057227 */ /* 0x000fca00078e00ff */
[----:B------:R-:W-:-:S05]  /*0e70*/  IADD3 R4, PT, PT, -R5, RZ, RZ ;  /* 0x000000ff05047210 */ /* 0x000fca0007ffe1ff */
[----:B------:R-:W-:Y:S02]  /*0e80*/  IMAD R7, R2, R4, R7 ;  /* 0x0000000402077224 */ /* 0x000fe400078e0207 */
[----:B------:R-:W1:Y:S03]  /*0e90*/  LDC R4, c[0x0][0x3b4] ;  /* 0x0000ed00ff047b82 */ /* 0x000e660000000800 */
[----:B------:R-:W-:-:S13]  /*0ea0*/  ISETP.GE.U32.AND P0, PT, R7, R2, PT ;  /* 0x000000020700720c */ /* 0x000fda0003f06070 */
[-C--:B------:R-:W-:Y:S02]  /*0eb0*/  @P0 IADD3 R7, PT, PT, R7, -R2.reuse, RZ ;  /* 0x8000000207070210 */ /* 0x080fe40007ffe0ff */
[----:B------:R-:W-:Y:S02]  /*0ec0*/  @P0 IADD3 R5, PT, PT, R5, 0x1, RZ ;  /* 0x0000000105050810 */ /* 0x000fe40007ffe0ff */
[----:B------:R-:W-:Y:S02]  /*0ed0*/  ISETP.GE.U32.AND P1, PT, R7, R2, PT ;  /* 0x000000020700720c */ /* 0x000fe40003f26070 */
[----:B------:R-:W-:Y:S01]  /*0ee0*/  IADD3 R7, PT, PT, R0, UR7, RZ ;  /* 0x0000000700077c10 */ /* 0x000fe2000fffe0ff */
[----:B-1----:R-:W-:-:S03]  /*0ef0*/  IMAD R3, R3, R4, UR8 ;  /* 0x0000000803037e24 */ /* 0x002fc6000f8e0204 */
[----:B------:R-:W-:-:S04]  /*0f00*/  IADD3 R7, PT, PT, R7, R2, RZ ;  /* 0x0000000207077210 */ /* 0x000fc80007ffe0ff */
[----:B------:R-:W-:-:S03]  /*0f10*/  IADD3 R7, PT, PT, R7, R2, RZ ;  /* 0x0000000207077210 */ /* 0x000fc60007ffe0ff */
[----:B------:R-:W-:Y:S02]  /*0f20*/  @P1 IADD3 R5, PT, PT, R5, 0x1, RZ ;  /* 0x0000000105051810 */ /* 0x000fe40007ffe0ff */
[----:B------:R-:W-:Y:S01]  /*0f30*/  @!P2 LOP3.LUT R5, RZ, R2, RZ, 0x33, !PT ;  /* 0x00000002ff05a212 */ /* 0x000fe200078e33ff */
[----:B---3--:R-:W-:-:S03]  /*0f40*/  IMAD.WIDE.U32 R18, R7, 0x4, R18 ;  /* 0x0000000407127825 */ /* 0x008fc600078e0012 */
[----:B------:R-:W-:-:S07]  /*0f50*/  IADD3 R4, PT, PT, R8, R5, RZ ;  /* 0x0000000508047210 */ /* 0x000fce0007ffe0ff */
.L_x_12:
[----:B-123--:R-:W1:Y:S01]  /*0f60*/  LDC R6, c[0x0][0x3bc] ;  /* 0x0000ef00ff067b82 */ /* 0x00ee620000000800 */
[----:B------:R-:W2:Y:S01]  /*0f70*/  LDCU UR5, c[0x0][0x3c0] ;  /* 0x00007800ff0577ac */ /* 0x000ea20008000800 */
[----:B------:R-:W-:Y:S01]  /*0f80*/  ISETP.GE.U32.AND P1, PT, R0, UR6, PT ;  /* 0x0000000600007c0c */ /* 0x000fe2000bf26070 */
[----:B------:R-:W-:Y:S01]  /*0f90*/  BSSY.RECONVERGENT B0, `(.L_x_7) ;  /* 0x00000b4000007945 */ /* 0x000fe20003800200 */
[----:B------:R-:W3:Y:S01]  /*0fa0*/  LDCU.64 UR8, c[0x0][0x398] ;  /* 0x00007300ff0877ac */ /* 0x000ee20008000a00 */
[----:B----4-:R-:W4:Y:S01]  /*0fb0*/  LDCU.64 UR12, c[0x0][0x388] ;  /* 0x00007100ff0c77ac */ /* 0x010f220008000a00 */
[----:B-1----:R-:W-:Y:S01]  /*0fc0*/  IMAD R5, R3, R6, UR4 ;  /* 0x0000000403057e24 */ /* 0x002fe2000f8e0206 */
[----:B------:R-:W-:-:S03]  /*0fd0*/  UIADD3 UR4, UPT, UPT, UR4, 0x1, URZ ;  /* 0x0000000104047890 */ /* 0x000fc6000fffe0ff */
[----:B--2---:R-:W-:-:S03]  /*0fe0*/  IMAD R5, R5, UR5, RZ ;  /* 0x0000000505057c24 */ /* 0x004fc6000f8e02ff */
[----:B------:R-:W-:Y:S02]  /*0ff0*/  ISETP.NE.AND P0, PT, R6, UR4, PT ;  /* 0x0000000406007c0c */ /* 0x000fe4000bf05270 */
[----:B---34-:R-:W-:Y:S11]  /*1000*/  @P1 BRA `(.L_x_8) ;  /* 0x0000000800b01947 */ /* 0x018ff60003800000 */
[----:B------:R-:W1:Y:S01]  /*1010*/  LDC.64 R16, c[0x0][0x398] ;  /* 0x0000e600ff107b82 */ /* 0x000e620000000a00 */
[C---:B------:R-:W-:Y:S01]  /*1020*/  LOP3.LUT R20, R4.reuse, 0x3, RZ, 0xc0, !PT ;  /* 0x0000000304147812 */ /* 0x040fe200078ec0ff */
[----:B------:R-:W-:Y:S01]  /*1030*/  BSSY.RECONVERGENT B1, `(.L_x_9) ;  /* 0x0000047000017945 */ /* 0x000fe20003800200 */
[----:B------:R-:W-:Y:S02]  /*1040*/  ISETP.GE.U32.AND P1, PT, R4, 0x3, PT ;  /* 0x000000030400780c */ /* 0x000fe40003f26070 */
[----:B------:R-:W-:Y:S02]  /*1050*/  ISETP.NE.AND P2, PT, R20, 0x3, PT ;  /* 0x000000031400780c */ /* 0x000fe40003f45270 */
[----:B------:R-:W-:Y:S01]  /*1060*/  MOV R31, R0 ;  /* 0x00000000001f7202 */ /* 0x000fe20000000f00 */
[----:B------:R-:W2:Y:S01]  /*1070*/  LDC.64 R14, c[0x0][0x388] ;  /* 0x0000e200ff0e7b82 */ /* 0x000ea20000000a00 */
[----:B-1----:R-:W-:-:S04]  /*1080*/  IMAD.WIDE.U32 R16, R5, 0x4, R16 ;  /* 0x0000000405107825 */ /* 0x002fc800078e0010 */
[----:B--2---:R-:W-:-:S05]  /*1090*/  IMAD.WIDE.U32 R14, R5, 0x4, R14 ;  /* 0x00000004050e7825 */ /* 0x004fca00078e000e */
[----:B------:R-:W-:Y:S05]  /*10a0*/  @!P2 BRA `(.L_x_10) ;  /* 0x0000000000fca947 */ /* 0x000fea0003800000 */
[----:B------:R-:W1:Y:S01]  /*10b0*/  LDC.64 R6, c[0x0][0x3a8] ;  /* 0x0000ea00ff067b82 */ /* 0x000e620000000a00 */
[C---:B------:R-:W-:Y:S02]  /*10c0*/  IADD3 R21, PT, PT, R0.reuse, UR6, RZ ;  /* 0x0000000600157c10 */ /* 0x040fe4000fffe0ff */
[C---:B0-----:R-:W-:Y:S02]  /*10d0*/  IADD3 R27, PT, PT, R0.reuse, UR7, RZ ;  /* 0x00000007001b7c10 */ /* 0x041fe4000fffe0ff */
[C---:B------:R-:W-:Y:S01]  /*10e0*/  IADD3 R23, PT, PT, R0.reuse, UR7, RZ ;  /* 0x0000000700177c10 */ /* 0x040fe2000fffe0ff */
[--C-:B------:R-:W-:Y:S02]  /*10f0*/  IMAD.WIDE.U32 R12, R21, 0x4, R16.reuse ;  /* 0x00000004150c7825 */ /* 0x100fe400078e0010 */
[----:B------:R-:W0:Y:S02]  /*1100*/  LDC.64 R8, c[0x0][0x3a0] ;  /* 0x0000e800ff087b82 */ /* 0x000e240000000a00 */
[----:B------:R-:W-:-:S02]  /*1110*/  IMAD.WIDE.U32 R10, R0, 0x4, R16 ;  /* 0x00000004000a7825 */ /* 0x000fc400078e0010 */
[----:B------:R-:W2:Y:S04]  /*1120*/  LDG.E.CONSTANT R12, desc[UR10][R12.64] ;  /* 0x0000000a0c0c7981 */ /* 0x000ea8000c1e9900 */
[----:B------:R-:W3:Y:S01]  /*1130*/  LDG.E.CONSTANT R22, desc[UR10][R10.64] ;  /* 0x0000000a0a167981 */ /* 0x000ee2000c1e9900 */
[----:B-1----:R-:W-:-:S06]  /*1140*/  IMAD.WIDE.U32 R26, R27, 0x4, R6 ;  /* 0x000000041b1a7825 */ /* 0x002fcc00078e0006 */
[----:B------:R-:W2:Y:S01]  /*1150*/  LDG.E.CONSTANT R26, desc[UR10][R26.64] ;  /* 0x0000000a1a1a7981 */ /* 0x000ea2000c1e9900 */
[----:B0-----:R-:W-:-:S06]  /*1160*/  IMAD.WIDE.U32 R28, R23, 0x4, R8 ;  /* 0x00000004171c7825 */ /* 0x001fcc00078e0008 */
[----:B------:R-:W4:Y:S01]  /*1170*/  LDG.E.CONSTANT R28, desc[UR10][R28.64] ;  /* 0x0000000a1c1c7981 */ /* 0x000f22000c1e9900 */
[----:B------:R-:W-:Y:S01]  /*1180*/  IMAD.WIDE.U32 R6, R0, 0x4, R14 ;  /* 0x0000000400067825 */ /* 0x000fe200078e000e */
[----:B------:R-:W-:-:S03]  /*1190*/  ISETP.NE.AND P2, PT, R20, RZ, PT ;  /* 0x000000ff1400720c */ /* 0x000fc60003f45270 */
[-C--:B--2---:R-:W-:Y:S01]  /*11a0*/  FMUL R25, R26, R12.reuse ;  /* 0x0000000c1a197220 */ /* 0x084fe20000400000 */
[----:B----4-:R-:W-:-:S03]  /*11b0*/  FMUL R31, R28, R12 ;  /* 0x0000000c1c1f7220 */ /* 0x010fc60000400000 */
[-C--:B---3--:R-:W-:Y:S01]  /*11c0*/  FFMA R33, R28, R22.reuse, -R25 ;  /* 0x000000161c217223 */ /* 0x088fe20000000819 */
[----:B------:R-:W-:Y:S01]  /*11d0*/  IMAD.WIDE.U32 R24, R21, 0x4, R14 ;  /* 0x0000000415187825 */ /* 0x000fe200078e000e */
[----:B------:R-:W1:Y:S03]  /*11e0*/  LDC.64 R12, c[0x0][0x3a8] ;  /* 0x0000ea00ff0c7b82 */ /* 0x000e660000000a00 */
[----:B------:R-:W-:Y:S01]  /*11f0*/  FFMA R35, R26, R22, R31 ;  /* 0x000000161a237223 */ /* 0x000fe2000000001f */
[----:B------:R2:W-:Y:S04]  /*1200*/  STG.E desc[UR10][R6.64], R33 ;  /* 0x0000002106007986 */ /* 0x0005e8000c10190a */
[----:B------:R2:W-:Y:S01]  /*1210*/  STG.E desc[UR10][R24.64], R35 ;  /* 0x0000002318007986 */ /* 0x0005e2000c10190a */
[----:B------:R-:W-:Y:S01]  /*1220*/  IADD3 R31, PT, PT, R2, R0, RZ ;  /* 0x00000000021f7210 */ /* 0x000fe20007ffe0ff */
[----:B------:R-:W-:Y:S06]  /*1230*/  @!P2 BRA `(.L_x_10) ;  /* 0x000000000098a947 */ /* 0x000fec0003800000 */
[----:B------:R-:W-:Y:S01]  /*1240*/  ISETP.NE.AND P2, PT, R20, 0x1, PT ;  /* 0x000000011400780c */ /* 0x000fe20003f45270 */
[----:B------:R-:W-:Y:S01]  /*1250*/  IMAD.WIDE R10, R2, 0x4, R10 ;  /* 0x00000004020a7825 */ /* 0x000fe200078e020a */
[-C--:B------:R-:W-:Y:S02]  /*1260*/  IADD3 R21, PT, PT, R21, R2.reuse, RZ ;  /* 0x0000000215157210 */ /* 0x080fe40007ffe0ff */
[----:B------:R-:W-:-:S04]  /*1270*/  IADD3 R23, PT, PT, R23, R2, RZ ;  /* 0x0000000217177210 */ /* 0x000fc80007ffe0ff */
[C---:B------:R-:W-:Y:S01]  /*1280*/  IADD3 R29, PT, PT, R23.reuse, R2, RZ ;  /* 0x00000002171d7210 */ /* 0x040fe20007ffe0ff */
[----:B-12---:R-:W-:-:S04]  /*1290*/  IMAD.WIDE.U32 R32, R23, 0x4, R12 ;  /* 0x0000000417207825 */ /* 0x006fc800078e000c */
[-C--:B------:R-:W-:Y:S01]  /*12a0*/  @P2 IADD3 R27, PT, PT, R21, R2.reuse, RZ ;  /* 0x00000002151b2210 */ /* 0x080fe20007ffe0ff */
[----:B------:R-:W-:Y:S01]  /*12b0*/  IMAD.WIDE.U32 R24, R23, 0x4, R8 ;  /* 0x0000000417187825 */ /* 0x000fe200078e0008 */
[----:B------:R-:W2:Y:S03]  /*12c0*/  LDG.E.CONSTANT R20, desc[UR10][R32.64] ;  /* 0x0000000a20147981 */ /* 0x000ea6000c1e9900 */
[--C-:B------:R-:W-:Y:S01]  /*12d0*/  IMAD.WIDE.U32 R22, R21, 0x4, R16.reuse ;  /* 0x0000000415167825 */ /* 0x100fe200078e0010 */
[----:B------:R-:W3:Y:S03]  /*12e0*/  @P2 LDG.E.CONSTANT R26, desc[UR10][R18.64] ;  /* 0x0000000a121a2981 */ /* 0x000ee6000c1e9900 */
[----:B------:R-:W-:Y:S01]  /*12f0*/  @P2 IMAD.WIDE.U32 R12, R27, 0x4, R16 ;  /* 0x000000041b0c2825 */ /* 0x000fe200078e0010 */
[----:B------:R-:W4:Y:S03]  /*1300*/  LDG.E.CONSTANT R24, desc[UR10][R24.64] ;  /* 0x0000000a18187981 */ /* 0x000f26000c1e9900 */
[----:B------:R-:W-:Y:S01]  /*1310*/  IMAD.WIDE.U32 R8, R29, 0x4, R8 ;  /* 0x000000041d087825 */ /* 0x000fe200078e0008 */
[----:B------:R-:W2:Y:S03]  /*1320*/  LDG.E.CONSTANT R23, desc[UR10][R22.64] ;  /* 0x0000000a16177981 */ /* 0x000ea6000c1e9900 */
[C---:B------:R-:W-:Y:S01]  /*1330*/  @P2 IMAD.WIDE R28, R2.reuse, 0x4, R10 ;  /* 0x00000004021c2825 */ /* 0x040fe200078e020a */
[----:B------:R-:W3:Y:S04]  /*1340*/  @P2 LDG.E.CONSTANT R13, desc[UR10][R12.64] ;  /* 0x0000000a0c0d2981 */ /* 0x000ee8000c1e9900 */
[----:B------:R-:W5:Y:S04]  /*1350*/  @P2 LDG.E.CONSTANT R8, desc[UR10][R8.64] ;  /* 0x0000000a08082981 */ /* 0x000f68000c1e9900 */
[----:B------:R-:W5:Y:S04]  /*1360*/  LDG.E.CONSTANT R11, desc[UR10][R10.64] ;  /* 0x0000000a0a0b7981 */ /* 0x000f68000c1e9900 */
[----:B------:R-:W5:Y:S01]  /*1370*/  @P2 LDG.E.CONSTANT R29, desc[UR10][R28.64] ;  /* 0x0000000a1c1d2981 */ /* 0x000f62000c1e9900 */
[----:B------:R-:W-:Y:S01]  /*1380*/  IMAD.WIDE R6, R2, 0x4, R6 ;  /* 0x0000000402067825 */ /* 0x000fe200078e0206 */
[----:B------:R-:W-:-:S04]  /*1390*/  IADD3 R31, PT, PT, R31, R2, RZ ;  /* 0x000000021f1f7210 */ /* 0x000fc80007ffe0ff */
[----:B------:R-:W-:Y:S01]  /*13a0*/  @P2 IADD3 R31, PT, PT, R31, R2, RZ ;  /* 0x000000021f1f2210 */ /* 0x000fe20007ffe0ff */
[-C--:B--2---:R-:W-:Y:S01]  /*13b0*/  FMUL R33, R20, R23.reuse ;  /* 0x0000001714217220 */ /* 0x084fe20000400000 */
[----:B----4-:R-:W-:Y:S01]  /*13c0*/  FMUL R35, R24, R23 ;  /* 0x0000001718237220 */ /* 0x010fe20000400000 */
[-C--:B---3--:R-:W-:Y:S01]  /*13d0*/  @P2 FMUL R25, R26, R13.reuse ;  /* 0x0000000d1a192220 */ /* 0x088fe20000400000 */
[----:B-----5:R-:W-:Y:S01]  /*13e0*/  @P2 FMUL R23, R8, R13 ;  /* 0x0000000d08172220 */ /* 0x020fe20000400000 */
[----:B------:R-:W-:-:S04]  /*13f0*/  @P2 IMAD.WIDE.U32 R12, R27, 0x4, R14 ;  /* 0x000000041b0c2825 */ /* 0x000fc800078e000e */
[-C--:B------:R-:W-:Y:S01]  /*1400*/  FFMA R33, R24, R11.reuse, -R33 ;  /* 0x0000000b18217223 */ /* 0x080fe20000000821 */
[----:B------:R-:W-:Y:S01]  /*1410*/  FFMA R35, R20, R11, R35 ;  /* 0x0000000b14237223 */ /* 0x000fe20000000023 */
[----:B------:R-:W-:-:S04]  /*1420*/  @P2 IMAD.WIDE R10, R2, 0x4, R6 ;  /* 0x00000004020a2825 */ /* 0x000fc800078e0206 */
[----:B------:R-:W-:Y:S01]  /*1430*/  @P2 FFMA R25, R8, R29, -R25 ;  /* 0x0000001d08192223 */ /* 0x000fe20000000819 */
[----:B------:R-:W-:-:S04]  /*1440*/  IMAD.WIDE.U32 R8, R21, 0x4, R14 ;  /* 0x0000000415087825 */ /* 0x000fc800078e000e */
[----:B------:R-:W-:Y:S01]  /*1450*/  @P2 FFMA R23, R26, R29, R23 ;  /* 0x0000001d1a172223 */ /* 0x000fe20000000017 */
[----:B------:R3:W-:Y:S04]  /*1460*/  STG.E desc[UR10][R6.64], R33 ;  /* 0x0000002106007986 */ /* 0x0007e8000c10190a */
[----:B------:R3:W-:Y:S04]  /*1470*/  STG.E desc[UR10][R8.64], R35 ;  /* 0x0000002308007986 */ /* 0x0007e8000c10190a */
[----:B------:R3:W-:Y:S04]  /*1480*/  @P2 STG.E desc[UR10][R10.64], R25 ;  /* 0x000000190a002986 */ /* 0x0007e8000c10190a */
[----:B------:R3:W-:Y:S02]  /*1490*/  @P2 STG.E desc[UR10][R12.64], R23 ;  /* 0x000000170c002986 */ /* 0x0007e4000c10190a */
.L_x_10:
[----:B------:R-:W-:Y:S05]  /*14a0*/  BSYNC.RECONVERGENT B1 ;  /* 0x0000000000017941 */ /* 0x000fea0003800200 */
.L_x_9:
[----:B------:R-:W-:Y:S05]  /*14b0*/  @!P1 BRA `(.L_x_8) ;  /* 0x0000000400849947 */ /* 0x000fea0003800000 */
[----:B-1-3--:R-:W-:Y:S01]  /*14c0*/  IMAD.WIDE.U32 R12, R5, 0x4, RZ ;  /* 0x00000004050c7825 */ /* 0x00afe200078e00ff */
[C---:B0-----:R-:W-:Y:S02]  /*14d0*/  IADD3 R27, PT, PT, R31.reuse, UR6, RZ ;  /* 0x000000061f1b7c10 */ /* 0x041fe4000fffe0ff */
[C---:B------:R-:W-:Y:S01]  /*14e0*/  IADD3 R9, PT, PT, R31.reuse, UR7, RZ ;  /* 0x000000071f097c10 */ /* 0x040fe2000fffe0ff */
[C---:B--2---:R-:W-:Y:S01]  /*14f0*/  IMAD R6, R2.reuse, 0x3, R31 ;  /* 0x0000000302067824 */ /* 0x044fe200078e021f */
[C---:B------:R-:W-:Y:S01]  /*1500*/  IADD3 R7, PT, PT, R31.reuse, R2, RZ ;  /* 0x000000021f077210 */ /* 0x040fe20007ffe0ff */
[----:B------:R-:W-:Y:S01]  /*1510*/  IMAD.WIDE.U32 R12, R31, 0x4, R12 ;  /* 0x000000041f0c7825 */ /* 0x000fe200078e000c */
[C---:B------:R-:W-:Y:S02]  /*1520*/  LEA R5, R2.reuse, R31, 0x1 ;  /* 0x0000001f02057211 */ /* 0x040fe400078e08ff */
[C---:B------:R-:W-:Y:S01]  /*1530*/  IADD3 R8, PT, PT, R7.reuse, UR6, RZ ;  /* 0x0000000607087c10 */ /* 0x040fe2000fffe0ff */
[C---:B------:R-:W-:Y:S01]  /*1540*/  IMAD R26, R2.reuse, 0x3, R27 ;  /* 0x00000003021a7824 */ /* 0x040fe200078e021b */
[C---:B------:R-:W-:Y:S01]  /*1550*/  LEA R11, R2.reuse, R27, 0x1 ;  /* 0x0000001b020b7211 */ /* 0x040fe200078e08ff */
[----:B------:R-:W-:Y:S01]  /*1560*/  IMAD R29, R2, 0x3, R9 ;  /* 0x00000003021d7824 */ /* 0x000fe200078e0209 */
[----:B------:R-:W-:-:S02]  /*1570*/  IADD3 R10, PT, PT, R7, UR7, RZ ;  /* 0x00000007070a7c10 */ /* 0x000fc4000fffe0ff */
[----:B------:R-:W-:-:S07]  /*1580*/  LEA R28, R2, R9, 0x1 ;  /* 0x00000009021c7211 */ /* 0x000fce00078e08ff */
.L_x_11:
[----:B----4-:R-:W0:Y:S01]  /*1590*/  LDC.64 R20, c[0x0][0x3a8] ;  /* 0x0000ea00ff147b82 */ /* 0x010e220000000a00 */
[----:B------:R-:W-:-:S04]  /*15a0*/  IADD3 R24, P1, PT, R12, UR8, RZ ;  /* 0x000000080c187c10 */ /* 0x000fc8000ff3e0ff */
[----:B------:R-:W-:-:S03]  /*15b0*/  IADD3.X R25, PT, PT, R13, UR9, RZ, P1, !PT ;  /* 0x000000090d197c10 */ /* 0x000fc60008ffe4ff */
[----:B------:R-:W1:Y:S02]  /*15c0*/  LDC.64 R22, c[0x0][0x3a0] ;  /* 0x0000e800ff167b82 */ /* 0x000e640000000a00 */
[----:B------:R2:W3:Y:S02]  /*15d0*/  LDG.E.CONSTANT R30, desc[UR10][R24.64] ;  /* 0x0000000a181e7981 */ /* 0x0004e4000c1e9900 */
[----:B--2---:R-:W-:-:S04]  /*15e0*/  IMAD.WIDE.U32 R24, R27, 0x4, R16 ;  /* 0x000000041b187825 */ /* 0x004fc800078e0010 */
[C---:B0-----:R-:W-:Y:S01]  /*15f0*/  IMAD.WIDE.U32 R32, R9.reuse, 0x4, R20 ;  /* 0x0000000409207825 */ /* 0x041fe200078e0014 */
[----:B------:R1:W2:Y:S05]  /*1600*/  LDG.E.CONSTANT R34, desc[UR10][R24.64] ;  /* 0x0000000a18227981 */ /* 0x0002aa000c1e9900 */
[----:B------:R-:W2:Y:S01]  /*1610*/  LDG.E.CONSTANT R33, desc[UR10][R32.64] ;  /* 0x0000000a20217981 */ /* 0x000ea2000c1e9900 */
[----:B-1----:R-:W-:-:S05]  /*1620*/  IMAD.WIDE.U32 R24, R9, 0x4, R22 ;  /* 0x0000000409187825 */ /* 0x002fca00078e0016 */
[----:B------:R0:W3:Y:S02]  /*1630*/  LDG.E.CONSTANT R35, desc[UR10][R24.64] ;  /* 0x0000000a18237981 */ /* 0x0000e4000c1e9900 */
[----:B0-----:R-:W-:-:S04]  /*1640*/  IADD3 R24, P1, PT, R12, UR12, RZ ;  /* 0x0000000c0c187c10 */ /* 0x001fc8000ff3e0ff */
[----:B------:R-:W-:Y:S01]  /*1650*/  IADD3.X R25, PT, PT, R13, UR13, RZ, P1, !PT ;  /* 0x0000000d0d197c10 */ /* 0x000fe20008ffe4ff */
[----:B--2---:R-:W-:-:S04]  /*1660*/  FMUL R36, R33, R34 ;  /* 0x0000002221247220 */ /* 0x004fc80000400000 */
[C---:B---3--:R-:W-:Y:S01]  /*1670*/  FFMA R37, R35.reuse, R30, -R36 ;  /* 0x0000001e23257223 */ /* 0x048fe20000000824 */
[----:B------:R-:W-:-:S04]  /*1680*/  FMUL R34, R35, R34 ;  /* 0x0000002223227220 */ /* 0x000fc80000400000 */
[----:B------:R0:W-:Y:S01]  /*1690*/  STG.E desc[UR10][R24.64], R37 ;  /* 0x0000002518007986 */ /* 0x0001e2000c10190a */
[----:B------:R-:W-:Y:S01]  /*16a0*/  FFMA R36, R33, R30, R34 ;  /* 0x0000001e21247223 */ /* 0x000fe20000000022 */
[----:B------:R-:W-:-:S05]  /*16b0*/  IMAD.WIDE.U32 R32, R27, 0x4, R14 ;  /* 0x000000041b207825 */ /* 0x000fca00078e000e */
[----:B------:R1:W-:Y:S01]  /*16c0*/  STG.E desc[UR10][R32.64], R36 ;  /* 0x0000002420007986 */ /* 0x0003e2000c10190a */
[----:B0-----:R-:W-:-:S05]  /*16d0*/  IMAD.WIDE.U32 R24, R7, 0x4, R16 ;  /* 0x0000000407187825 */ /* 0x001fca00078e0010 */
[----:B------:R0:W2:Y:S01]  /*16e0*/  LDG.E.CONSTANT R30, desc[UR10][R24.64] ;  /* 0x0000000a181e7981 */ /* 0x0000a2000c1e9900 */
[----:B-1----:R-:W-:-:S05]  /*16f0*/  IMAD.WIDE.U32 R32, R10, 0x4, R20 ;  /* 0x000000040a207825 */ /* 0x002fca00078e0014 */
[----:B------:R-:W3:Y:S01]  /*1700*/  LDG.E.CONSTANT R35, desc[UR10][R32.64] ;  /* 0x0000000a20237981 */ /* 0x000ee2000c1e9900 */
[----:B0-----:R-:W-:-:S05]  /*1710*/  IMAD.WIDE.U32 R24, R8, 0x4, R16 ;  /* 0x0000000408187825 */ /* 0x001fca00078e0010 */
[----:B------:R0:W3:Y:S02]  /*1720*/  LDG.E.CONSTANT R34, desc[UR10][R24.64] ;  /* 0x0000000a18227981 */ /* 0x0000e4000c1e9900 */
[----:B0-----:R-:W-:-:S05]  /*1730*/  IMAD.WIDE.U32 R24, R10, 0x4, R22 ;  /* 0x000000040a187825 */ /* 0x001fca00078e0016 */
[----:B------:R0:W2:Y:S02]  /*1740*/  LDG.E.CONSTANT R37, desc[UR10][R24.64] ;  /* 0x0000000a18257981 */ /* 0x0000a4000c1e9900 */
[----:B0-----:R-:W-:-:S04]  /*1750*/  IMAD.WIDE.U32 R24, R7, 0x4, R14 ;  /* 0x0000000407187825 */ /* 0x001fc800078e000e */
[----:B------:R-:W-:-:S06]  /*1760*/  IMAD.WIDE.U32 R32, R11, 0x4, R16 ;  /* 0x000000040b207825 */ /* 0x000fcc00078e0010 */
[----:B------:R-:W4:Y:S01]  /*1770*/  LDG.E.CONSTANT R32, desc[UR10][R32.64] ;  /* 0x0000000a20207981 */ /* 0x000f22000c1e9900 */
[----:B---3--:R-:W-:-:S04]  /*1780*/  FMUL R36, R35, R34 ;  /* 0x0000002223247220 */ /* 0x008fc80000400000 */
[C---:B--2---:R-:W-:Y:S01]  /*1790*/  FFMA R36, R37.reuse, R30, -R36 ;  /* 0x0000001e25247223 */ /* 0x044fe20000000824 */
[----:B------:R-:W-:-:S04]  /*17a0*/  FMUL R34, R37, R34 ;  /* 0x0000002225227220 */ /* 0x000fc80000400000 */
[----:B------:R0:W-:Y:S01]  /*17b0*/  STG.E desc[UR10][R24.64], R36 ;  /* 0x0000002418007986 */ /* 0x0001e2000c10190a */
[----:B------:R-:W-:Y:S01]  /*17c0*/  FFMA R37, R35, R30, R34 ;  /* 0x0000001e23257223 */ /* 0x000fe20000000022 */
[----:B0-----:R-:W-:-:S05]  /*17d0*/  IMAD.WIDE.U32 R24, R8, 0x4, R14 ;  /* 0x0000000408187825 */ /* 0x001fca00078e000e */
[----:B------:R0:W-:Y:S01]  /*17e0*/  STG.E desc[UR10][R24.64], R37 ;  /* 0x0000002518007986 */ /* 0x0001e2000c10190a */
[----:B------:R-:W-:-:S06]  /*17f0*/  IMAD.WIDE.U32 R34, R5, 0x4, R16 ;  /* 0x0000000405227825 */ /* 0x000fcc00078e0010 */
[----:B------:R-:W2:Y:S01]  /*1800*/  LDG.E.CONSTANT R34, desc[UR10][R34.64] ;  /* 0x0000000a22227981 */ /* 0x000ea2000c1e9900 */
[----:B0-----:R-:W-:-:S05]  /*1810*/  IMAD.WIDE.U32 R24, R28, 0x4, R20 ;  /* 0x000000041c187825 */ /* 0x001fca00078e0014 */
[----:B------:R0:W4:Y:S02]  /*1820*/  LDG.E.CONSTANT R33, desc[UR10][R24.64] ;  /* 0x0000000a18217981 */ /* 0x000124000c1e9900 */
[----:B0-----:R-:W-:-:S05]  /*1830*/  IMAD.WIDE.U32 R24, R28, 0x4, R22 ;  /* 0x000000041c187825 */ /* 0x001fca00078e0016 */
[----:B------:R0:W2:Y:S01]  /*1840*/  LDG.E.CONSTANT R30, desc[UR10][R24.64] ;  /* 0x0000000a181e7981 */ /* 0x0000a2000c1e9900 */
[----:B------:R-:W-:-:S04]  /*1850*/  IMAD.WIDE.U32 R22, R29, 0x4, R22 ;  /* 0x000000041d167825 */ /* 0x000fc800078e0016 */
[----:B0-----:R-:W-:-:S04]  /*1860*/  IMAD.WIDE.U32 R24, R5, 0x4, R14 ;  /* 0x0000000405187825 */ /* 0x001fc800078e000e */
[----:B----4-:R-:W-:-:S04]  /*1870*/  FMUL R36, R33, R32 ;  /* 0x0000002021247220 */ /* 0x010fc80000400000 */
[----:B--2---:R-:W-:-:S05]  /*1880*/  FFMA R37, R30, R34, -R36 ;  /* 0x000000221e257223 */ /* 0x004fca0000000824 */
[----:B------:R0:W-:Y:S04]  /*1890*/  STG.E desc[UR10][R24.64], R37 ;  /* 0x0000002518007986 */ /* 0x0001e8000c10190a */
[----:B0-----:R0:W2:Y:S02]  /*18a0*/  LDG.E.CONSTANT R24, desc[UR10][R22.64] ;  /* 0x0000000a16187981 */ /* 0x0010a4000c1e9900 */
[----:B0-----:R-:W-:-:S04]  /*18b0*/  IMAD.WIDE.U32 R22, R29, 0x4, R20 ;  /* 0x000000041d167825 */ /* 0x001fc800078e0014 */
[--C-:B------:R-:W-:Y:S01]  /*18c0*/  IMAD.WIDE.U32 R20, R26, 0x4, R16.reuse ;  /* 0x000000041a147825 */ /* 0x100fe200078e0010 */
[----:B------:R-:W3:Y:S04]  /*18d0*/  LDG.E.CONSTANT R35, desc[UR10][R22.64] ;  /* 0x0000000a16237981 */ /* 0x000ee8000c1e9900 */
[----:B------:R0:W3:Y:S02]  /*18e0*/  LDG.E.CONSTANT R37, desc[UR10][R20.64] ;  /* 0x0000000a14257981 */ /* 0x0000e4000c1e9900 */
[----:B0-----:R-:W-:-:S05]  /*18f0*/  IMAD.WIDE.U32 R20, R6, 0x4, R16 ;  /* 0x0000000406147825 */ /* 0x001fca00078e0010 */
[----:B------:R0:W4:Y:S01]  /*1900*/  LDG.E.CONSTANT R36, desc[UR10][R20.64] ;  /* 0x0000000a14247981 */ /* 0x000122000c1e9900 */
[----:B------:R-:W-:-:S04]  /*1910*/  FMUL R30, R30, R32 ;  /* 0x000000201e1e7220 */ /* 0x000fc80000400000 */
[----:B------:R-:W-:Y:S01]  /*1920*/  FFMA R33, R33, R34, R30 ;  /* 0x0000002221217223 */ /* 0x000fe2000000001e */
[----:B0-----:R-:W-:Y:S01]  /*1930*/  IMAD.WIDE.U32 R20, R11, 0x4, R14 ;  /* 0x000000040b147825 */ /* 0x001fe200078e000e */
[----:B------:R-:W-:-:S03]  /*1940*/  IADD3 R31, PT, PT, R2, R31, R2 ;  /* 0x0000001f021f7210 */ /* 0x000fc60007ffe002 */
[----:B------:R-:W-:Y:S01]  /*1950*/  IMAD.WIDE.U32 R22, R6, 0x4, R14 ;  /* 0x0000000406167825 */ /* 0x000fe200078e000e */
[----:B------:R0:W-:Y:S01]  /*1960*/  STG.E desc[UR10][R20.64], R33 ;  /* 0x0000002114007986 */ /* 0x0001e2000c10190a */
[----:B------:R-:W-:Y:S02]  /*1970*/  IADD3 R31, PT, PT, R2, R31, R2 ;  /* 0x0000001f021f7210 */ /* 0x000fe40007ffe002 */
[----:B0-----:R-:W-:Y:S02]  /*1980*/  IMAD.WIDE.U32 R20, R26, 0x4, R14 ;  /* 0x000000041a147825 */ /* 0x001fe400078e000e */
[----:B------:R-:W-:Y:S02]  /*1990*/  ISETP.GE.U32.AND P1, PT, R31, UR6, PT ;  /* 0x000000061f007c0c */ /* 0x000fe4000bf26070 */
[C---:B------:R-:W-:Y:S01]  /*19a0*/  LEA R5, R2.reuse, R5, 0x2 ;  /* 0x0000000502057211 */ /* 0x040fe200078e10ff */
[C---:B------:R-:W-:Y:S01]  /*19b0*/  IMAD.WIDE.U32 R12, R2.reuse, 0x10, R12 ;  /* 0x00000010020c7825 */ /* 0x040fe200078e000c */
[----:B------:R-:W-:-:S02]  /*19c0*/  LEA R6, R2, R6, 0x2 ;  /* 0x0000000602067211 */ /* 0x000fc400078e10ff */
[C---:B------:R-:W-:Y:S02]  /*19d0*/  LEA R7, R2.reuse, R7, 0x2 ;  /* 0x0000000702077211 */ /* 0x040fe400078e10ff */
[C---:B------:R-:W-:Y:S02]  /*19e0*/  LEA R8, R2.reuse, R8, 0x2 ;  /* 0x0000000802087211 */ /* 0x040fe400078e10ff */
[C---:B------:R-:W-:Y:S02]  /*19f0*/  LEA R11, R2.reuse, R11, 0x2 ;  /* 0x0000000b020b7211 */ /* 0x040fe400078e10ff */
[C---:B------:R-:W-:Y:S02]  /*1a00*/  LEA R26, R2.reuse, R26, 0x2 ;  /* 0x0000001a021a7211 */ /* 0x040fe400078e10ff */
[C---:B------:R-:W-:Y:S02]  /*1a10*/  LEA R27, R2.reuse, R27, 0x2 ;  /* 0x0000001b021b7211 */ /* 0x040fe400078e10ff */
[----:B------:R-:W-:-:S02]  /*1a20*/  LEA R10, R2, R10, 0x2 ;  /* 0x0000000a020a7211 */ /* 0x000fc400078e10ff */
[C---:B------:R-:W-:Y:S02]  /*1a30*/  LEA R28, R2.reuse, R28, 0x2 ;  /* 0x0000001c021c7211 */ /* 0x040fe400078e10ff */
[C---:B------:R-:W-:Y:S02]  /*1a40*/  LEA R29, R2.reuse, R29, 0x2 ;  /* 0x0000001d021d7211 */ /* 0x040fe400078e10ff */
[----:B------:R-:W-:Y:S01]  /*1a50*/  LEA R9, R2, R9, 0x2 ;  /* 0x0000000902097211 */ /* 0x000fe200078e10ff */
[-C--:B---3--:R-:W-:Y:S01]  /*1a60*/  FMUL R25, R35, R37.reuse ;  /* 0x0000002523197220 */ /* 0x088fe20000400000 */
[----:B--2---:R-:W-:-:S03]  /*1a70*/  FMUL R30, R24, R37 ;  /* 0x00000025181e7220 */ /* 0x004fc60000400000 */
[-C--:B----4-:R-:W-:Y:S01]  /*1a80*/  FFMA R25, R24, R36.reuse, -R25 ;  /* 0x0000002418197223 */ /* 0x090fe20000000819 */
[----:B------:R-:W-:-:S04]  /*1a90*/  FFMA R35, R35, R36, R30 ;  /* 0x0000002423237223 */ /* 0x000fc8000000001e */
[----:B------:R4:W-:Y:S04]  /*1aa0*/  STG.E desc[UR10][R22.64], R25 ;  /* 0x0000001916007986 */ /* 0x0009e8000c10190a */
[----:B------:R4:W-:Y:S01]  /*1ab0*/  STG.E desc[UR10][R20.64], R35 ;  /* 0x0000002314007986 */ /* 0x0009e2000c10190a */
[----:B------:R-:W-:Y:S05]  /*1ac0*/  @!P1 BRA `(.L_x_11) ;  /* 0xfffffff800b09947 */ /* 0x000fea000383ffff */
.L_x_8:
[----:B------:R-:W-:Y:S05]  /*1ad0*/  BSYNC.RECONVERGENT B0 ;  /* 0x0000000000007941 */ /* 0x000fea0003800200 */
.L_x_7:
[----:B------:R-:W-:Y:S05]  /*1ae0*/  @P0 BRA `(.L_x_12) ;  /* 0xfffffff4001c0947 */ /* 0x000fea000383ffff */
[----:B------:R-:W-:Y:S05]  /*1af0*/  EXIT ;  /* 0x000000000000794d */ /* 0x000fea0003800000 */
.L_x_13:
[----:B------:R-:W-:-:S00]  /*1b00*/  BRA `(.L_x_13) ;  /* 0xfffffffc00fc7947 */ /* 0x000fc0000383ffff */
[----:B------:R-:W-:-:S00]  /*1b10*/  NOP ;  /* 0x0000000000007918 */ /* 0x000fc00000000000 */
        /* <DEDUP_REMOVED lines=14> */
.L_x_138:


//--------------------- .text.lux_rope_inplace_f32_kernel --------------------------
	.section	.text.lux_rope_inplace_f32_kernel,"ax",@progbits
	.align	128
        .global         lux_rope_inplace_f32_kernel
        .type           lux_rope_inplace_f32_kernel,@function
        .size           lux_rope_inplace_f32_kernel,(.L_x_139 - lux_rope_inplace_f32_kernel)
        .other          lux_rope_inplace_f32_kernel,@"STO_CUDA_ENTRY STV_DEFAULT"
lux_rope_inplace_f32_kernel:
.text.lux_rope_inplace_f32_kernel:
[----:B------:R-:W-:Y:S01]  /*0000*/  LDC R1, c[0x0][0x37c] ;  /* 0x0000df00ff017b82 */ /* 0x000fe20000000800 */
[----:B------:R-:W0:Y:S07]  /*0010*/  S2R R0, SR_CTAID.Z ;  /* 0x0000000000007919 */ /* 0x000e2e0000002700 */
[----:B------:R-:W1:Y:S08]  /*0020*/  S2UR UR4, SR_CTAID.Y ;  /* 0x00000000000479c3 */ /* 0x000e700000002600 */
[----:B------:R-:W1:Y:S08]  /*0030*/  LDC.64 R2, c[0x0][0x398] ;  /* 0x0000e600ff027b82 */ /* 0x000e700000000a00 */
[----:B------:R-:W2:Y:S08]  /*0040*/  S2UR UR7, SR_CTAID.X ;  /* 0x00000000000779c3 */ /* 0x000eb00000002500 */
[----:B------:R-:W2:Y:S01]  /*0050*/  LDC R5, c[0x0][0x3a0] ;  /* 0x0000e800ff057b82 */ /* 0x000ea20000000800 */
[----:B-1----:R-:W-:-:S04]  /*0060*/  ISETP.LE.U32.AND P0, PT, R3, UR4, PT ;  /* 0x0000000403007c0c */ /* 0x002fc8000bf03070 */
[----:B0-----:R-:W-:-:S04]  /*0070*/  ISETP.GE.U32.OR P0, PT, R0, R2, P0 ;  /* 0x000000020000720c */ /* 0x001fc80000706470 */
[----:B--2---:R-:W-:-:S13]  /*0080*/  ISETP.LE.U32.OR P0, PT, R5, UR7, P0 ;  /* 0x0000000705007c0c */ /* 0x004fda0008703470 */
[----:B------:R-:W-:Y:S05]  /*0090*/  @P0 EXIT ;  /* 0x000000000000094d */ /* 0x000fea0003800000 */
[----:B------:R-:W0:Y:S01]  /*00a0*/  S2R R8, SR_TID.X ;  /* 0x0000000000087919 */ /* 0x000e220000002100 */
[----:B------:R-:W1:Y:S01]  /*00b0*/  LDCU UR8, c[0x0][0x3a4] ;  /* 0x00007480ff0877ac */ /* 0x000e620008000800 */
[----:B------:R-:W-:Y:S01]  /*00c0*/  IMAD R0, R0, R3, UR4 ;  /* 0x0000000400007e24 */ /* 0x000fe2000f8e0203 */
[----:B------:R-:W2:Y:S03]  /*00d0*/  LDCU UR5, c[0x0][0x3a8] ;  /* 0x00007500ff0577ac */ /* 0x000ea60008000800 */
[----:B------:R-:W-:Y:S01]  /*00e0*/  IMAD R0, R0, R5, UR7 ;  /* 0x0000000700007e24 */ /* 0x000fe2000f8e0205 */
[----:B-1----:R-:W-:-:S03]  /*00f0*/  USHF.R.U32.HI UR6, URZ, 0x1, UR8 ;  /* 0x00000001ff067899 */ /* 0x002fc60008011608 */
[----:B------:R-:W-:Y:S01]  /*0100*/  IMAD R5, R0, UR8, RZ ;  /* 0x0000000800057c24 */ /* 0x000fe2000f8e02ff */
[----:B--2---:R-:W-:Y:S02]  /*0110*/  UIADD3 UR4, UPT, UPT, UR4, UR5, URZ ;  /* 0x0000000504047290 */ /* 0x004fe4000fffe0ff */
[----:B0-----:R-:W-:-:S13]  /*0120*/  ISETP.GE.U32.AND P0, PT, R8, UR6, PT ;  /* 0x0000000608007c0c */ /* 0x001fda000bf06070 */
[----:B------:R-:W-:Y:S05]  /*0130*/  @P0 EXIT ;  /* 0x000000000000094d */ /* 0x000fea0003800000 */
[----:B------:R-:W0:Y:S01]  /*0140*/  LDC R0, c[0x0][0x360] ;  /* 0x0000d800ff007b82 */ /* 0x000e220000000800 */
[----:B------:R-:W-:Y:S01]  /*0150*/  UIMAD UR4, UR4, UR6, URZ ;  /* 0x00000006040472a4 */ /* 0x000fe2000f8e02ff */
[----:B------:R-:W-:Y:S01]  /*0160*/  BSSY.RECONVERGENT B0, `(.L_x_14) ;  /* 0x000003e000007945 */ /* 0x000fe20003800200 */
[----:B------:R-:W1:Y:S05]  /*0170*/  LDCU.64 UR8, c[0x0][0x358] ;  /* 0x00006b00ff0877ac */ /* 0x000e6a0008000a00 */
[----:B------:R-:W2:Y:S01]  /*0180*/  LDC.64 R16, c[0x0][0x380] ;  /* 0x0000e000ff107b82 */ /* 0x000ea20000000a00 */
[----:B0-----:R-:W0:Y:S01]  /*0190*/  I2F.U32.RP R9, R0 ;  /* 0x0000000000097306 */ /* 0x001e220000209000 */
[----:B------:R-:W-:-:S02]  /*01a0*/  IADD3 R4, PT, PT, R8, R0, RZ ;  /* 0x0000000008047210 */ /* 0x000fc40007ffe0ff */
[----:B------:R-:W-:Y:S02]  /*01b0*/  ISETP.NE.U32.AND P2, PT, R0, RZ, PT ;  /* 0x000000ff0000720c */ /* 0x000fe40003f45070 */
[C---:B------:R-:W-:Y:S02]  /*01c0*/  ISETP.GE.U32.AND P0, PT, R4.reuse, UR6, PT ;  /* 0x0000000604007c0c */ /* 0x040fe4000bf06070 */
[----:B------:R-:W-:Y:S01]  /*01d0*/  VIMNMX.U32 R7, PT, PT, R4, UR6, !PT ;  /* 0x0000000604077c48 */ /* 0x000fe2000ffe0000 */
[----:B--2---:R-:W-:Y:S01]  /*01e0*/  IMAD.WIDE.U32 R16, R5, 0x4, R16 ;  /* 0x0000000405107825 */ /* 0x004fe200078e0010 */
[----:B------:R-:W-:-:S04]  /*01f0*/  SEL R6, RZ, 0x1, P0 ;  /* 0x00000001ff067807 */ /* 0x000fc80000000000 */
[----:B------:R-:W-:Y:S01]  /*0200*/  IADD3 R7, PT, PT, R7, -R4, -R6 ;  /* 0x8000000407077210 */ /* 0x000fe20007ffe806 */
[----:B0-----:R-:W0:Y:S02]  /*0210*/  MUFU.RCP R9, R9 ;  /* 0x0000000900097308 */ /* 0x001e240000001000 */
[----:B0-----:R-:W-:-:S06]  /*0220*/  IADD3 R2, PT, PT, R9, 0xffffffe, RZ ;  /* 0x0ffffffe09027810 */ /* 0x001fcc0007ffe0ff */
[----:B------:R0:W2:Y:S02]  /*0230*/  F2I.FTZ.U32.TRUNC.NTZ R3, R2 ;  /* 0x0000000200037305 */ /* 0x0000a4000021f000 */
[----:B0-----:R-:W-:Y:S01]  /*0240*/  HFMA2 R2, -RZ, RZ, 0, 0 ;  /* 0x00000000ff027431 */ /* 0x001fe200000001ff */
[----:B--2---:R-:W-:-:S05]  /*0250*/  IADD3 R11, PT, PT, RZ, -R3, RZ ;  /* 0x80000003ff0b7210 */ /* 0x004fca0007ffe0ff */
[----:B------:R-:W-:-:S04]  /*0260*/  IMAD R11, R11, R0, RZ ;  /* 0x000000000b0b7224 */ /* 0x000fc800078e02ff */
[----:B------:R-:W-:-:S06]  /*0270*/  IMAD.HI.U32 R10, R3, R11, R2 ;  /* 0x0000000b030a7227 */ /* 0x000fcc00078e0002 */
[----:B------:R-:W-:-:S05]  /*0280*/  IMAD.HI.U32 R3, R10, R7, RZ ;  /* 0x000000070a037227 */ /* 0x000fca00078e00ff */
[----:B------:R-:W-:-:S05]  /*0290*/  IADD3 R2, PT, PT, -R3, RZ, RZ ;  /* 0x000000ff03027210 */ /* 0x000fca0007ffe1ff */
[----:B------:R-:W-:-:S05]  /*02a0*/  IMAD R7, R0, R2, R7 ;  /* 0x0000000200077224 */ /* 0x000fca00078e0207 */
[----:B------:R-:W-:-:S13]  /*02b0*/  ISETP.GE.U32.AND P0, PT, R7, R0, PT ;  /* 0x000000000700720c */ /* 0x000fda0003f06070 */
[-C--:B------:R-:W-:Y:S02]  /*02c0*/  @P0 IADD3 R7, PT, PT, R7, -R0.reuse, RZ ;  /* 0x8000000007070210 */ /* 0x080fe40007ffe0ff */
[----:B------:R-:W-:Y:S02]  /*02d0*/  @P0 IADD3 R3, PT, PT, R3, 0x1, RZ ;  /* 0x0000000103030810 */ /* 0x000fe40007ffe0ff */
[----:B------:R-:W-:-:S13]  /*02e0*/  ISETP.GE.U32.AND P1, PT, R7, R0, PT ;  /* 0x000000000700720c */ /* 0x000fda0003f26070 */
[----:B------:R-:W-:Y:S02]  /*02f0*/  @P1 IADD3 R3, PT, PT, R3, 0x1, RZ ;  /* 0x0000000103031810 */ /* 0x000fe40007ffe0ff */
[----:B------:R-:W-:-:S04]  /*0300*/  @!P2 LOP3.LUT R3, RZ, R0, RZ, 0x33, !PT ;  /* 0x00000000ff03a212 */ /* 0x000fc800078e33ff */
[----:B------:R-:W-:-:S04]  /*0310*/  IADD3 R6, PT, PT, R6, R3, RZ ;  /* 0x0000000306067210 */ /* 0x000fc80007ffe0ff */
[C---:B------:R-:W-:Y:S02]  /*0320*/  LOP3.LUT R2, R6.reuse, 0x3, RZ, 0xc0, !PT ;  /* 0x0000000306027812 */ /* 0x040fe400078ec0ff */
[----:B------:R-:W-:Y:S02]  /*0330*/  ISETP.GE.U32.AND P1, PT, R6, 0x3, PT ;  /* 0x000000030600780c */ /* 0x000fe40003f26070 */
[----:B------:R-:W-:-:S13]  /*0340*/  ISETP.NE.AND P0, PT, R2, 0x3, PT ;  /* 0x000000030200780c */ /* 0x000fda0003f05270 */
[----:B-1----:R-:W-:Y:S05]  /*0350*/  @!P0 BRA `(.L_x_15) ;  /* 0x0000000000788947 */ /* 0x002fea0003800000 */
[----:B------:R-:W0:Y:S01]  /*0360*/  LDC.64 R2, c[0x0][0x388] ;  /* 0x0000e200ff027b82 */ /* 0x000e220000000a00 */
[----:B------:R-:W-:Y:S02]  /*0370*/  IADD3 R6, PT, PT, R6, 0x1, RZ ;  /* 0x0000000106067810 */ /* 0x000fe40007ffe0ff */
[----:B------:R-:W-:Y:S02]  /*0380*/  IADD3 R9, PT, PT, R8, UR6, RZ ;  /* 0x0000000608097c10 */ /* 0x000fe4000fffe0ff */
[----:B------:R-:W-:Y:S02]  /*0390*/  LOP3.LUT R11, R6, 0x3, RZ, 0xc0, !PT ;  /* 0x00000003060b7812 */ /* 0x000fe400078ec0ff */
[----:B------:R-:W-:Y:S01]  /*03a0*/  MOV R19, R8 ;  /* 0x0000000800137202 */ /* 0x000fe20000000f00 */
[----:B------:R-:W1:Y:S01]  /*03b0*/  LDC.64 R4, c[0x0][0x390] ;  /* 0x0000e400ff047b82 */ /* 0x000e620000000a00 */
[----:B------:R-:W-:Y:S01]  /*03c0*/  IADD3 R21, PT, PT, R8, UR4, RZ ;  /* 0x0000000408157c10 */ /* 0x000fe2000fffe0ff */
[----:B------:R-:W-:Y:S01]  /*03d0*/  IMAD R8, R11, R0, R8 ;  /* 0x000000000b087224 */ /* 0x000fe200078e0208 */
[----:B------:R-:W-:-:S02]  /*03e0*/  MOV R6, R16 ;  /* 0x0000001000067202 */ /* 0x000fc40000000f00 */
[----:B------:R-:W-:Y:S02]  /*03f0*/  MOV R7, R17 ;  /* 0x0000001100077202 */ /* 0x000fe40000000f00 */
[----:B------:R-:W-:-:S07]  /*0400*/  IADD3 R18, PT, PT, -R11, RZ, RZ ;  /* 0x000000ff0b127210 */ /* 0x000fce0007ffe1ff */
.L_x_16:
[----:B-1----:R-:W-:-:S04]  /*0410*/  IMAD.WIDE.U32 R22, R21, 0x4, R4 ;  /* 0x0000000415167825 */ /* 0x002fc800078e0004 */
[----:B--2---:R-:W-:Y:S02]  /*0420*/  IMAD.WIDE.U32 R10, R9, 0x4, R6 ;  /* 0x00000004090a7825 */ /* 0x004fe400078e0006 */
[----:B------:R-:W2:Y:S02]  /*0430*/  LDG.E.CONSTANT R22, desc[UR8][R22.64] ;  /* 0x0000000816167981 */ /* 0x000ea4000c1e9900 */
[----:B0-----:R-:W-:Y:S02]  /*0440*/  IMAD.WIDE.U32 R12, R21, 0x4, R2 ;  /* 0x00000004150c7825 */ /* 0x001fe400078e0002 */
[----:B------:R-:W2:Y:S02]  /*0450*/  LDG.E R27, desc[UR8][R10.64] ;  /* 0x000000080a1b7981 */ /* 0x000ea4000c1e1900 */
[----:B------:R-:W-:Y:S02]  /*0460*/  IMAD.WIDE.U32 R14, R19, 0x4, R6 ;  /* 0x00000004130e7825 */ /* 0x000fe400078e0006 */
[----:B------:R-:W3:Y:S04]  /*0470*/  LDG.E.CONSTANT R12, desc[UR8][R12.64] ;  /* 0x000000080c0c7981 */ /* 0x000ee8000c1e9900 */
[----:B------:R-:W4:Y:S01]  /*0480*/  LDG.E R25, desc[UR8][R14.64] ;  /* 0x000000080e197981 */ /* 0x000f22000c1e1900 */
[----:B------:R-:W-:-:S04]  /*0490*/  IADD3 R18, PT, PT, R18, 0x1, RZ ;  /* 0x0000000112127810 */ /* 0x000fc80007ffe0ff */
[----:B------:R-:W-:Y:S01]  /*04a0*/  ISETP.NE.AND P0, PT, R18, RZ, PT ;  /* 0x000000ff1200720c */ /* 0x000fe20003f05270 */
[C---:B------:R-:W-:Y:S02]  /*04b0*/  IMAD.IADD R21, R0.reuse, 0x1, R21 ;  /* 0x0000000100157824 */ /* 0x040fe400078e0215 */
[----:B------:R-:W-:-:S04]  /*04c0*/  IMAD.WIDE.U32 R6, R0, 0x4, R6 ;  /* 0x0000000400067825 */ /* 0x000fc800078e0006 */
[-C--:B--2---:R-:W-:Y:S01]  /*04d0*/  FMUL R29, R22, R27.reuse ;  /* 0x0000001b161d7220 */ /* 0x084fe20000400000 */
[----:B---3--:R-:W-:-:S03]  /*04e0*/  FMUL R27, R12, R27 ;  /* 0x0000001b0c1b7220 */ /* 0x008fc60000400000 */
[-C--:B----4-:R-:W-:Y:S01]  /*04f0*/  FFMA R29, R12, R25.reuse, -R29 ;  /* 0x000000190c1d7223 */ /* 0x090fe2000000081d */
[----:B------:R-:W-:-:S04]  /*0500*/  FFMA R27, R22, R25, R27 ;  /* 0x00000019161b7223 */ /* 0x000fc8000000001b */
[----:B------:R2:W-:Y:S04]  /*0510*/  STG.E desc[UR8][R14.64], R29 ;  /* 0x0000001d0e007986 */ /* 0x0005e8000c101908 */
[----:B------:R2:W-:Y:S01]  /*0520*/  STG.E desc[UR8][R10.64], R27 ;  /* 0x0000001b0a007986 */ /* 0x0005e2000c101908 */
[----:B------:R-:W-:Y:S05]  /*0530*/  @P0 BRA `(.L_x_16) ;  /* 0xfffffffc00b40947 */ /* 0x000fea000383ffff */
.L_x_15:
[----:B------:R-:W-:Y:S05]  /*0540*/  BSYNC.RECONVERGENT B0 ;  /* 0x0000000000007941 */ /* 0x000fea0003800200 */
.L_x_14:
[----:B------:R-:W-:Y:S05]  /*0550*/  @!P1 EXIT ;  /* 0x000000000000994d */ /* 0x000fea0003800000 */
[----:B------:R-:W-:Y:S01]  /*0560*/  IADD3 R2, PT, PT, R8, UR6, RZ ;  /* 0x0000000608027c10 */ /* 0x000fe2000fffe0ff */
[----:B------:R-:W-:Y:S01]  /*0570*/  IMAD R5, R0, 0x3, R8 ;  /* 0x0000000300057824 */ /* 0x000fe200078e0208 */
[C---:B------:R-:W-:Y:S02]  /*0580*/  IADD3 R13, PT, PT, R8.reuse, UR4, RZ ;  /* 0x00000004080d7c10 */ /* 0x040fe4000fffe0ff */
[----:B--2---:R-:W-:Y:S01]  /*0590*/  IADD3 R11, PT, PT, R8, R0, RZ ;  /* 0x00000000080b7210 */ /* 0x004fe20007ffe0ff */
[C---:B------:R-:W-:Y:S01]  /*05a0*/  IMAD R29, R0.reuse, 0x3, R2 ;  /* 0x00000003001d7824 */ /* 0x040fe200078e0202 */
[C---:B------:R-:W-:Y:S01]  /*05b0*/  LEA R3, R0.reuse, R8, 0x1 ;  /* 0x0000000800037211 */ /* 0x040fe200078e08ff */
[C---:B------:R-:W-:Y:S01]  /*05c0*/  IMAD R6, R0.reuse, 0x3, R13 ;  /* 0x0000000300067824 */ /* 0x040fe200078e020d */
[----:B------:R-:W-:Y:S02]  /*05d0*/  IADD3 R7, PT, PT, R11, UR6, RZ ;  /* 0x000000060b077c10 */ /* 0x000fe4000fffe0ff */
[----:B------:R-:W-:-:S02]  /*05e0*/  LEA R15, R0, R2, 0x1 ;  /* 0x00000002000f7211 */ /* 0x000fc400078e08ff */
[----:B------:R-:W-:Y:S02]  /*05f0*/  IADD3 R9, PT, PT, R11, UR4, RZ ;  /* 0x000000040b097c10 */ /* 0x000fe4000fffe0ff */
[----:B------:R-:W-:-:S07]  /*0600*/  LEA R4, R0, R13, 0x1 ;  /* 0x0000000d00047211 */ /* 0x000fce00078e08ff */
.L_x_17:
[----:B------:R-:W0:Y:S01]  /*0610*/  LDC.64 R20, c[0x0][0x390] ;  /* 0x0000e400ff147b82 */ /* 0x000e220000000a00 */
[----:B------:R-:W-:-:S05]  /*0620*/  IMAD.WIDE.U32 R24, R2, 0x4, R16 ;  /* 0x0000000402187825 */ /* 0x000fca00078e0010 */
[----:B------:R-:W2:Y:S02]  /*0630*/  LDG.E R14, desc[UR8][R24.64] ;  /* 0x00000008180e7981 */ /* 0x000ea4000c1e1900 */
[----:B------:R-:W1:Y:S01]  /*0640*/  LDC.64 R18, c[0x0][0x388] ;  /* 0x0000e200ff127b82 */ /* 0x000e620000000a00 */
[----:B0-----:R-:W-:-:S05]  /*0650*/  IMAD.WIDE.U32 R26, R13, 0x4, R20 ;  /* 0x000000040d1a7825 */ /* 0x001fca00078e0014 */
[----:B------:R0:W2:Y:S01]  /*0660*/  LDG.E.CONSTANT R10, desc[UR8][R26.64] ;  /* 0x000000081a0a7981 */ /* 0x0000a2000c1e9900 */
[----:B-1----:R-:W-:-:S06]  /*0670*/  IMAD.WIDE.U32 R22, R13, 0x4, R18 ;  /* 0x000000040d167825 */ /* 0x002fcc00078e0012 */
[----:B------:R-:W3:Y:S01]  /*0680*/  LDG.E.CONSTANT R22, desc[UR8][R22.64] ;  /* 0x0000000816167981 */ /* 0x000ee2000c1e9900 */
[----:B0-----:R-:W-:-:S05]  /*0690*/  IMAD.WIDE.U32 R26, R8, 0x4, R16 ;  /* 0x00000004081a7825 */ /* 0x001fca00078e0010 */
[----:B------:R-:W4:Y:S01]  /*06a0*/  LDG.E R12, desc[UR8][R26.64] ;  /* 0x000000081a0c7981 */ /* 0x000f22000c1e1900 */
[-C--:B--2---:R-:W-:Y:S01]  /*06b0*/  FMUL R28, R10, R14.reuse ;  /* 0x0000000e0a1c7220 */ /* 0x084fe20000400000 */
[----:B---3--:R-:W-:-:S03]  /*06c0*/  FMUL R14, R22, R14 ;  /* 0x0000000e160e7220 */ /* 0x008fc60000400000 */
[-C--:B----4-:R-:W-:Y:S01]  /*06d0*/  FFMA R28, R22, R12.reuse, -R28 ;  /* 0x0000000c161c7223 */ /* 0x090fe2000000081c */
[----:B------:R-:W-:Y:S01]  /*06e0*/  FFMA R14, R10, R12, R14 ;  /* 0x0000000c0a0e7223 */ /* 0x000fe2000000000e */
[----:B------:R-:W-:-:S03]  /*06f0*/  IMAD.WIDE.U32 R22, R9, 0x4, R18 ;  /* 0x0000000409167825 */ /* 0x000fc600078e0012 */
[----:B------:R0:W-:Y:S04]  /*0700*/  STG.E desc[UR8][R26.64], R28 ;  /* 0x0000001c1a007986 */ /* 0x0001e8000c101908 */
[----:B------:R1:W-:Y:S04]  /*0710*/  STG.E desc[UR8][R24.64], R14 ;  /* 0x0000000e18007986 */ /* 0x0003e8000c101908 */
[----:B------:R2:W3:Y:S01]  /*0720*/  LDG.E.CONSTANT R10, desc[UR8][R22.64] ;  /* 0x00000008160a7981 */ /* 0x0004e2000c1e9900 */
[----:B0-----:R-:W-:-:S04]  /*0730*/  IMAD.WIDE.U32 R26, R7, 0x4, R16 ;  /* 0x00000004071a7825 */ /* 0x001fc800078e0010 */
[----:B-1----:R-:W-:Y:S01]  /*0740*/  IMAD.WIDE.U32 R24, R9, 0x4, R20 ;  /* 0x0000000409187825 */ /* 0x002fe200078e0014 */
[----:B------:R-:W4:Y:S03]  /*0750*/  LDG.E R28, desc[UR8][R26.64] ;  /* 0x000000081a1c7981 */ /* 0x000f26000c1e1900 */
[----:B--2---:R-:W-:Y:S01]  /*0760*/  IMAD.WIDE.U32 R22, R11, 0x4, R16 ;  /* 0x000000040b167825 */ /* 0x004fe200078e0010 */
[----:B------:R-:W4:Y:S04]  /*0770*/  LDG.E.CONSTANT R12, desc[UR8][R24.64] ;  /* 0x00000008180c7981 */ /* 0x000f28000c1e9900 */
[----:B------:R-:W3:Y:S01]  /*0780*/  LDG.E R14, desc[UR8][R22.64] ;  /* 0x00000008160e7981 */ /* 0x000ee2000c1e1900 */
[----:B----4-:R-:W-:-:S04]  /*0790*/  FMUL R25, R12, R28 ;  /* 0x0000001c0c197220 */ /* 0x010fc80000400000 */
[C---:B---3--:R-:W-:Y:S01]  /*07a0*/  FFMA R25, R10.reuse, R14, -R25 ;  /* 0x0000000e0a197223 */ /* 0x048fe20000000819 */
[----:B------:R-:W-:-:S04]  /*07b0*/  FMUL R10, R10, R28 ;  /* 0x0000001c0a0a7220 */ /* 0x000fc80000400000 */
[----:B------:R0:W-:Y:S01]  /*07c0*/  STG.E desc[UR8][R22.64], R25 ;  /* 0x0000001916007986 */ /* 0x0001e2000c101908 */
[----:B------:R-:W-:Y:S01]  /*07d0*/  FFMA R10, R12, R14, R10 ;  /* 0x0000000e0c0a7223 */ /* 0x000fe2000000000a */
[----:B0-----:R-:W-:-:S04]  /*07e0*/  IMAD.WIDE.U32 R22, R4, 0x4, R18 ;  /* 0x0000000404167825 */ /* 0x001fc800078e0012 */
[----:B------:R-:W-:Y:S01]  /*07f0*/  IMAD.WIDE.U32 R18, R6, 0x4, R18 ;  /* 0x0000000406127825 */ /* 0x000fe200078e0012 */
[----:B------:R0:W2:Y:S03]  /*0800*/  LDG.E.CONSTANT R12, desc[UR8][R22.64] ;  /* 0x00000008160c7981 */ /* 0x0000a6000c1e9900 */
[----:B------:R-:W-:Y:S01]  /*0810*/  IMAD.WIDE.U32 R24, R4, 0x4, R20 ;  /* 0x0000000404187825 */ /* 0x000fe200078e0014 */
[----:B------:R1:W-:Y:S05]  /*0820*/  STG.E desc[UR8][R26.64], R10 ;  /* 0x0000000a1a007986 */ /* 0x0003ea000c101908 */
[----:B------:R-:W3:Y:S01]  /*0830*/  LDG.E.CONSTANT R24, desc[UR8][R24.64] ;  /* 0x0000000818187981 */ /* 0x000ee2000c1e9900 */
[----:B0-----:R-:W-:-:S03]  /*0840*/  IMAD.WIDE.U32 R22, R15, 0x4, R16 ;  /* 0x000000040f167825 */ /* 0x001fc600078e0010 */
[----:B-1----:R0:W4:Y:S04]  /*0850*/  LDG.E.CONSTANT R10, desc[UR8][R18.64] ;  /* 0x00000008120a7981 */ /* 0x002128000c1e9900 */
[----:B------:R-:W3:Y:S01]  /*0860*/  LDG.E R25, desc[UR8][R22.64] ;  /* 0x0000000816197981 */ /* 0x000ee2000c1e1900 */
[----:B0-----:R-:W-:-:S05]  /*0870*/  IMAD.WIDE.U32 R18, R3, 0x4, R16 ;  /* 0x0000000403127825 */ /* 0x001fca00078e0010 */
[----:B------:R-:W5:Y:S01]  /*0880*/  LDG.E R28, desc[UR8][R18.64] ;  /* 0x00000008121c7981 */ /* 0x000f62000c1e1900 */
[----:B------:R-:W-:-:S05]  /*0890*/  IMAD.WIDE.U32 R20, R6, 0x4, R20 ;  /* 0x0000000406147825 */ /* 0x000fca00078e0014 */
[----:B------:R0:W4:Y:S02]  /*08a0*/  LDG.E.CONSTANT R14, desc[UR8][R20.64] ;  /* 0x00000008140e7981 */ /* 0x000124000c1e9900 */
[----:B0-----:R-:W-:-:S04]  /*08b0*/  IMAD.WIDE.U32 R20, R29, 0x4, R16 ;  /* 0x000000041d147825 */ /* 0x001fc800078e0010 */
[-C--:B---3--:R-:W-:Y:S01]  /*08c0*/  FMUL R27, R24, R25.reuse ;  /* 0x00000019181b7220 */ /* 0x088fe20000400000 */
[----:B--2---:R-:W-:-:S03]  /*08d0*/  FMUL R26, R12, R25 ;  /* 0x000000190c1a7220 */ /* 0x004fc60000400000 */
[-C--:B-----5:R-:W-:Y:S01]  /*08e0*/  FFMA R27, R12, R28.reuse, -R27 ;  /* 0x0000001c0c1b7223 */ /* 0x0a0fe2000000081b */
[----:B------:R-:W-:Y:S01]  /*08f0*/  FFMA R26, R24, R28, R26 ;  /* 0x0000001c181a7223 */ /* 0x000fe2000000001a */
[----:B------:R-:W-:-:S03]  /*0900*/  IMAD.WIDE.U32 R24, R5, 0x4, R16 ;  /* 0x0000000405187825 */ /* 0x000fc600078e0010 */
[----:B------:R4:W-:Y:S04]  /*0910*/  STG.E desc[UR8][R18.64], R27 ;  /* 0x0000001b12007986 */ /* 0x0009e8000c101908 */
[----:B------:R0:W-:Y:S04]  /*0920*/  STG.E desc[UR8][R22.64], R26 ;  /* 0x0000001a16007986 */ /* 0x0001e8000c101908 */
[----:B------:R-:W4:Y:S04]  /*0930*/  LDG.E R28, desc[UR8][R20.64] ;  /* 0x00000008141c7981 */ /* 0x000f28000c1e1900 */
[----:B------:R-:W2:Y:S01]  /*0940*/  LDG.E R12, desc[UR8][R24.64] ;  /* 0x00000008180c7981 */ /* 0x000ea2000c1e1900 */
[C---:B------:R-:W-:Y:S01]  /*0950*/  LEA R3, R0.reuse, R3, 0x2 ;  /* 0x0000000300037211 */ /* 0x040fe200078e10ff */
[C---:B------:R-:W-:Y:S01]  /*0960*/  IMAD R5, R0.reuse, 0x4, R5 ;  /* 0x0000000400057824 */ /* 0x040fe200078e0205 */
        /* <DEDUP_REMOVED lines=8> */
[----:B------:R-:W-:Y:S01]  /*09f0*/  LEA R13, R0, R13, 0x2 ;  /* 0x0000000d000d7211 */ /* 0x000fe200078e10ff */
[-C--:B----4-:R-:W-:Y:S01]  /*0a00*/  FMUL R19, R14, R28.reuse ;  /* 0x0000001c0e137220 */ /* 0x090fe20000400000 */
[----:B------:R-:W-:-:S03]  /*0a10*/  FMUL R28, R10, R28 ;  /* 0x0000001c0a1c7220 */ /* 0x000fc60000400000 */
[-C--:B--2---:R-:W-:Y:S01]  /*0a20*/  FFMA R10, R10, R12.reuse, -R19 ;  /* 0x0000000c0a0a7223 */ /* 0x084fe20000000813 */
[----:B------:R-:W-:Y:S01]  /*0a30*/  FFMA R28, R14, R12, R28 ;  /* 0x0000000c0e1c7223 */ /* 0x000fe2000000001c */
[----:B------:R-:W-:-:S03]  /*0a40*/  IADD3 R19, PT, PT, R0, R8, R0 ;  /* 0x0000000800137210 */ /* 0x000fc60007ffe000 */
[----:B------:R0:W-:Y:S01]  /*0a50*/  STG.E desc[UR8][R24.64], R10 ;  /* 0x0000000a18007986 */ /* 0x0001e2000c101908 */
[----:B------:R-:W-:-:S03]  /*0a60*/  IADD3 R8, PT, PT, R0, R19, R0 ;  /* 0x0000001300087210 */ /* 0x000fc60007ffe000 */
[----:B------:R0:W-:Y:S01]  /*0a70*/  STG.E desc[UR8][R20.64], R28 ;  /* 0x0000001c14007986 */ /* 0x0001e2000c101908 */
[----:B------:R-:W-:-:S13]  /*0a80*/  ISETP.GE.U32.AND P0, PT, R8, UR6, PT ;  /* 0x0000000608007c0c */ /* 0x000fda000bf06070 */
[----:B0-----:R-:W-:Y:S05]  /*0a90*/  @!P0 BRA `(.L_x_17) ;  /* 0xfffffff800dc8947 */ /* 0x001fea000383ffff */
[----:B------:R-:W-:Y:S05]  /*0aa0*/  EXIT ;  /* 0x000000000000794d */ /* 0x000fea0003800000 */
.L_x_18:
        /* <DEDUP_REMOVED lines=13> */
.L_x_139:


//--------------------- .text.lux_rope_yarn_kernel --------------------------
	.section	.text.lux_rope_yarn_kernel,"ax",@progbits
	.align	128
        .global         lux_rope_yarn_kernel
        .type           lux_rope_yarn_kernel,@function
        .size           lux_rope_yarn_kernel,(.L_x_133 - lux_rope_yarn_kernel)
        .other          lux_rope_yarn_kernel,@"STO_CUDA_ENTRY STV_DEFAULT"
lux_rope_yarn_kernel:
.text.lux_rope_yarn_kernel:
[----:B------:R-:W0:Y:S01]  /*0000*/  LDC R1, c[0x0][0x37c] ;  /* 0x0000df00ff017b82 */ /* 0x000e220000000800 */
[----:B------:R-:W1:Y:S07]  /*0010*/  S2R R0, SR_CTAID.Z ;  /* 0x0000000000007919 */ /* 0x000e6e0000002700 */
[----:B------:R-:W2:Y:S01]  /*0020*/  S2UR UR4, SR_CTAID.Y ;  /* 0x00000000000479c3 */ /* 0x000ea20000002600 */
[----:B0-----:R-:W-:-:S07]  /*0030*/  VIADD R1, R1, 0xffffffe0 ;  /* 0xffffffe001017836 */ /* 0x001fce0000000000 */
[----:B------:R-:W2:Y:S08]  /*0040*/  LDC.64 R2, c[0x0][0x3a0] ;  /* 0x0000e800ff027b82 */ /* 0x000eb00000000a00 */
[----:B------:R-:W0:Y:S08]  /*0050*/  S2UR UR7, SR_CTAID.X ;  /* 0x00000000000779c3 */ /* 0x000e300000002500 */
[----:B------:R-:W0:Y:S01]  /*0060*/  LDC R5, c[0x0][0x3a8] ;  /* 0x0000ea00ff057b82 */ /* 0x000e220000000800 */
[----:B--2---:R-:W-:-:S04]  /*0070*/  ISETP.LE.U32.AND P0, PT, R3, UR4, PT ;  /* 0x0000000403007c0c */ /* 0x004fc8000bf03070 */
[----:B-1----:R-:W-:-:S04]  /*0080*/  ISETP.GE.U32.OR P0, PT, R0, R2, P0 ;  /* 0x000000020000720c */ /* 0x002fc80000706470 */
[----:B0-----:R-:W-:-:S13]  /*0090*/  ISETP.LE.U32.OR P0, PT, R5, UR7, P0 ;  /* 0x0000000705007c0c */ /* 0x001fda0008703470 */
        /* <DEDUP_REMOVED lines=12> */
[----:B------:R-:W-:Y:S01]  /*0160*/  HFMA2 R9, -RZ, RZ, 0.771484375, 0.21533203125 ;  /* 0x3a2c32e4ff097431 */ /* 0x000fe200000001ff */
[----:B------:R-:W-:Y:S01]  /*0170*/  I2FP.F32.U32 R14, UR4 ;  /* 0x00000004000e7c45 */ /* 0x000fe20008201000 */
[----:B------:R-:W1:Y:S01]  /*0180*/  LDCU.64 UR8, c[0x0][0x358] ;  /* 0x00006b00ff0877ac */ /* 0x000e620008000a00 */
[C---:B0-----:R-:W-:Y:S01]  /*0190*/  FMUL R3, |R16|.reuse, 16777216 ;  /* 0x4b80000010037820 */ /* 0x041fe20000400200 */
[----:B------:R-:W-:-:S04]  /*01a0*/  FSETP.GEU.AND P0, PT, |R16|, 1.175494350822287508e-38, PT ;  /* 0x008000001000780b */ /* 0x000fc80003f0e200 */
[----:B------:R-:W-:Y:S02]  /*01b0*/  FSEL R3, R3, |R16|, !P0 ;  /* 0x4000001003037208 */ /* 0x000fe40004000000 */
[----:B------:R-:W-:Y:S02]  /*01c0*/  FSEL R2, RZ, -24, P0 ;  /* 0xc1c00000ff027808 */ /* 0x000fe40000000000 */
[----:B------:R-:W-:Y:S01]  /*01d0*/  FSETP.NEU.AND P0, PT, |R16|, +INF , PT ;  /* 0x7f8000001000780b */ /* 0x000fe20003f0d200 */
[----:B------:R-:W-:-:S03]  /*01e0*/  VIADD R0, R3, 0xc0cafb0d ;  /* 0xc0cafb0d03007836 */ /* 0x000fc60000000000 */
[C---:B------:R-:W-:Y:S01]  /*01f0*/  FSETP.EQ.OR P0, PT, R16.reuse, RZ, !P0 ;  /* 0x000000ff1000720b */ /* 0x040fe20004702400 */
[----:B------:R-:W-:Y:S01]  /*0200*/  FADD R16, R16, R16 ;  /* 0x0000001010107221 */ /* 0x000fe20000000000 */
[----:B------:R-:W-:-:S05]  /*0210*/  LOP3.LUT R0, R0, 0xff800000, RZ, 0xc0, !PT ;  /* 0xff80000000007812 */ /* 0x000fca00078ec0ff */
[----:B------:R-:W-:-:S04]  /*0220*/  IMAD.IADD R3, R3, 0x1, -R0 ;  /* 0x0000000103037824 */ /* 0x000fc800078e0a00 */
[C---:B------:R-:W-:Y:S01]  /*0230*/  FADD R6, R3.reuse, 1 ;  /* 0x3f80000003067421 */ /* 0x040fe20000000000 */
[----:B------:R-:W-:Y:S01]  /*0240*/  FADD R7, R3, -1 ;  /* 0xbf80000003077421 */ /* 0x000fe20000000000 */
[----:B------:R-:W-:-:S03]  /*0250*/  I2FP.F32.S32 R3, R0 ;  /* 0x0000000000037245 */ /* 0x000fc60000201400 */
[----:B------:R-:W-:Y:S01]  /*0260*/  FADD R5, R7, R7 ;  /* 0x0000000707057221 */ /* 0x000fe20000000000 */
[----:B------:R-:W0:Y:S01]  /*0270*/  MUFU.RCP R6, R6 ;  /* 0x0000000600067308 */ /* 0x000e220000001000 */
[----:B------:R-:W-:Y:S02]  /*0280*/  FFMA R3, R3, 1.1920928955078125e-07, R2 ;  /* 0x3400000003037823 */ /* 0x000fe40000000002 */
[----:B0-----:R-:W-:-:S04]  /*0290*/  FMUL R0, R6, R5 ;  /* 0x0000000506007220 */ /* 0x001fc80000400000 */
[----:B------:R-:W-:Y:S01]  /*02a0*/  FADD R2, R7, -R0 ;  /* 0x8000000007027221 */ /* 0x000fe20000000000 */
[CC--:B------:R-:W-:Y:S01]  /*02b0*/  FMUL R8, R0.reuse, R0.reuse ;  /* 0x0000000000087220 */ /* 0x0c0fe20000400000 */
[----:B------:R-:W-:Y:S02]  /*02c0*/  FFMA R5, R0, 1.4426950216293334961, R3 ;  /* 0x3fb8aa3b00057823 */ /* 0x000fe40000000003 */
[----:B------:R-:W-:Y:S01]  /*02d0*/  FADD R2, R2, R2 ;  /* 0x0000000202027221 */ /* 0x000fe20000000000 */
[C---:B------:R-:W-:Y:S01]  /*02e0*/  FFMA R9, R8.reuse, R9, 0.0032181653659790754318 ;  /* 0x3b52e7db08097423 */ /* 0x040fe20000000009 */
[----:B------:R-:W-:Y:S02]  /*02f0*/  FADD R11, R3, -R5 ;  /* 0x80000005030b7221 */ /* 0x000fe40000000000 */
[----:B------:R-:W-:Y:S01]  /*0300*/  FFMA R7, R7, -R0, R2 ;  /* 0x8000000007077223 */ /* 0x000fe20000000002 */
[----:B------:R-:W-:Y:S01]  /*0310*/  FFMA R3, R8, R9, 0.018033718690276145935 ;  /* 0x3c93bb7308037423 */ /* 0x000fe20000000009 */
[----:B------:R-:W-:-:S02]  /*0320*/  FFMA R10, R0, 1.4426950216293334961, R11 ;  /* 0x3fb8aa3b000a7823 */ /* 0x000fc4000000000b */
[----:B------:R-:W-:Y:S01]  /*0330*/  FMUL R9, R6, R7 ;  /* 0x0000000706097220 */ /* 0x000fe20000400000 */
[C---:B------:R-:W-:Y:S01]  /*0340*/  FFMA R11, R8.reuse, R3, 0.12022458761930465698 ;  /* 0x3df6384f080b7423 */ /* 0x040fe20000000003 */
[----:B------:R-:W0:Y:S02]  /*0350*/  LDC.64 R6, c[0x0][0x388] ;  /* 0x0000e200ff067b82 */ /* 0x000e240000000a00 */
[----:B------:R-:W-:Y:S01]  /*0360*/  FFMA R15, R9, 1.4426950216293334961, R10 ;  /* 0x3fb8aa3b090f7823 */ /* 0x000fe2000000000a */
[----:B------:R-:W-:-:S03]  /*0370*/  FMUL R11, R8, R11 ;  /* 0x0000000b080b7220 */ /* 0x000fc60000400000 */
[----:B------:R-:W-:Y:S01]  /*0380*/  FFMA R8, R0, 1.9251366722983220825e-08, R15 ;  /* 0x32a55e3400087823 */ /* 0x000fe2000000000f */
[----:B------:R-:W-:Y:S01]  /*0390*/  FMUL R10, R11, 3 ;  /* 0x404000000b0a7820 */ /* 0x000fe20000400000 */
[----:B------:R-:W2:Y:S01]  /*03a0*/  LDC.64 R2, c[0x0][0x380] ;  /* 0x0000e000ff027b82 */ /* 0x000ea20000000a00 */
[----:B------:R-:W-:Y:S02]  /*03b0*/  I2FP.F32.U32 R15, UR10 ;  /* 0x0000000a000f7c45 */ /* 0x000fe40008201000 */
[----:B------:R-:W-:-:S04]  /*03c0*/  FFMA R8, R9, R10, R8 ;  /* 0x0000000a09087223 */ /* 0x000fc80000000008 */
[----:B------:R-:W-:-:S04]  /*03d0*/  FFMA R8, R0, R11, R8 ;  /* 0x0000000b00087223 */ /* 0x000fc80000000008 */
[----:B------:R-:W-:-:S04]  /*03e0*/  FADD R0, R5, R8 ;  /* 0x0000000805007221 */ /* 0x000fc80000000000 */
[----:B------:R-:W-:Y:S01]  /*03f0*/  FADD R9, -R5, R0 ;  /* 0x0000000005097221 */ /* 0x000fe20000000100 */
[----:B0-----:R-:W-:-:S04]  /*0400*/  IMAD.WIDE.U32 R6, R4, 0x4, R6 ;  /* 0x0000000404067825 */ /* 0x001fc800078e0006 */
[----:B------:R-:W-:Y:S01]  /*0410*/  FADD R12, R8, -R9 ;  /* 0x80000009080c7221 */ /* 0x000fe20000000000 */
[----:B-12---:R-:W-:-:S07]  /*0420*/  IMAD.WIDE.U32 R4, R4, 0x4, R2 ;  /* 0x0000000404047825 */ /* 0x006fce00078e0002 */
.L_x_36:
[----:B------:R-:W0:Y:S01]  /*0430*/  MUFU.RCP R8, R15 ;  /* 0x0000000f00087308 */ /* 0x000e220000001000 */
[----:B------:R-:W-:Y:S01]  /*0440*/  IMAD.SHL.U32 R2, R13, 0x2, RZ ;  /* 0x000000020d027824 */ /* 0x000fe200078e00ff */
[----:B------:R-:W-:Y:S04]  /*0450*/  BSSY.RECONVERGENT B0, `(.L_x_19) ;  /* 0x000000d000007945 */ /* 0x000fe80003800200 */
[----:B------:R-:W-:-:S04]  /*0460*/  I2FP.F32.U32 R2, R2 ;  /* 0x0000000200027245 */ /* 0x000fc80000201000 */
[----:B------:R-:W1:Y:S01]  /*0470*/  FCHK P1, R2, R15 ;  /* 0x0000000f02007302 */ /* 0x000e620000020000 */
[----:B0-----:R-:W-:-:S04]  /*0480*/  FFMA R3, -R15, R8, 1 ;  /* 0x3f8000000f037423 */ /* 0x001fc80000000108 */
[----:B------:R-:W-:-:S04]  /*0490*/  FFMA R3, R8, R3, R8 ;  /* 0x0000000308037223 */ /* 0x000fc80000000008 */
[----:B------:R-:W-:-:S04]  /*04a0*/  FFMA R8, R2, R3, RZ ;  /* 0x0000000302087223 */ /* 0x000fc800000000ff */
[----:B------:R-:W-:-:S04]  /*04b0*/  FFMA R9, -R15, R8, R2 ;  /* 0x000000080f097223 */ /* 0x000fc80000000102 */
[----:B------:R-:W-:Y:S01]  /*04c0*/  FFMA R3, R3, R9, R8 ;  /* 0x0000000903037223 */ /* 0x000fe20000000008 */
[----:B-1----:R-:W-:Y:S06]  /*04d0*/  @!P1 BRA `(.L_x_20) ;  /* 0x0000000000109947 */ /* 0x002fec0003800000 */
[----:B------:R-:W-:Y:S01]  /*04e0*/  IMAD.MOV.U32 R3, RZ, RZ, R15 ;  /* 0x000000ffff037224 */ /* 0x000fe200078e000f */
[----:B------:R-:W-:-:S07]  /*04f0*/  MOV R10, 0x510 ;  /* 0x00000510000a7802 */ /* 0x000fce0000000f00 */
[----:B------:R-:W-:Y:S05]  /*0500*/  CALL.REL.NOINC `($__internal_1_$__cuda_sm3x_div_rn_noftz_f32_slowpath) ;  /* 0x0000001400447944 */ /* 0x000fea0003c00000 */
[----:B------:R-:W-:-:S07]  /*0510*/  IMAD.MOV.U32 R3, RZ, RZ, R17 ;  /* 0x000000ffff037224 */ /* 0x000fce00078e0011 */
.L_x_20:
[----:B------:R-:W-:Y:S05]  /*0520*/  BSYNC.RECONVERGENT B0 ;  /* 0x0000000000007941 */ /* 0x000fea0003800200 */
.L_x_19:
[CC--:B------:R-:W-:Y:S01]  /*0530*/  FMUL R9, R0.reuse, R3.reuse ;  /* 0x0000000300097220 */ /* 0x0c0fe20000400000 */
[----:B------:R-:W-:Y:S01]  /*0540*/  MOV R10, 0x391fcb8e ;  /* 0x391fcb8e000a7802 */ /* 0x000fe20000000f00 */
[----:B------:R-:W-:Y:S02]  /*0550*/  BSSY.RECONVERGENT B0, `(.L_x_21) ;  /* 0x0000030000007945 */ /* 0x000fe40003800200 */
[----:B------:R-:W0:Y:S01]  /*0560*/  FRND R8, R9 ;  /* 0x0000000900087307 */ /* 0x000e220000201000 */
[-C--:B------:R-:W-:Y:S01]  /*0570*/  FFMA R11, R0, R3.reuse, -R9 ;  /* 0x00000003000b7223 */ /* 0x080fe20000000809 */
[C---:B------:R-:W-:Y:S02]  /*0580*/  FSETP.GT.AND P2, PT, |R9|.reuse, 152, PT ;  /* 0x431800000900780b */ /* 0x040fe40003f44200 */
[----:B------:R-:W-:Y:S01]  /*0590*/  FSETP.GEU.AND P3, PT, R9, RZ, PT ;  /* 0x000000ff0900720b */ /* 0x000fe20003f6e000 */
[----:B------:R-:W-:-:S03]  /*05a0*/  FFMA R11, R12, R3, R11 ;  /* 0x000000030c0b7223 */ /* 0x000fc6000000000b */
[----:B------:R1:W2:Y:S01]  /*05b0*/  F2I.NTZ R17, R9 ;  /* 0x0000000900117305 */ /* 0x0002a20000203100 */
[----:B0-----:R-:W-:Y:S01]  /*05c0*/  FADD R2, R9, -R8 ;  /* 0x8000000809027221 */ /* 0x001fe20000000000 */
[----:B------:R-:W-:Y:S01]  /*05d0*/  FSETP.GT.AND P1, PT, R8, RZ, PT ;  /* 0x000000ff0800720b */ /* 0x000fe20003f24000 */
[----:B------:R-:W-:Y:S01]  /*05e0*/  FMUL R8, R3, 0.5 ;  /* 0x3f00000003087820 */ /* 0x000fe20000400000 */
[----:B-1----:R-:W-:Y:S02]  /*05f0*/  IMAD.MOV.U32 R9, RZ, RZ, 0x3f800000 ;  /* 0x3f800000ff097424 */ /* 0x002fe400078e00ff */
[----:B------:R-:W-:Y:S01]  /*0600*/  FADD R11, R11, R2 ;  /* 0x000000020b0b7221 */ /* 0x000fe20000000000 */
[----:B------:R-:W-:Y:S02]  /*0610*/  SEL R18, RZ, 0x83000000, P1 ;  /* 0x83000000ff127807 */ /* 0x000fe40000800000 */
[----:B------:R-:W-:Y:S01]  /*0620*/  FSETP.NEU.AND P1, PT, R3, RZ, PT ;  /* 0x000000ff0300720b */ /* 0x000fe20003f2d000 */
[----:B------:R-:W-:Y:S01]  /*0630*/  FFMA R2, R11, R10, 0.0013391353422775864601 ;  /* 0x3aaf85ed0b027423 */ /* 0x000fe2000000000a */
[----:B------:R-:W0:Y:S01]  /*0640*/  FRND.TRUNC R8, R8 ;  /* 0x0000000800087307 */ /* 0x000e22000020d000 */
[----:B--2---:R-:W-:-:S02]  /*0650*/  IMAD R17, R17, 0x800000, -R18 ;  /* 0x0080000011117824 */ /* 0x004fc400078e0a12 */
[C---:B------:R-:W-:Y:S02]  /*0660*/  FFMA R10, R11.reuse, R2, 0.0096188392490148544312 ;  /* 0x3c1d98560b0a7423 */ /* 0x040fe40000000002 */
[----:B------:R-:W1:Y:S02]  /*0670*/  LDC R2, c[0x0][0x390] ;  /* 0x0000e400ff027b82 */ /* 0x000e640000000800 */
[----:B------:R-:W-:-:S04]  /*0680*/  FFMA R10, R11, R10, 0.055503588169813156128 ;  /* 0x3d6357bb0b0a7423 */ /* 0x000fc8000000000a */
[----:B------:R-:W-:-:S04]  /*0690*/  FFMA R10, R11, R10, 0.24022644758224487305 ;  /* 0x3e75fdec0b0a7423 */ /* 0x000fc8000000000a */
[----:B------:R-:W-:Y:S01]  /*06a0*/  FFMA R10, R11, R10, 0.69314718246459960938 ;  /* 0x3f3172180b0a7423 */ /* 0x000fe2000000000a */
[----:B0-----:R-:W-:-:S03]  /*06b0*/  FADD R8, R8, R8 ;  /* 0x0000000808087221 */ /* 0x001fc60000000000 */
[----:B------:R-:W-:Y:S01]  /*06c0*/  FFMA R10, R11, R10, 1 ;  /* 0x3f8000000b0a7423 */ /* 0x000fe2000000000a */
[----:B------:R-:W-:-:S04]  /*06d0*/  VIADD R11, R18, 0x7f000000 ;  /* 0x7f000000120b7836 */ /* 0x000fc80000000000 */
[----:B------:R-:W-:-:S04]  /*06e0*/  FMUL R10, R10, R11 ;  /* 0x0000000b0a0a7220 */ /* 0x000fc80000400000 */
[----:B------:R-:W-:Y:S01]  /*06f0*/  FMUL R10, R10, R17 ;  /* 0x000000110a0a7220 */ /* 0x000fe20000400000 */
[----:B-1----:R-:W-:Y:S02]  /*0700*/  FSETP.EQ.OR P1, PT, R2, 1, !P1 ;  /* 0x3f8000000200780b */ /* 0x002fe40004f22400 */
[----:B------:R-:W-:-:S11]  /*0710*/  @P2 FSEL R10, RZ, +INF , !P3 ;  /* 0x7f800000ff0a2808 */ /* 0x000fd60005800000 */
[----:B------:R-:W-:Y:S05]  /*0720*/  @P1 BRA `(.L_x_22) ;  /* 0x0000000000481947 */ /* 0x000fea0003800000 */
[----:B------:R-:W-:-:S04]  /*0730*/  FSETP.NAN.AND P1, PT, |R3|, |R3|, PT ;  /* 0x400000030300720b */ /* 0x000fc80003f28200 */
[----:B------:R-:W-:-:S13]  /*0740*/  FSETP.NUM.AND P1, PT, |R2|, |R2|, !P1 ;  /* 0x400000020200720b */ /* 0x000fda0004f27200 */
[----:B------:R-:W-:Y:S01]  /*0750*/  @!P1 FADD R9, R3, R2 ;  /* 0x0000000203099221 */ /* 0x000fe20000000000 */
[----:B------:R-:W-:Y:S06]  /*0760*/  @!P1 BRA `(.L_x_22) ;  /* 0x0000000000389947 */ /* 0x000fec0003800000 */
[----:B------:R-:W-:Y:S01]  /*0770*/  FADD R8, -R8, R3 ;  /* 0x0000000308087221 */ /* 0x000fe20000000100 */
[----:B------:R-:W-:-:S04]  /*0780*/  @P0 LOP3.LUT R9, R16, 0x7fffffff, RZ, 0xc0, !PT ;  /* 0x7fffffff10090812 */ /* 0x000fc800078ec0ff */
[----:B------:R-:W-:-:S04]  /*0790*/  @P0 FSETP.NEU.AND P1, PT, |R8|, 1, PT ;  /* 0x3f8000000800080b */ /* 0x000fc80003f2d200 */
[----:B------:R-:W-:Y:S01]  /*07a0*/  @P0 FSEL R9, R9, R16, P1 ;  /* 0x0000001009090208 */ /* 0x000fe20000800000 */
[----:B------:R-:W-:Y:S08]  /*07b0*/  @P0 BRA `(.L_x_22) ;  /* 0x0000000000240947 */ /* 0x000ff00003800000 */
[----:B------:R-:W-:-:S04]  /*07c0*/  FSETP.NEU.AND P1, PT, |R3|, +INF , PT ;  /* 0x7f8000000300780b */ /* 0x000fc80003f2d200 */
[----:B------:R-:W-:-:S04]  /*07d0*/  FSETP.EQ.AND P1, PT, R2, -1, !P1 ;  /* 0xbf8000000200780b */ /* 0x000fc80004f22000 */
[----:B------:R-:W-:Y:S02]  /*07e0*/  FSETP.GEU.OR P2, PT, R2, RZ, P1 ;  /* 0x000000ff0200720b */ /* 0x000fe40000f4e400 */
[----:B------:R-:W-:-:S11]  /*07f0*/  FSEL R9, R10, 1, !P1 ;  /* 0x3f8000000a097808 */ /* 0x000fd60004800000 */
[----:B------:R-:W0:Y:S01]  /*0800*/  @!P2 FRND.FLOOR R2, R3 ;  /* 0x000000030002a307 */ /* 0x000e220000205000 */
[----:B------:R-:W-:Y:S02]  /*0810*/  @!P2 FSETP.NEU.AND P4, PT, |R8|, 1, PT ;  /* 0x3f8000000800a80b */ /* 0x000fe40003f8d200 */
[----:B0-----:R-:W-:Y:S02]  /*0820*/  @!P2 FSETP.NEU.AND P3, PT, R3, R2, PT ;  /* 0x000000020300a20b */ /* 0x001fe40003f6d000 */
[----:B------:R-:W-:-:S04]  /*0830*/  @!P2 FSEL R2, R10, -R10, P4 ;  /* 0x8000000a0a02a208 */ /* 0x000fc80002000000 */
[----:B------:R-:W-:-:S07]  /*0840*/  @!P2 FSEL R9, R2, +QNAN , !P3 ;  /* 0x7fffffff0209a808 */ /* 0x000fce0005800000 */
.L_x_22:
[----:B------:R-:W-:Y:S05]  /*0850*/  BSYNC.RECONVERGENT B0 ;  /* 0x0000000000007941 */ /* 0x000fea0003800200 */
.L_x_21:
[----:B------:R-:W0:Y:S01]  /*0860*/  LDC.64 R10, c[0x0][0x3b8] ;  /* 0x0000ee00ff0a7b82 */ /* 0x000e220000000a00 */
[----:B------:R-:W-:Y:S01]  /*0870*/  BSSY.RECONVERGENT B0, `(.L_x_23) ;  /* 0x000000f000007945 */ /* 0x000fe20003800200 */
[----:B0-----:R-:W-:Y:S01]  /*0880*/  FADD R11, -R10, R11 ;  /* 0x0000000b0a0b7221 */ /* 0x001fe20000000100 */
[----:B------:R-:W-:-:S03]  /*0890*/  FFMA R2, R15, R3, -R10 ;  /* 0x000000030f027223 */ /* 0x000fc6000000080a */
[----:B------:R-:W0:Y:S08]  /*08a0*/  MUFU.RCP R8, R11 ;  /* 0x0000000b00087308 */ /* 0x000e300000001000 */
[----:B------:R-:W1:Y:S01]  /*08b0*/  FCHK P1, R2, R11 ;  /* 0x0000000b02007302 */ /* 0x000e620000020000 */
[----:B0-----:R-:W-:-:S04]  /*08c0*/  FFMA R17, -R11, R8, 1 ;  /* 0x3f8000000b117423 */ /* 0x001fc80000000108 */
[----:B------:R-:W-:-:S04]  /*08d0*/  FFMA R17, R8, R17, R8 ;  /* 0x0000001108117223 */ /* 0x000fc80000000008 */
[----:B------:R-:W-:-:S04]  /*08e0*/  FFMA R8, R2, R17, RZ ;  /* 0x0000001102087223 */ /* 0x000fc800000000ff */
[----:B------:R-:W-:-:S04]  /*08f0*/  FFMA R3, -R11, R8, R2 ;  /* 0x000000080b037223 */ /* 0x000fc80000000102 */
[----:B------:R-:W-:Y:S01]  /*0900*/  FFMA R8, R17, R3, R8 ;  /* 0x0000000311087223 */ /* 0x000fe20000000008 */
[----:B-1----:R-:W-:Y:S06]  /*0910*/  @!P1 BRA `(.L_x_24) ;  /* 0x0000000000109947 */ /* 0x002fec0003800000 */
[----:B------:R-:W-:Y:S02]  /*0920*/  MOV R3, R11 ;  /* 0x0000000b00037202 */ /* 0x000fe40000000f00 */
[----:B------:R-:W-:-:S07]  /*0930*/  MOV R10, 0x950 ;  /* 0x00000950000a7802 */ /* 0x000fce0000000f00 */
[----:B------:R-:W-:Y:S05]  /*0940*/  CALL.REL.NOINC `($__internal_1_$__cuda_sm3x_div_rn_noftz_f32_slowpath) ;  /* 0x0000001000347944 */ /* 0x000fea0003c00000 */
[----:B------:R-:W-:-:S07]  /*0950*/  IMAD.MOV.U32 R8, RZ, RZ, R17 ;  /* 0x000000ffff087224 */ /* 0x000fce00078e0011 */
.L_x_24:
[----:B------:R-:W-:Y:S05]  /*0960*/  BSYNC.RECONVERGENT B0 ;  /* 0x0000000000007941 */ /* 0x000fea0003800200 */
.L_x_23:
[----:B------:R-:W-:Y:S01]  /*0970*/  VIADD R2, R9, 0x1800000 ;  /* 0x0180000009027836 */ /* 0x000fe20000000000 */
[----:B------:R-:W-:Y:S01]  /*0980*/  BSSY.RECONVERGENT B0, `(.L_x_25) ;  /* 0x000000e000007945 */ /* 0x000fe20003800200 */
[----:B------:R-:W-:-:S03]  /*0990*/  FADD.SAT R8, RZ, R8 ;  /* 0x00000008ff087221 */ /* 0x000fc60000002000 */
[----:B------:R-:W-:-:S04]  /*09a0*/  LOP3.LUT R2, R2, 0x7f800000, RZ, 0xc0, !PT ;  /* 0x7f80000002027812 */ /* 0x000fc800078ec0ff */
[----:B------:R-:W-:-:S13]  /*09b0*/  ISETP.GT.U32.AND P1, PT, R2, 0x1ffffff, PT ;  /* 0x01ffffff0200780c */ /* 0x000fda0003f24070 */
[----:B------:R-:W-:Y:S05]  /*09c0*/  @P1 BRA `(.L_x_26) ;  /* 0x0000000000141947 */ /* 0x000fea0003800000 */
[----:B------:R-:W-:Y:S01]  /*09d0*/  IMAD.MOV.U32 R2, RZ, RZ, R9 ;  /* 0x000000ffff027224 */ /* 0x000fe200078e0009 */
[----:B------:R-:W-:-:S07]  /*09e0*/  MOV R10, 0xa00 ;  /* 0x00000a00000a7802 */ /* 0x000fce0000000f00 */
[----:B------:R-:W-:Y:S05]  /*09f0*/  CALL.REL.NOINC `($__internal_0_$__cuda_sm20_rcp_rn_f32_slowpath) ;  /* 0x0000000c00387944 */ /* 0x000fea0003c00000 */
[----:B------:R-:W-:Y:S01]  /*0a00*/  MOV R11, R9 ;  /* 0x00000009000b7202 */ /* 0x000fe20000000f00 */
[----:B------:R-:W-:Y:S06]  /*0a10*/  BRA `(.L_x_27) ;  /* 0x0000000000107947 */ /* 0x000fec0003800000 */
.L_x_26:
[----:B------:R-:W0:Y:S02]  /*0a20*/  MUFU.RCP R2, R9 ;  /* 0x0000000900027308 */ /* 0x000e240000001000 */
[----:B0-----:R-:W-:-:S04]  /*0a30*/  FFMA R3, R2, R9, -1 ;  /* 0xbf80000002037423 */ /* 0x001fc80000000009 */
[----:B------:R-:W-:-:S04]  /*0a40*/  FADD.FTZ R3, -R3, -RZ ;  /* 0x800000ff03037221 */ /* 0x000fc80000010100 */
[----:B------:R-:W-:-:S07]  /*0a50*/  FFMA R11, R2, R3, R2 ;  /* 0x00000003020b7223 */ /* 0x000fce0000000002 */
.L_x_27:
[----:B------:R-:W-:Y:S05]  /*0a60*/  BSYNC.RECONVERGENT B0 ;  /* 0x0000000000007941 */ /* 0x000fea0003800200 */
.L_x_25:
[----:B------:R-:W0:Y:S01]  /*0a70*/  LDC R9, c[0x0][0x394] ;  /* 0x0000e500ff097b82 */ /* 0x000e220000000800 */
[----:B------:R-:W-:Y:S01]  /*0a80*/  BSSY.RECONVERGENT B0, `(.L_x_28) ;  /* 0x000000f000007945 */ /* 0x000fe20003800200 */
[----:B0-----:R-:W0:Y:S08]  /*0a90*/  MUFU.RCP R2, R9 ;  /* 0x0000000900027308 */ /* 0x001e300000001000 */
[----:B------:R-:W1:Y:S01]  /*0aa0*/  FCHK P1, R11, R9 ;  /* 0x000000090b007302 */ /* 0x000e620000020000 */
[----:B0-----:R-:W-:-:S04]  /*0ab0*/  FFMA R3, R2, -R9, 1 ;  /* 0x3f80000002037423 */ /* 0x001fc80000000809 */
[----:B------:R-:W-:-:S04]  /*0ac0*/  FFMA R2, R2, R3, R2 ;  /* 0x0000000302027223 */ /* 0x000fc80000000002 */
[----:B------:R-:W-:-:S04]  /*0ad0*/  FFMA R10, R2, R11, RZ ;  /* 0x0000000b020a7223 */ /* 0x000fc800000000ff */
[----:B------:R-:W-:-:S04]  /*0ae0*/  FFMA R3, R10, -R9, R11 ;  /* 0x800000090a037223 */ /* 0x000fc8000000000b */
[----:B------:R-:W-:Y:S01]  /*0af0*/  FFMA R3, R2, R3, R10 ;  /* 0x0000000302037223 */ /* 0x000fe2000000000a */
[----:B-1----:R-:W-:Y:S06]  /*0b00*/  @!P1 BRA `(.L_x_29) ;  /* 0x0000000000189947 */ /* 0x002fec0003800000 */
[----:B------:R-:W0:Y:S01]  /*0b10*/  LDCU UR4, c[0x0][0x394] ;  /* 0x00007280ff0477ac */ /* 0x000e220008000800 */
[----:B------:R-:W-:Y:S01]  /*0b20*/  IMAD.MOV.U32 R2, RZ, RZ, R11 ;  /* 0x000000ffff027224 */ /* 0x000fe200078e000b */
[----:B------:R-:W-:Y:S01]  /*0b30*/  MOV R10, 0xb60 ;  /* 0x00000b60000a7802 */ /* 0x000fe20000000f00 */
[----:B0-----:R-:W-:-:S07]  /*0b40*/  IMAD.U32 R3, RZ, RZ, UR4 ;  /* 0x00000004ff037e24 */ /* 0x001fce000f8e00ff */
[----:B------:R-:W-:Y:S05]  /*0b50*/  CALL.REL.NOINC `($__internal_1_$__cuda_sm3x_div_rn_noftz_f32_slowpath) ;  /* 0x0000000c00b07944 */ /* 0x000fea0003c00000 */
[----:B------:R-:W-:-:S07]  /*0b60*/  IMAD.MOV.U32 R3, RZ, RZ, R17 ;  /* 0x000000ffff037224 */ /* 0x000fce00078e0011 */
.L_x_29:
[----:B------:R-:W-:Y:S05]  /*0b70*/  BSYNC.RECONVERGENT B0 ;  /* 0x0000000000007941 */ /* 0x000fea0003800200 */
.L_x_28:
[C---:B------:R-:W-:Y:S01]  /*0b80*/  FMUL R3, R8.reuse, R3 ;  /* 0x0000000308037220 */ /* 0x040fe20000400000 */
[----:B------:R-:W-:Y:S01]  /*0b90*/  FADD R8, -R8, 1 ;  /* 0x3f80000008087421 */ /* 0x000fe20000000100 */
[----:B------:R-:W-:Y:S03]  /*0ba0*/  BSSY.RECONVERGENT B0, `(.L_x_30) ;  /* 0x0000044000007945 */ /* 0x000fe60003800200 */
[----:B------:R-:W-:-:S04]  /*0bb0*/  FFMA R3, R8, R11, R3 ;  /* 0x0000000b08037223 */ /* 0x000fc80000000003 */
[----:B------:R-:W-:-:S04]  /*0bc0*/  FMUL R22, R14, R3 ;  /* 0x000000030e167220 */ /* 0x000fc80000400000 */
[C---:B------:R-:W-:Y:S01]  /*0bd0*/  FMUL R2, R22.reuse, 0.63661974668502807617 ;  /* 0x3f22f98316027820 */ /* 0x040fe20000400000 */
[----:B------:R-:W-:-:S03]  /*0be0*/  FSETP.GE.AND P1, PT, |R22|, 105615, PT ;  /* 0x47ce47801600780b */ /* 0x000fc60003f26200 */
[----:B------:R-:W0:Y:S02]  /*0bf0*/  F2I.NTZ R9, R2 ;  /* 0x0000000200097305 */ /* 0x000e240000203100 */
[-C--:B0-----:R-:W-:Y:S02]  /*0c00*/  I2FP.F32.S32 R3, R9.reuse ;  /* 0x0000000900037245 */ /* 0x081fe40000201400 */
[----:B------:R-:W-:-:S03]  /*0c10*/  MOV R11, R9 ;  /* 0x00000009000b7202 */ /* 0x000fc60000000f00 */
[----:B------:R-:W-:-:S04]  /*0c20*/  FFMA R8, R3, -1.5707962512969970703, R22 ;  /* 0xbfc90fda03087823 */ /* 0x000fc80000000016 */
[----:B------:R-:W-:-:S04]  /*0c30*/  FFMA R8, R3, -7.5497894158615963534e-08, R8 ;  /* 0xb3a2216803087823 */ /* 0x000fc80000000008 */
[----:B------:R-:W-:-:S04]  /*0c40*/  FFMA R10, R3, -5.3903029534742383927e-15, R8 ;  /* 0xa7c234c5030a7823 */ /* 0x000fc80000000008 */
[----:B------:R-:W-:Y:S01]  /*0c50*/  IMAD.MOV.U32 R3, RZ, RZ, R10 ;  /* 0x000000ffff037224 */ /* 0x000fe200078e000a */
[----:B------:R-:W-:Y:S06]  /*0c60*/  @!P1 BRA `(.L_x_31) ;  /* 0x0000000000dc9947 */ /* 0x000fec0003800000 */
[----:B------:R-:W-:-:S13]  /*0c70*/  FSETP.NEU.AND P1, PT, |R22|, +INF , PT ;  /* 0x7f8000001600780b */ /* 0x000fda0003f2d200 */
[----:B------:R-:W-:Y:S01]  /*0c80*/  @!P1 FMUL R3, RZ, R22 ;  /* 0x00000016ff039220 */ /* 0x000fe20000400000 */
[----:B------:R-:W-:Y:S01]  /*0c90*/  @!P1 IMAD.MOV.U32 R9, RZ, RZ, RZ ;  /* 0x000000ffff099224 */ /* 0x000fe200078e00ff */
[----:B------:R-:W-:Y:S06]  /*0ca0*/  @!P1 BRA `(.L_x_31) ;  /* 0x0000000000cc9947 */ /* 0x000fec0003800000 */
[----:B------:R-:W-:Y:S02]  /*0cb0*/  IMAD.SHL.U32 R3, R22, 0x100, RZ ;  /* 0x0000010016037824 */ /* 0x000fe400078e00ff */
[----:B------:R-:W-:Y:S02]  /*0cc0*/  HFMA2 R20, -RZ, RZ, 0, 0 ;  /* 0x00000000ff147431 */ /* 0x000fe400000001ff */
[----:B------:R-:W-:Y:S01]  /*0cd0*/  IMAD.MOV.U32 R2, RZ, RZ, R1 ;  /* 0x000000ffff027224 */ /* 0x000fe200078e0001 */
[----:B------:R-:W0:Y:S01]  /*0ce0*/  LDCU.64 UR10, c[0x4][URZ] ;  /* 0x01000000ff0a77ac */ /* 0x000e220008000a00 */
[----:B------:R-:W-:Y:S01]  /*0cf0*/  LOP3.LUT R17, R3, 0x80000000, RZ, 0xfc, !PT ;  /* 0x8000000003117812 */ /* 0x000fe200078efcff */
[----:B------:R-:W-:Y:S01]  /*0d00*/  UMOV UR5, URZ ;  /* 0x000000ff00057c82 */ /* 0x000fe20008000000 */
[----:B------:R-:W-:-:S05]  /*0d10*/  UMOV UR4, URZ ;  /* 0x000000ff00047c82 */ /* 0x000fca0008000000 */
.L_x_32:
[----:B0-----:R-:W-:Y:S02]  /*0d20*/  IMAD.U32 R18, RZ, RZ, UR10 ;  /* 0x0000000aff127e24 */ /* 0x001fe4000f8e00ff */
[----:B------:R-:W-:-:S05]  /*0d30*/  IMAD.U32 R19, RZ, RZ, UR11 ;  /* 0x0000000bff137e24 */ /* 0x000fca000f8e00ff */
[----:B------:R-:W2:Y:S01]  /*0d40*/  LDG.E.CONSTANT R8, desc[UR8][R18.64] ;  /* 0x0000000812087981 */ /* 0x000ea2000c1e9900 */
[----:B------:R-:W-:Y:S02]  /*0d50*/  UIADD3 UR10, UP0, UPT, UR10, 0x4, URZ ;  /* 0x000000040a0a7890 */ /* 0x000fe4000ff1e0ff */
[----:B------:R-:W-:Y:S02]  /*0d60*/  UIADD3 UR4, UPT, UPT, UR4, 0x1, URZ ;  /* 0x0000000104047890 */ /* 0x000fe4000fffe0ff */
[----:B------:R-:W-:Y:S02]  /*0d70*/  UIADD3.X UR11, UPT, UPT, URZ, UR11, URZ, UP0, !UPT ;  /* 0x0000000bff0b7290 */ /* 0x000fe400087fe4ff */
[----:B------:R-:W-:Y:S01]  /*0d80*/  UISETP.NE.AND UP0, UPT, UR4, 0x6, UPT ;  /* 0x000000060400788c */ /* 0x000fe2000bf05270 */
[----:B--2---:R-:W-:-:S03]  /*0d90*/  IMAD.WIDE.U32 R8, R8, R17, RZ ;  /* 0x0000001108087225 */ /* 0x004fc600078e00ff */
[----:B------:R-:W-:-:S04]  /*0da0*/  IADD3 R3, P1, PT, R8, R20, RZ ;  /* 0x0000001408037210 */ /* 0x000fc80007f3e0ff */
[----:B------:R-:W-:Y:S01]  /*0db0*/  IADD3.X R20, PT, PT, R9, UR5, RZ, P1, !PT ;  /* 0x0000000509147c10 */ /* 0x000fe20008ffe4ff */
[----:B------:R0:W-:Y:S02]  /*0dc0*/  STL [R2], R3 ;  /* 0x0000000302007387 */ /* 0x0001e40000100800 */
[----:B0-----:R-:W-:Y:S01]  /*0dd0*/  IADD3 R2, PT, PT, R2, 0x4, RZ ;  /* 0x0000000402027810 */ /* 0x001fe20007ffe0ff */
[----:B------:R-:W-:Y:S06]  /*0de0*/  BRA.U UP0, `(.L_x_32) ;  /* 0xfffffffd00cc7547 */ /* 0x000fec000b83ffff */
[----:B------:R-:W-:Y:S01]  /*0df0*/  SHF.R.U32.HI R9, RZ, 0x17, R22 ;  /* 0x00000017ff097819 */ /* 0x000fe20000011616 */
[----:B------:R0:W-:Y:S03]  /*0e00*/  STL [R1+0x18], R20 ;  /* 0x0000181401007387 */ /* 0x0001e60000100800 */
[C---:B------:R-:W-:Y:S02]  /*0e10*/  LOP3.LUT R2, R9.reuse, 0xe0, RZ, 0xc0, !PT ;  /* 0x000000e009027812 */ /* 0x040fe400078ec0ff */
[----:B------:R-:W-:-:S03]  /*0e20*/  LOP3.LUT P1, RZ, R9, 0x1f, RZ, 0xc0, !PT ;  /* 0x0000001f09ff7812 */ /* 0x000fc6000782c0ff */
[----:B------:R-:W-:-:S05]  /*0e30*/  VIADD R2, R2, 0xffffff80 ;  /* 0xffffff8002027836 */ /* 0x000fca0000000000 */
[----:B------:R-:W-:-:S05]  /*0e40*/  SHF.R.U32.HI R2, RZ, 0x5, R2 ;  /* 0x00000005ff027819 */ /* 0x000fca0000011602 */
[----:B------:R-:W-:-:S05]  /*0e50*/  IMAD R17, R2, -0x4, R1 ;  /* 0xfffffffc02117824 */ /* 0x000fca00078e0201 */
[----:B------:R-:W2:Y:S04]  /*0e60*/  LDL R8, [R17+0x18] ;  /* 0x0000180011087983 */ /* 0x000ea80000100800 */
[----:B------:R-:W2:Y:S04]  /*0e70*/  LDL R3, [R17+0x14] ;  /* 0x0000140011037983 */ /* 0x000ea80000100800 */
[----:B------:R-:W3:Y:S01]  /*0e80*/  @P1 LDL R2, [R17+0x10] ;  /* 0x0000100011021983 */ /* 0x000ee20000100800 */
[----:B------:R-:W-:Y:S01]  /*0e90*/  LOP3.LUT R9, R9, 0x1f, RZ, 0xc0, !PT ;  /* 0x0000001f09097812 */ /* 0x000fe200078ec0ff */
[----:B------:R-:W-:Y:S01]  /*0ea0*/  UMOV UR4, 0x54442d19 ;  /* 0x54442d1900047882 */ /* 0x000fe20000000000 */
[----:B------:R-:W-:-:S02]  /*0eb0*/  UMOV UR5, 0x3bf921fb ;  /* 0x3bf921fb00057882 */ /* 0x000fc40000000000 */
[-C--:B--2---:R-:W-:Y:S02]  /*0ec0*/  @P1 SHF.L.W.U32.HI R8, R3, R9.reuse, R8 ;  /* 0x0000000903081219 */ /* 0x084fe40000010e08 */
[----:B---3--:R-:W-:Y:S02]  /*0ed0*/  @P1 SHF.L.W.U32.HI R3, R2, R9, R3 ;  /* 0x0000000902031219 */ /* 0x008fe40000010e03 */
[----:B------:R-:W-:Y:S02]  /*0ee0*/  ISETP.GE.AND P1, PT, R22, RZ, PT ;  /* 0x000000ff1600720c */ /* 0x000fe40003f26270 */
[C-C-:B------:R-:W-:Y:S01]  /*0ef0*/  SHF.L.W.U32.HI R9, R3.reuse, 0x2, R8.reuse ;  /* 0x0000000203097819 */ /* 0x140fe20000010e08 */
[----:B------:R-:W-:Y:S01]  /*0f00*/  IMAD.SHL.U32 R3, R3, 0x4, RZ ;  /* 0x0000000403037824 */ /* 0x000fe200078e00ff */
[----:B------:R-:W-:Y:S02]  /*0f10*/  SHF.R.U32.HI R8, RZ, 0x1e, R8 ;  /* 0x0000001eff087819 */ /* 0x000fe40000011608 */
[----:B------:R-:W-:-:S02]  /*0f20*/  SHF.R.S32.HI R18, RZ, 0x1f, R9 ;  /* 0x0000001fff127819 */ /* 0x000fc40000011409 */
[C---:B------:R-:W-:Y:S02]  /*0f30*/  LOP3.LUT R17, R9.reuse, R22, RZ, 0x3c, !PT ;  /* 0x0000001609117212 */ /* 0x040fe400078e3cff */
[C---:B------:R-:W-:Y:S02]  /*0f40*/  LOP3.LUT R2, R18.reuse, R3, RZ, 0x3c, !PT ;  /* 0x0000000312027212 */ /* 0x040fe400078e3cff */
[----:B------:R-:W-:Y:S02]  /*0f50*/  LOP3.LUT R3, R18, R9, RZ, 0x3c, !PT ;  /* 0x0000000912037212 */ /* 0x000fe400078e3cff */
[----:B------:R-:W-:Y:S02]  /*0f60*/  LEA.HI R9, R9, R8, RZ, 0x1 ;  /* 0x0000000809097211 */ /* 0x000fe400078f08ff */
[----:B------:R-:W-:Y:S02]  /*0f70*/  ISETP.GE.AND P2, PT, R17, RZ, PT ;  /* 0x000000ff1100720c */ /* 0x000fe40003f46270 */
[----:B------:R-:W1:Y:S01]  /*0f80*/  I2F.F64.S64 R2, R2 ;  /* 0x0000000200027312 */ /* 0x000e620000301c00 */
[----:B------:R-:W-:-:S05]  /*0f90*/  IMAD.MOV R8, RZ, RZ, -R9 ;  /* 0x000000ffff087224 */ /* 0x000fca00078e0a09 */
[----:B------:R-:W-:Y:S01]  /*0fa0*/  @!P1 MOV R9, R8 ;  /* 0x0000000800099202 */ /* 0x000fe20000000f00 */
[----:B-1----:R-:W-:-:S10]  /*0fb0*/  DMUL R18, R2, UR4 ;  /* 0x0000000402127c28 */ /* 0x002fd40008000000 */
[----:B------:R-:W1:Y:S02]  /*0fc0*/  F2F.F32.F64 R18, R18 ;  /* 0x0000001200127310 */ /* 0x000e640000301000 */
[----:B01----:R-:W-:-:S07]  /*0fd0*/  FSEL R3, -R18, R18, !P2 ;  /* 0x0000001212037208 */ /* 0x003fce0005000100 */
.L_x_31:
[----:B------:R-:W-:Y:S05]  /*0fe0*/  BSYNC.RECONVERGENT B0 ;  /* 0x0000000000007941 */ /* 0x000fea0003800200 */
.L_x_30:
[----:B------:R-:W-:Y:S02]  /*0ff0*/  IMAD.MOV.U32 R18, RZ, RZ, 0x37cbac00 ;  /* 0x37cbac00ff127424 */ /* 0x000fe400078e00ff */
[----:B------:R-:W-:Y:S01]  /*1000*/  FMUL R17, R3, R3 ;  /* 0x0000000303117220 */ /* 0x000fe20000400000 */
[----:B------:R-:W-:Y:S01]  /*1010*/  LOP3.LUT R8, R9, 0x1, RZ, 0xc0, !PT ;  /* 0x0000000109087812 */ /* 0x000fe200078ec0ff */
[----:B------:R-:W-:Y:S02]  /*1020*/  IMAD.MOV.U32 R19, RZ, RZ, 0x3c0885e4 ;  /* 0x3c0885e4ff137424 */ /* 0x000fe400078e00ff */
[----:B------:R-:W-:Y:S02]  /*1030*/  HFMA2 R21, -RZ, RZ, 1.541015625, -0.052001953125 ;  /* 0x3e2aaaa8ff157431 */ /* 0x000fe400000001ff */
[----:B------:R-:W-:Y:S01]  /*1040*/  FFMA R2, R17, R18, -0.0013887860113754868507 ;  /* 0xbab607ed11027423 */ /* 0x000fe20000000012 */
[----:B------:R-:W-:Y:S01]  /*1050*/  ISETP.NE.U32.AND P1, PT, R8, 0x1, PT ;  /* 0x000000010800780c */ /* 0x000fe20003f25070 */
[----:B------:R-:W-:Y:S01]  /*1060*/  VIADD R9, R9, 0x1 ;  /* 0x0000000109097836 */ /* 0x000fe20000000000 */
[----:B------:R-:W0:Y:S01]  /*1070*/  LDC R20, c[0x0][0x398] ;  /* 0x0000e600ff147b82 */ /* 0x000e220000000800 */
[----:B------:R-:W-:Y:S01]  /*1080*/  BSSY.RECONVERGENT B0, `(.L_x_33) ;  /* 0x0000041000007945 */ /* 0x000fe20003800200 */
[----:B------:R-:W-:-:S02]  /*1090*/  FSEL R2, R2, -0.00019574658654164522886, P1 ;  /* 0xb94d415302027808 */ /* 0x000fc40000800000 */
[----:B------:R-:W-:Y:S02]  /*10a0*/  FSEL R8, R19, 0.041666727513074874878, !P1 ;  /* 0x3d2aaabb13087808 */ /* 0x000fe40004800000 */
[----:B------:R-:W-:Y:S02]  /*10b0*/  LOP3.LUT P2, RZ, R9, 0x2, RZ, 0xc0, !PT ;  /* 0x0000000209ff7812 */ /* 0x000fe4000784c0ff */
[----:B------:R-:W-:Y:S01]  /*10c0*/  FSEL R9, -R21, -0.4999999701976776123, !P1 ;  /* 0xbeffffff15097808 */ /* 0x000fe20004800100 */
[----:B------:R-:W-:Y:S01]  /*10d0*/  FFMA R8, R17, R2, R8 ;  /* 0x0000000211087223 */ /* 0x000fe20000000008 */
[----:B------:R-:W-:Y:S02]  /*10e0*/  FSEL R2, R3, 1, !P1 ;  /* 0x3f80000003027808 */ /* 0x000fe40004800000 */
[----:B------:R-:W-:Y:S01]  /*10f0*/  FSETP.GE.AND P1, PT, |R22|, 105615, PT ;  /* 0x47ce47801600780b */ /* 0x000fe20003f26200 */
[C---:B------:R-:W-:Y:S02]  /*1100*/  FFMA R8, R17.reuse, R8, R9 ;  /* 0x0000000811087223 */ /* 0x040fe40000000009 */
[----:B------:R-:W-:-:S04]  /*1110*/  FFMA R17, R17, R2, RZ ;  /* 0x0000000211117223 */ /* 0x000fc800000000ff */
[----:B------:R-:W-:-:S04]  /*1120*/  FFMA R17, R17, R8, R2 ;  /* 0x0000000811117223 */ /* 0x000fc80000000002 */
[----:B------:R-:W-:-:S04]  /*1130*/  @P2 FADD R17, RZ, -R17 ;  /* 0x80000011ff112221 */ /* 0x000fc80000000000 */
[----:B0-----:R-:W-:Y:S01]  /*1140*/  FMUL R17, R17, R20 ;  /* 0x0000001411117220 */ /* 0x001fe20000400000 */
[----:B------:R-:W-:Y:S06]  /*1150*/  @!P1 BRA `(.L_x_34) ;  /* 0x0000000000cc9947 */ /* 0x000fec0003800000 */
[----:B------:R-:W-:-:S13]  /*1160*/  FSETP.NEU.AND P1, PT, |R22|, +INF , PT ;  /* 0x7f8000001600780b */ /* 0x000fda0003f2d200 */
[----:B------:R-:W-:Y:S01]  /*1170*/  @!P1 FMUL R10, RZ, R22 ;  /* 0x00000016ff0a9220 */ /* 0x000fe20000400000 */
[----:B------:R-:W-:Y:S01]  /*1180*/  @!P1 IMAD.MOV.U32 R11, RZ, RZ, RZ ;  /* 0x000000ffff0b9224 */ /* 0x000fe200078e00ff */
[----:B------:R-:W-:Y:S06]  /*1190*/  @!P1 BRA `(.L_x_34) ;  /* 0x0000000000bc9947 */ /* 0x000fec0003800000 */
[----:B------:R-:W0:Y:S01]  /*11a0*/  LDC.64 R2, c[0x4][RZ] ;  /* 0x01000000ff027b82 */ /* 0x000e220000000a00 */
[----:B------:R-:W-:Y:S01]  /*11b0*/  IMAD.SHL.U32 R8, R22, 0x100, RZ ;  /* 0x0000010016087824 */ /* 0x000fe200078e00ff */
[----:B------:R-:W-:Y:S01]  /*11c0*/  MOV R24, RZ ;  /* 0x000000ff00187202 */ /* 0x000fe20000000f00 */
[----:B------:R-:W-:Y:S01]  /*11d0*/  IMAD.MOV.U32 R23, RZ, RZ, RZ ;  /* 0x000000ffff177224 */ /* 0x000fe200078e00ff */
[----:B------:R-:W-:Y:S02]  /*11e0*/  UMOV UR4, URZ ;  /* 0x000000ff00047c82 */ /* 0x000fe40008000000 */
[----:B------:R-:W-:-:S07]  /*11f0*/  LOP3.LUT R27, R8, 0x80000000, RZ, 0xfc, !PT ;  /* 0x80000000081b7812 */ /* 0x000fce00078efcff */
.L_x_35:
[----:B0-----:R-:W-:-:S06]  /*1200*/  IMAD.WIDE.U32 R8, R24, 0x4, R2 ;  /* 0x0000000418087825 */ /* 0x001fcc00078e0002 */
[----:B------:R-:W2:Y:S01]  /*1210*/  LDG.E.CONSTANT R8, desc[UR8][R8.64] ;  /* 0x0000000808087981 */ /* 0x000ea2000c1e9900 */
[C---:B-1----:R-:W-:Y:S02]  /*1220*/  IMAD R25, R24.reuse, 0x4, R1 ;  /* 0x0000000418197824 */ /* 0x042fe400078e0201 */
[----:B------:R-:W-:-:S05]  /*1230*/  VIADD R24, R24, 0x1 ;  /* 0x0000000118187836 */ /* 0x000fca0000000000 */
[----:B------:R-:W-:Y:S01]  /*1240*/  ISETP.NE.AND P1, PT, R24, 0x6, PT ;  /* 0x000000061800780c */ /* 0x000fe20003f25270 */
[----:B--2---:R-:W-:-:S03]  /*1250*/  IMAD.WIDE.U32 R10, R8, R27, RZ ;  /* 0x0000001b080a7225 */ /* 0x004fc600078e00ff */
[----:B------:R-:W-:-:S04]  /*1260*/  IADD3 R10, P2, PT, R10, R23, RZ ;  /* 0x000000170a0a7210 */ /* 0x000fc80007f5e0ff */
[----:B------:R-:W-:Y:S01]  /*1270*/  IADD3.X R23, PT, PT, R11, UR4, RZ, P2, !PT ;  /* 0x000000040b177c10 */ /* 0x000fe200097fe4ff */
[----:B------:R1:W-:Y:S04]  /*1280*/  STL [R25], R10 ;  /* 0x0000000a19007387 */ /* 0x0003e80000100800 */
[----:B------:R-:W-:Y:S05]  /*1290*/  @P1 BRA `(.L_x_35) ;  /* 0xfffffffc00d81947 */ /* 0x000fea000383ffff */
[----:B------:R-:W-:Y:S01]  /*12a0*/  SHF.R.U32.HI R8, RZ, 0x17, R22 ;  /* 0x00000017ff087819 */ /* 0x000fe20000011616 */
[----:B------:R0:W-:Y:S03]  /*12b0*/  STL [R1+0x18], R23 ;  /* 0x0000181701007387 */ /* 0x0001e60000100800 */
[C---:B------:R-:W-:Y:S02]  /*12c0*/  LOP3.LUT R2, R8.reuse, 0xe0, RZ, 0xc0, !PT ;  /* 0x000000e008027812 */ /* 0x040fe400078ec0ff */
[----:B------:R-:W-:-:S03]  /*12d0*/  LOP3.LUT P1, RZ, R8, 0x1f, RZ, 0xc0, !PT ;  /* 0x0000001f08ff7812 */ /* 0x000fc6000782c0ff */
[----:B------:R-:W-:-:S05]  /*12e0*/  VIADD R2, R2, 0xffffff80 ;  /* 0xffffff8002027836 */ /* 0x000fca0000000000 */
[----:B------:R-:W-:-:S05]  /*12f0*/  SHF.R.U32.HI R2, RZ, 0x5, R2 ;  /* 0x00000005ff027819 */ /* 0x000fca0000011602 */
[----:B------:R-:W-:-:S05]  /*1300*/  IMAD R9, R2, -0x4, R1 ;  /* 0xfffffffc02097824 */ /* 0x000fca00078e0201 */
[----:B-1----:R-:W2:Y:S04]  /*1310*/  LDL R10, [R9+0x18] ;  /* 0x00001800090a7983 */ /* 0x002ea80000100800 */
[----:B------:R-:W2:Y:S04]  /*1320*/  LDL R3, [R9+0x14] ;  /* 0x0000140009037983 */ /* 0x000ea80000100800 */
[----:B------:R-:W3:Y:S01]  /*1330*/  @P1 LDL R2, [R9+0x10] ;  /* 0x0000100009021983 */ /* 0x000ee20000100800 */
[----:B------:R-:W-:Y:S01]  /*1340*/  LOP3.LUT R8, R8, 0x1f, RZ, 0xc0, !PT ;  /* 0x0000001f08087812 */ /* 0x000fe200078ec0ff */
[----:B------:R-:W-:Y:S01]  /*1350*/  UMOV UR4, 0x54442d19 ;  /* 0x54442d1900047882 */ /* 0x000fe20000000000 */
[----:B------:R-:W-:Y:S01]  /*1360*/  UMOV UR5, 0x3bf921fb ;  /* 0x3bf921fb00057882 */ /* 0x000fe20000000000 */
[----:B------:R-:W-:-:S02]  /*1370*/  ISETP.GE.AND P2, PT, R22, RZ, PT ;  /* 0x000000ff1600720c */ /* 0x000fc40003f46270 */
[-C--:B--2---:R-:W-:Y:S02]  /*1380*/  @P1 SHF.L.W.U32.HI R10, R3, R8.reuse, R10 ;  /* 0x00000008030a1219 */ /* 0x084fe40000010e0a */
[----:B---3--:R-:W-:-:S04]  /*1390*/  @P1 SHF.L.W.U32.HI R3, R2, R8, R3 ;  /* 0x0000000802031219 */ /* 0x008fc80000010e03 */
[C-C-:B------:R-:W-:Y:S02]  /*13a0*/  SHF.L.W.U32.HI R11, R3.reuse, 0x2, R10.reuse ;  /* 0x00000002030b7819 */ /* 0x140fe40000010e0a */
[----:B------:R-:W-:Y:S02]  /*13b0*/  SHF.L.U32 R3, R3, 0x2, RZ ;  /* 0x0000000203037819 */ /* 0x000fe400000006ff */
[----:B------:R-:W-:Y:S02]  /*13c0*/  SHF.R.S32.HI R8, RZ, 0x1f, R11 ;  /* 0x0000001fff087819 */ /* 0x000fe4000001140b */
[----:B------:R-:W-:Y:S02]  /*13d0*/  SHF.R.U32.HI R10, RZ, 0x1e, R10 ;  /* 0x0000001eff0a7819 */ /* 0x000fe4000001160a */
[C---:B------:R-:W-:Y:S02]  /*13e0*/  LOP3.LUT R2, R8.reuse, R3, RZ, 0x3c, !PT ;  /* 0x0000000308027212 */ /* 0x040fe400078e3cff */
[----:B------:R-:W-:-:S02]  /*13f0*/  LOP3.LUT R3, R8, R11, RZ, 0x3c, !PT ;  /* 0x0000000b08037212 */ /* 0x000fc400078e3cff */
[C---:B------:R-:W-:Y:S02]  /*1400*/  LOP3.LUT R22, R11.reuse, R22, RZ, 0x3c, !PT ;  /* 0x000000160b167212 */ /* 0x040fe400078e3cff */
[----:B------:R-:W-:Y:S02]  /*1410*/  LEA.HI R11, R11, R10, RZ, 0x1 ;  /* 0x0000000a0b0b7211 */ /* 0x000fe400078f08ff */
[----:B------:R-:W1:Y:S01]  /*1420*/  I2F.F64.S64 R2, R2 ;  /* 0x0000000200027312 */ /* 0x000e620000301c00 */
[----:B------:R-:W-:Y:S02]  /*1430*/  ISETP.GE.AND P1, PT, R22, RZ, PT ;  /* 0x000000ff1600720c */ /* 0x000fe40003f26270 */
[----:B------:R-:W-:-:S04]  /*1440*/  IMAD.MOV R10, RZ, RZ, -R11 ;  /* 0x000000ffff0a7224 */ /* 0x000fc800078e0a0b */
[----:B------:R-:W-:Y:S01]  /*1450*/  @!P2 IMAD.MOV.U32 R11, RZ, RZ, R10 ;  /* 0x000000ffff0ba224 */ /* 0x000fe200078e000a */
[----:B-1----:R-:W-:-:S10]  /*1460*/  DMUL R8, R2, UR4 ;  /* 0x0000000402087c28 */ /* 0x002fd40008000000 */
[----:B------:R-:W1:Y:S02]  /*1470*/  F2F.F32.F64 R8, R8 ;  /* 0x0000000800087310 */ /* 0x000e640000301000 */
[----:B01----:R-:W-:-:S07]  /*1480*/  FSEL R10, -R8, R8, !P1 ;  /* 0x00000008080a7208 */ /* 0x003fce0004800100 */
.L_x_34:
[----:B------:R-:W-:Y:S05]  /*1490*/  BSYNC.RECONVERGENT B0 ;  /* 0x0000000000007941 */ /* 0x000fea0003800200 */
.L_x_33:
[C---:B------:R-:W-:Y:S02]  /*14a0*/  VIADD R23, R13.reuse, UR6 ;  /* 0x000000060d177c36 */ /* 0x040fe40008000000 */
[----:B------:R-:W-:-:S04]  /*14b0*/  IMAD.WIDE.U32 R8, R13, 0x4, R6 ;  /* 0x000000040d087825 */ /* 0x000fc800078e0006 */
[----:B------:R-:W-:Y:S01]  /*14c0*/  FMUL R25, R10, R10 ;  /* 0x0000000a0a197220 */ /* 0x000fe20000400000 */
[----:B------:R-:W-:Y:S01]  /*14d0*/  LOP3.LUT R22, R11, 0x1, RZ, 0xc0, !PT ;  /* 0x000000010b167812 */ /* 0x000fe200078ec0ff */
[----:B------:R-:W0:Y:S01]  /*14e0*/  LDCU UR5, c[0x0][0x39c] ;  /* 0x00007380ff0577ac */ /* 0x000e220008000800 */
[----:B------:R-:W-:Y:S01]  /*14f0*/  IMAD.WIDE.U32 R2, R23, 0x4, R6 ;  /* 0x0000000417027825 */ /* 0x000fe200078e0006 */
[----:B------:R-:W2:Y:S05]  /*1500*/  LDG.E.CONSTANT R8, desc[UR8][R8.64] ;  /* 0x0000000808087981 */ /* 0x000eaa000c1e9900 */
[----:B------:R0:W3:Y:S01]  /*1510*/  LDG.E.CONSTANT R2, desc[UR8][R2.64] ;  /* 0x0000000802027981 */ /* 0x0000e2000c1e9900 */
[----:B------:R-:W-:Y:S01]  /*1520*/  FFMA R18, R25, R18, -0.0013887860113754868507 ;  /* 0xbab607ed19127423 */ /* 0x000fe20000000012 */
[----:B------:R-:W-:-:S04]  /*1530*/  ISETP.NE.U32.AND P1, PT, R22, 0x1, PT ;  /* 0x000000011600780c */ /* 0x000fc80003f25070 */
[----:B------:R-:W-:Y:S02]  /*1540*/  FSEL R22, R19, 0.041666727513074874878, P1 ;  /* 0x3d2aaabb13167808 */ /* 0x000fe40000800000 */
[----:B------:R-:W-:Y:S02]  /*1550*/  FSEL R18, R18, -0.00019574658654164522886, !P1 ;  /* 0xb94d415312127808 */ /* 0x000fe40004800000 */
[----:B------:R-:W-:-:S03]  /*1560*/  LOP3.LUT P2, RZ, R11, 0x2, RZ, 0xc0, !PT ;  /* 0x000000020bff7812 */ /* 0x000fc6000784c0ff */
[----:B------:R-:W-:Y:S01]  /*1570*/  FFMA R18, R25, R18, R22 ;  /* 0x0000001219127223 */ /* 0x000fe20000000016 */
[----:B------:R-:W-:Y:S02]  /*1580*/  FSEL R22, -R21, -0.4999999701976776123, P1 ;  /* 0xbeffffff15167808 */ /* 0x000fe40000800100 */
[----:B------:R-:W-:-:S03]  /*1590*/  FSEL R10, R10, 1, P1 ;  /* 0x3f8000000a0a7808 */ /* 0x000fc60000800000 */
[C---:B------:R-:W-:Y:S02]  /*15a0*/  FFMA R18, R25.reuse, R18, R22 ;  /* 0x0000001219127223 */ /* 0x040fe40000000016 */
[----:B------:R-:W-:-:S04]  /*15b0*/  FFMA R25, R25, R10, RZ ;  /* 0x0000000a19197223 */ /* 0x000fc800000000ff */
[----:B------:R-:W-:-:S04]  /*15c0*/  FFMA R25, R25, R18, R10 ;  /* 0x0000001219197223 */ /* 0x000fc8000000000a */
[----:B------:R-:W-:Y:S01]  /*15d0*/  @P2 FADD R25, RZ, -R25 ;  /* 0x80000019ff192221 */ /* 0x000fe20000000000 */
[----:B------:R-:W1:Y:S03]  /*15e0*/  LDCU UR4, c[0x0][0x360] ;  /* 0x00006c00ff0477ac */ /* 0x000e660008000800 */
[----:B------:R-:W-:-:S04]  /*15f0*/  FMUL R20, R25, R20 ;  /* 0x0000001419147220 */ /* 0x000fc80000400000 */
[----:B0-----:R-:W-:Y:S01]  /*1600*/  FMUL R3, R20, UR5 ;  /* 0x0000000514037c20 */ /* 0x001fe20008400000 */
[----:B------:R-:W-:-:S03]  /*1610*/  FMUL R17, R17, UR5 ;  /* 0x0000000511117c20 */ /* 0x000fc60008400000 */
[C---:B---3--:R-:W-:Y:S01]  /*1620*/  FMUL R10, R3.reuse, R2 ;  /* 0x00000002030a7220 */ /* 0x048fe20000400000 */
[----:B--2---:R-:W-:-:S03]  /*1630*/  FMUL R3, R3, R8 ;  /* 0x0000000803037220 */ /* 0x004fc60000400000 */
[C---:B------:R-:W-:Y:S01]  /*1640*/  FFMA R11, R17.reuse, R8, -R10 ;  /* 0x00000008110b7223 */ /* 0x040fe2000000080a */
[----:B------:R-:W-:Y:S01]  /*1650*/  FFMA R17, R17, R2, R3 ;  /* 0x0000000211117223 */ /* 0x000fe20000000003 */
[----:B------:R-:W-:-:S04]  /*1660*/  IMAD.WIDE.U32 R2, R13, 0x4, R4 ;  /* 0x000000040d027825 */ /* 0x000fc800078e0004 */
[----:B------:R-:W-:Y:S01]  /*1670*/  IMAD.WIDE.U32 R8, R23, 0x4, R4 ;  /* 0x0000000417087825 */ /* 0x000fe200078e0004 */
[----:B------:R0:W-:Y:S01]  /*1680*/  STG.E desc[UR8][R2.64], R11 ;  /* 0x0000000b02007986 */ /* 0x0001e2000c101908 */
[----:B-1----:R-:W-:-:S03]  /*1690*/  IADD3 R13, PT, PT, R13, UR4, RZ ;  /* 0x000000040d0d7c10 */ /* 0x002fc6000fffe0ff */
[----:B------:R0:W-:Y:S01]  /*16a0*/  STG.E desc[UR8][R8.64], R17 ;  /* 0x0000001108007986 */ /* 0x0001e2000c101908 */
[----:B------:R-:W-:-:S13]  /*16b0*/  ISETP.GE.U32.AND P1, PT, R13, UR6, PT ;  /* 0x000000060d007c0c */ /* 0x000fda000bf26070 */
[----:B0-----:R-:W-:Y:S05]  /*16c0*/  @!P1 BRA `(.L_x_36) ;  /* 0xffffffec00589947 */ /* 0x001fea000383ffff */
[----:B------:R-:W-:Y:S05]  /*16d0*/  EXIT ;  /* 0x000000000000794d */ /* 0x000fea0003800000 */
        .weak           $__internal_0_$__cuda_sm20_rcp_rn_f32_slowpath
        .type           $__internal_0_$__cuda_sm20_rcp_rn_f32_slowpath,@function
        .size           $__internal_0_$__cuda_sm20_rcp_rn_f32_slowpath,($__internal_1_$__cuda_sm3x_div_rn_noftz_f32_slowpath - $__internal_0_$__cuda_sm20_rcp_rn_f32_slowpath)
$__internal_0_$__cuda_sm20_rcp_rn_f32_slowpath:
[----:B------:R-:W-:Y:S01]  /*16e0*/  IMAD.SHL.U32 R3, R2, 0x2, RZ ;  /* 0x0000000202037824 */ /* 0x000fe200078e00ff */
[----:B------:R-:W-:Y:S04]  /*16f0*/  BSSY.RECONVERGENT B1, `(.L_x_37) ;  /* 0x0000030000017945 */ /* 0x000fe80003800200 */
[----:B------:R-:W-:-:S04]  /*1700*/  SHF.R.U32.HI R3, RZ, 0x18, R3 ;  /* 0x00000018ff037819 */ /* 0x000fc80000011603 */
[----:B------:R-:W-:-:S13]  /*1710*/  ISETP.NE.U32.AND P1, PT, R3, RZ, PT ;  /* 0x000000ff0300720c */ /* 0x000fda0003f25070 */
[----:B------:R-:W-:Y:S05]  /*1720*/  @P1 BRA `(.L_x_38) ;  /* 0x0000000000281947 */ /* 0x000fea0003800000 */
[----:B------:R-:W-:-:S05]  /*1730*/  IMAD.SHL.U32 R3, R2, 0x2, RZ ;  /* 0x0000000202037824 */ /* 0x000fca00078e00ff */
[----:B------:R-:W-:-:S13]  /*1740*/  ISETP.NE.AND P1, PT, R3, RZ, PT ;  /* 0x000000ff0300720c */ /* 0x000fda0003f25270 */
[----:B------:R-:W-:Y:S01]  /*1750*/  @P1 FFMA R11, R2, 1.84467440737095516160e+19, RZ ;  /* 0x5f800000020b1823 */ /* 0x000fe200000000ff */
[----:B------:R-:W-:Y:S08]  /*1760*/  @!P1 MUFU.RCP R9, R2 ;  /* 0x0000000200099308 */ /* 0x000ff00000001000 */
[----:B------:R-:W0:Y:S02]  /*1770*/  @P1 MUFU.RCP R18, R11 ;  /* 0x0000000b00121308 */ /* 0x000e240000001000 */
[----:B0-----:R-:W-:-:S04]  /*1780*/  @P1 FFMA R3, R11, R18, -1 ;  /* 0xbf8000000b031423 */ /* 0x001fc80000000012 */
[----:B------:R-:W-:-:S04]  /*1790*/  @P1 FADD.FTZ R3, -R3, -RZ ;  /* 0x800000ff03031221 */ /* 0x000fc80000010100 */
[----:B------:R-:W-:-:S04]  /*17a0*/  @P1 FFMA R3, R18, R3, R18 ;  /* 0x0000000312031223 */ /* 0x000fc80000000012 */
[----:B------:R-:W-:Y:S01]  /*17b0*/  @P1 FFMA R9, R3, 1.84467440737095516160e+19, RZ ;  /* 0x5f80000003091823 */ /* 0x000fe200000000ff */
[----:B------:R-:W-:Y:S06]  /*17c0*/  BRA `(.L_x_39) ;  /* 0x0000000000887947 */ /* 0x000fec0003800000 */
.L_x_38:
[----:B------:R-:W-:-:S04]  /*17d0*/  IADD3 R9, PT, PT, R3, -0xfd, RZ ;  /* 0xffffff0303097810 */ /* 0x000fc80007ffe0ff */
[----:B------:R-:W-:-:S13]  /*17e0*/  ISETP.GT.U32.AND P1, PT, R9, 0x1, PT ;  /* 0x000000010900780c */ /* 0x000fda0003f24070 */
[----:B------:R-:W-:Y:S05]  /*17f0*/  @P1 BRA `(.L_x_40) ;  /* 0x0000000000781947 */ /* 0x000fea0003800000 */
[----:B------:R-:W-:Y:S01]  /*1800*/  LOP3.LUT R11, R2, 0x7fffff, RZ, 0xc0, !PT ;  /* 0x007fffff020b7812 */ /* 0x000fe200078ec0ff */
[----:B------:R-:W-:Y:S02]  /*1810*/  IMAD.MOV.U32 R20, RZ, RZ, 0x3 ;  /* 0x00000003ff147424 */ /* 0x000fe400078e00ff */
[----:B------:R-:W-:Y:S01]  /*1820*/  VIADD R3, R3, 0xffffff04 ;  /* 0xffffff0403037836 */ /* 0x000fe20000000000 */
[----:B------:R-:W-:Y:S02]  /*1830*/  LOP3.LUT R11, R11, 0x3f800000, RZ, 0xfc, !PT ;  /* 0x3f8000000b0b7812 */ /* 0x000fe400078efcff */
[----:B------:R-:W-:Y:S02]  /*1840*/  SHF.L.U32 R21, R20, R9, RZ ;  /* 0x0000000914157219 */ /* 0x000fe400000006ff */
[----:B------:R-:W0:Y:S02]  /*1850*/  MUFU.RCP R18, R11 ;  /* 0x0000000b00127308 */ /* 0x000e240000001000 */
[----:B0-----:R-:W-:-:S04]  /*1860*/  FFMA R17, R11, R18, -1 ;  /* 0xbf8000000b117423 */ /* 0x001fc80000000012 */
[----:B------:R-:W-:-:S04]  /*1870*/  FADD.FTZ R17, -R17, -RZ ;  /* 0x800000ff11117221 */ /* 0x000fc80000010100 */
[CCC-:B------:R-:W-:Y:S01]  /*1880*/  FFMA.RM R19, R18.reuse, R17.reuse, R18.reuse ;  /* 0x0000001112137223 */ /* 0x1c0fe20000004012 */
[----:B------:R-:W-:-:S04]  /*1890*/  FFMA.RP R18, R18, R17, R18 ;  /* 0x0000001112127223 */ /* 0x000fc80000008012 */
[C---:B------:R-:W-:Y:S02]  /*18a0*/  LOP3.LUT R17, R19.reuse, 0x7fffff, RZ, 0xc0, !PT ;  /* 0x007fffff13117812 */ /* 0x040fe400078ec0ff */
[----:B------:R-:W-:Y:S02]  /*18b0*/  FSETP.NEU.FTZ.AND P1, PT, R19, R18, PT ;  /* 0x000000121300720b */ /* 0x000fe40003f3d000 */
[----:B------:R-:W-:Y:S02]  /*18c0*/  LOP3.LUT R18, R17, 0x800000, RZ, 0xfc, !PT ;  /* 0x0080000011127812 */ /* 0x000fe400078efcff */
[----:B------:R-:W-:Y:S02]  /*18d0*/  SEL R17, RZ, 0xffffffff, !P1 ;  /* 0xffffffffff117807 */ /* 0x000fe40004800000 */
[----:B------:R-:W-:Y:S02]  /*18e0*/  LOP3.LUT R20, R21, R18, RZ, 0xc0, !PT ;  /* 0x0000001215147212 */ /* 0x000fe400078ec0ff */
[----:B------:R-:W-:Y:S01]  /*18f0*/  SHF.R.U32.HI R3, RZ, R3, R18 ;  /* 0x00000003ff037219 */ /* 0x000fe20000011612 */
[----:B------:R-:W-:Y:S01]  /*1900*/  IMAD.MOV R17, RZ, RZ, -R17 ;  /* 0x000000ffff117224 */ /* 0x000fe200078e0a11 */
[----:B------:R-:W-:-:S04]  /*1910*/  SHF.R.U32.HI R20, RZ, R9, R20 ;  /* 0x00000009ff147219 */ /* 0x000fc80000011614 */
[----:B------:R-:W-:Y:S02]  /*1920*/  LOP3.LUT P2, RZ, R17, R9, R18, 0xf8, !PT ;  /* 0x0000000911ff7212 */ /* 0x000fe4000784f812 */
[C---:B------:R-:W-:Y:S02]  /*1930*/  LOP3.LUT P1, RZ, R20.reuse, 0x1, RZ, 0xc0, !PT ;  /* 0x0000000114ff7812 */ /* 0x040fe4000782c0ff */
[----:B------:R-:W-:-:S04]  /*1940*/  LOP3.LUT P3, RZ, R20, 0x2, RZ, 0xc0, !PT ;  /* 0x0000000214ff7812 */ /* 0x000fc8000786c0ff */
[----:B------:R-:W-:Y:S02]  /*1950*/  PLOP3.LUT P1, PT, P1, P2, P3, 0xe0, 0x0 ;  /* 0x000000000000781c */ /* 0x000fe40000f25c30 */
[----:B------:R-:W-:Y:S02]  /*1960*/  LOP3.LUT P2, RZ, R2, 0x7fffff, RZ, 0xc0, !PT ;  /* 0x007fffff02ff7812 */ /* 0x000fe4000784c0ff */
[----:B------:R-:W-:-:S04]  /*1970*/  SEL R9, RZ, 0x1, !P1 ;  /* 0x00000001ff097807 */ /* 0x000fc80004800000 */
[----:B------:R-:W-:-:S04]  /*1980*/  IADD3 R9, PT, PT, -R9, RZ, RZ ;  /* 0x000000ff09097210 */ /* 0x000fc80007ffe1ff */
[----:B------:R-:W-:-:S13]  /*1990*/  ISETP.GE.AND P1, PT, R9, RZ, PT ;  /* 0x000000ff0900720c */ /* 0x000fda0003f26270 */
[----:B------:R-:W-:-:S05]  /*19a0*/  @!P1 VIADD R3, R3, 0x1 ;  /* 0x0000000103039836 */ /* 0x000fca0000000000 */
[----:B------:R-:W-:-:S04]  /*19b0*/  @!P2 SHF.L.U32 R3, R3, 0x1, RZ ;  /* 0x000000010303a819 */ /* 0x000fc800000006ff */
[----:B------:R-:W-:Y:S01]  /*19c0*/  LOP3.LUT R9, R3, 0x80000000, R2, 0xf8, !PT ;  /* 0x8000000003097812 */ /* 0x000fe200078ef802 */
[----:B------:R-:W-:Y:S06]  /*19d0*/  BRA `(.L_x_39) ;  /* 0x0000000000047947 */ /* 0x000fec0003800000 */
.L_x_40:
[----:B------:R0:W1:Y:S02]  /*19e0*/  MUFU.RCP R9, R2 ;  /* 0x0000000200097308 */ /* 0x0000640000001000 */
.L_x_39:
[----:B------:R-:W-:Y:S05]  /*19f0*/  BSYNC.RECONVERGENT B1 ;  /* 0x0000000000017941 */ /* 0x000fea0003800200 */
.L_x_37:
[----:B------:R-:W-:-:S04]  /*1a00*/  IMAD.MOV.U32 R11, RZ, RZ, 0x0 ;  /* 0x00000000ff0b7424 */ /* 0x000fc800078e00ff */
[----:B01----:R-:W-:Y:S05]  /*1a10*/  RET.REL.NODEC R10 `(lux_rope_yarn_kernel) ;  /* 0xffffffe40a787950 */ /* 0x003fea0003c3ffff */
        .weak           $__internal_1_$__cuda_sm3x_div_rn_noftz_f32_slowpath
        .type           $__internal_1_$__cuda_sm3x_div_rn_noftz_f32_slowpath,@function
        .size           $__internal_1_$__cuda_sm3x_div_rn_noftz_f32_slowpath,(.L_x_133 - $__internal_1_$__cuda_sm3x_div_rn_noftz_f32_slowpath)
$__internal_1_$__cuda_sm3x_div_rn_noftz_f32_slowpath:
[----:B------:R-:W-:Y:S01]  /*1a20*/  SHF.R.U32.HI R17, RZ, 0x17, R3 ;  /* 0x00000017ff117819 */ /* 0x000fe20000011603 */
[----:B------:R-:W-:Y:S01]  /*1a30*/  BSSY.RECONVERGENT B1, `(.L_x_41) ;  /* 0x0000062000017945 */ /* 0x000fe20003800200 */
[----:B------:R-:W-:Y:S02]  /*1a40*/  SHF.R.U32.HI R18, RZ, 0x17, R2 ;  /* 0x00000017ff127819 */ /* 0x000fe40000011602 */
[----:B------:R-:W-:Y:S02]  /*1a50*/  LOP3.LUT R17, R17, 0xff, RZ, 0xc0, !PT ;  /* 0x000000ff11117812 */ /* 0x000fe400078ec0ff */
[----:B------:R-:W-:-:S03]  /*1a60*/  LOP3.LUT R21, R18, 0xff, RZ, 0xc0, !PT ;  /* 0x000000ff12157812 */ /* 0x000fc600078ec0ff */
[----:B------:R-:W-:Y:S01]  /*1a70*/  VIADD R20, R17, 0xffffffff ;  /* 0xffffffff11147836 */ /* 0x000fe20000000000 */
[----:B------:R-:W-:-:S04]  /*1a80*/  IADD3 R19, PT, PT, R21, -0x1, RZ ;  /* 0xffffffff15137810 */ /* 0x000fc80007ffe0ff */
[----:B------:R-:W-:-:S04]  /*1a90*/  ISETP.GT.U32.AND P1, PT, R20, 0xfd, PT ;  /* 0x000000fd1400780c */ /* 0x000fc80003f24070 */
[----:B------:R-:W-:-:S13]  /*1aa0*/  ISETP.GT.U32.OR P1, PT, R19, 0xfd, P1 ;  /* 0x000000fd1300780c */ /* 0x000fda0000f24470 */
[----:B------:R-:W-:Y:S01]  /*1ab0*/  @!P1 IMAD.MOV.U32 R18, RZ, RZ, RZ ;  /* 0x000000ffff129224 */ /* 0x000fe200078e00ff */
[----:B------:R-:W-:Y:S06]  /*1ac0*/  @!P1 BRA `(.L_x_42) ;  /* 0x00000000005c9947 */ /* 0x000fec0003800000 */
[----:B------:R-:W-:Y:S02]  /*1ad0*/  FSETP.GTU.FTZ.AND P1, PT, |R2|, +INF , PT ;  /* 0x7f8000000200780b */ /* 0x000fe40003f3c200 */
[----:B------:R-:W-:-:S04]  /*1ae0*/  FSETP.GTU.FTZ.AND P2, PT, |R3|, +INF , PT ;  /* 0x7f8000000300780b */ /* 0x000fc80003f5c200 */
[----:B------:R-:W-:-:S13]  /*1af0*/  PLOP3.LUT P1, PT, P1, P2, PT, 0xf8, 0x8f ;  /* 0x00000000008f781c */ /* 0x000fda0000f25f70 */
[----:B------:R-:W-:Y:S05]  /*1b00*/  @P1 BRA `(.L_x_43) ;  /* 0x00000004004c1947 */ /* 0x000fea0003800000 */
[----:B------:R-:W-:-:S13]  /*1b10*/  LOP3.LUT P1, RZ, R3, 0x7fffffff, R2, 0xc8, !PT ;  /* 0x7fffffff03ff7812 */ /* 0x000fda000782c802 */
[----:B------:R-:W-:Y:S05]  /*1b20*/  @!P1 BRA `(.L_x_44) ;  /* 0x00000004003c9947 */ /* 0x000fea0003800000 */
[C---:B------:R-:W-:Y:S02]  /*1b30*/  FSETP.NEU.FTZ.AND P2, PT, |R2|.reuse, +INF , PT ;  /* 0x7f8000000200780b */ /* 0x040fe40003f5d200 */
[----:B------:R-:W-:Y:S02]  /*1b40*/  FSETP.NEU.FTZ.AND P3, PT, |R3|, +INF , PT ;  /* 0x7f8000000300780b */ /* 0x000fe40003f7d200 */
[----:B------:R-:W-:-:S11]  /*1b50*/  FSETP.NEU.FTZ.AND P1, PT, |R2|, +INF , PT ;  /* 0x7f8000000200780b */ /* 0x000fd60003f3d200 */
[----:B------:R-:W-:Y:S05]  /*1b60*/  @!P3 BRA !P2, `(.L_x_44) ;  /* 0x00000004002cb947 */ /* 0x000fea0005000000 */
[----:B------:R-:W-:-:S04]  /*1b70*/  LOP3.LUT P2, RZ, R2, 0x7fffffff, RZ, 0xc0, !PT ;  /* 0x7fffffff02ff7812 */ /* 0x000fc8000784c0ff */
[----:B------:R-:W-:-:S13]  /*1b80*/  PLOP3.LUT P2, PT, P3, P2, PT, 0x2f, 0xf2 ;  /* 0x0000000000f2781c */ /* 0x000fda0001f44577 */
[----:B------:R-:W-:Y:S05]  /*1b90*/  @P2 BRA `(.L_x_45) ;  /* 0x0000000400182947 */ /* 0x000fea0003800000 */
[----:B------:R-:W-:-:S04]  /*1ba0*/  LOP3.LUT P2, RZ, R3, 0x7fffffff, RZ, 0xc0, !PT ;  /* 0x7fffffff03ff7812 */ /* 0x000fc8000784c0ff */
[----:B------:R-:W-:-:S13]  /*1bb0*/  PLOP3.LUT P1, PT, P1, P2, PT, 0x2f, 0xf2 ;  /* 0x0000000000f2781c */ /* 0x000fda0000f24577 */
[----:B------:R-:W-:Y:S05]  /*1bc0*/  @P1 BRA `(.L_x_46) ;  /* 0x0000000400001947 */ /* 0x000fea0003800000 */
[----:B------:R-:W-:Y:S02]  /*1bd0*/  ISETP.GE.AND P1, PT, R19, RZ, PT ;  /* 0x000000ff1300720c */ /* 0x000fe40003f26270 */
[----:B------:R-:W-:-:S11]  /*1be0*/  ISETP.GE.AND P2, PT, R20, RZ, PT ;  /* 0x000000ff1400720c */ /* 0x000fd60003f46270 */
[----:B------:R-:W-:Y:S01]  /*1bf0*/  @P1 IMAD.MOV.U32 R18, RZ, RZ, RZ ;  /* 0x000000ffff121224 */ /* 0x000fe200078e00ff */
[----:B------:R-:W-:Y:S01]  /*1c00*/  @!P1 MOV R18, 0xffffffc0 ;  /* 0xffffffc000129802 */ /* 0x000fe20000000f00 */
[----:B------:R-:W-:Y:S01]  /*1c10*/  @!P1 FFMA R2, R2, 1.84467440737095516160e+19, RZ ;  /* 0x5f80000002029823 */ /* 0x000fe200000000ff */
[----:B------:R-:W-:-:S03]  /*1c20*/  @!P2 FFMA R3, R3, 1.84467440737095516160e+19, RZ ;  /* 0x5f8000000303a823 */ /* 0x000fc600000000ff */
[----:B------:R-:W-:-:S07]  /*1c30*/  @!P2 VIADD R18, R18, 0x40 ;  /* 0x000000401212a836 */ /* 0x000fce0000000000 */
.L_x_42:
[----:B------:R-:W-:Y:S01]  /*1c40*/  LEA R20, R17, 0xc0800000, 0x17 ;  /* 0xc080000011147811 */ /* 0x000fe200078eb8ff */
[----:B------:R-:W-:Y:S01]  /*1c50*/  BSSY.RECONVERGENT B2, `(.L_x_47) ;  /* 0x0000036000027945 */ /* 0x000fe20003800200 */
[----:B------:R-:W-:-:S03]  /*1c60*/  IADD3 R21, PT, PT, R21, -0x7f, RZ ;  /* 0xffffff8115157810 */ /* 0x000fc60007ffe0ff */
[----:B------:R-:W-:Y:S02]  /*1c70*/  IMAD.IADD R22, R3, 0x1, -R20 ;  /* 0x0000000103167824 */ /* 0x000fe400078e0a14 */
[C---:B------:R-:W-:Y:S01]  /*1c80*/  IMAD R2, R21.reuse, -0x800000, R2 ;  /* 0xff80000015027824 */ /* 0x040fe200078e0202 */
[----:B------:R-:W-:Y:S01]  /*1c90*/  IADD3 R21, PT, PT, R21, 0x7f, -R17 ;  /* 0x0000007f15157810 */ /* 0x000fe20007ffe811 */
[----:B------:R-:W0:Y:S01]  /*1ca0*/  MUFU.RCP R3, R22 ;  /* 0x0000001600037308 */ /* 0x000e220000001000 */
[----:B------:R-:W-:-:S03]  /*1cb0*/  FADD.FTZ R19, -R22, -RZ ;  /* 0x800000ff16137221 */ /* 0x000fc60000010100 */
[----:B------:R-:W-:Y:S02]  /*1cc0*/  IMAD.IADD R21, R21, 0x1, R18 ;  /* 0x0000000115157824 */ /* 0x000fe400078e0212 */
[----:B0-----:R-:W-:-:S04]  /*1cd0*/  FFMA R20, R3, R19, 1 ;  /* 0x3f80000003147423 */ /* 0x001fc80000000013 */
[----:B------:R-:W-:-:S04]  /*1ce0*/  FFMA R3, R3, R20, R3 ;  /* 0x0000001403037223 */ /* 0x000fc80000000003 */
[----:B------:R-:W-:-:S04]  /*1cf0*/  FFMA R20, R2, R3, RZ ;  /* 0x0000000302147223 */ /* 0x000fc800000000ff */
[----:B------:R-:W-:-:S04]  /*1d00*/  FFMA R23, R19, R20, R2 ;  /* 0x0000001413177223 */ /* 0x000fc80000000002 */
[----:B------:R-:W-:-:S04]  /*1d10*/  FFMA R20, R3, R23, R20 ;  /* 0x0000001703147223 */ /* 0x000fc80000000014 */
[----:B------:R-:W-:-:S04]  /*1d20*/  FFMA R19, R19, R20, R2 ;  /* 0x0000001413137223 */ /* 0x000fc80000000002 */
[----:B------:R-:W-:-:S05]  /*1d30*/  FFMA R2, R3, R19, R20 ;  /* 0x0000001303027223 */ /* 0x000fca0000000014 */
[----:B------:R-:W-:-:S04]  /*1d40*/  SHF.R.U32.HI R17, RZ, 0x17, R2 ;  /* 0x00000017ff117819 */ /* 0x000fc80000011602 */
[----:B------:R-:W-:-:S05]  /*1d50*/  LOP3.LUT R17, R17, 0xff, RZ, 0xc0, !PT ;  /* 0x000000ff11117812 */ /* 0x000fca00078ec0ff */
[----:B------:R-:W-:-:S05]  /*1d60*/  IMAD.IADD R22, R17, 0x1, R21 ;  /* 0x0000000111167824 */ /* 0x000fca00078e0215 */
[----:B------:R-:W-:-:S04]  /*1d70*/  IADD3 R17, PT, PT, R22, -0x1, RZ ;  /* 0xffffffff16117810 */ /* 0x000fc80007ffe0ff */
[----:B------:R-:W-:-:S13]  /*1d80*/  ISETP.GE.U32.AND P1, PT, R17, 0xfe, PT ;  /* 0x000000fe1100780c */ /* 0x000fda0003f26070 */
[----:B------:R-:W-:Y:S05]  /*1d90*/  @!P1 BRA `(.L_x_48) ;  /* 0x0000000000809947 */ /* 0x000fea0003800000 */
[----:B------:R-:W-:-:S13]  /*1da0*/  ISETP.GT.AND P1, PT, R22, 0xfe, PT ;  /* 0x000000fe1600780c */ /* 0x000fda0003f24270 */
[----:B------:R-:W-:Y:S05]  /*1db0*/  @P1 BRA `(.L_x_49) ;  /* 0x00000000006c1947 */ /* 0x000fea0003800000 */
[----:B------:R-:W-:-:S13]  /*1dc0*/  ISETP.GE.AND P1, PT, R22, 0x1, PT ;  /* 0x000000011600780c */ /* 0x000fda0003f26270 */
[----:B------:R-:W-:Y:S05]  /*1dd0*/  @P1 BRA `(.L_x_50) ;  /* 0x0000000000741947 */ /* 0x000fea0003800000 */
[----:B------:R-:W-:Y:S02]  /*1de0*/  ISETP.GE.AND P1, PT, R22, -0x18, PT ;  /* 0xffffffe81600780c */ /* 0x000fe40003f26270 */
[----:B------:R-:W-:-:S11]  /*1df0*/  LOP3.LUT R2, R2, 0x80000000, RZ, 0xc0, !PT ;  /* 0x8000000002027812 */ /* 0x000fd600078ec0ff */
[----:B------:R-:W-:Y:S05]  /*1e00*/  @!P1 BRA `(.L_x_50) ;  /* 0x0000000000689947 */ /* 0x000fea0003800000 */
[-CC-:B------:R-:W-:Y:S01]  /*1e10*/  FFMA.RZ R17, R3, R19.reuse, R20.reuse ;  /* 0x0000001303117223 */ /* 0x180fe2000000c014 */
[C---:B------:R-:W-:Y:S02]  /*1e20*/  ISETP.NE.AND P3, PT, R22.reuse, RZ, PT ;  /* 0x000000ff1600720c */ /* 0x040fe40003f65270 */
[C---:B------:R-:W-:Y:S02]  /*1e30*/  ISETP.NE.AND P2, PT, R22.reuse, RZ, PT ;  /* 0x000000ff1600720c */ /* 0x040fe40003f45270 */
[----:B------:R-:W-:Y:S01]  /*1e40*/  LOP3.LUT R18, R17, 0x7fffff, RZ, 0xc0, !PT ;  /* 0x007fffff11127812 */ /* 0x000fe200078ec0ff */
[CCC-:B------:R-:W-:Y:S01]  /*1e50*/  FFMA.RP R17, R3.reuse, R19.reuse, R20.reuse ;  /* 0x0000001303117223 */ /* 0x1c0fe20000008014 */
[----:B------:R-:W-:Y:S01]  /*1e60*/  FFMA.RM R20, R3, R19, R20 ;  /* 0x0000001303147223 */ /* 0x000fe20000004014 */
[----:B------:R-:W-:Y:S01]  /*1e70*/  VIADD R3, R22, 0x20 ;  /* 0x0000002016037836 */ /* 0x000fe20000000000 */
[----:B------:R-:W-:Y:S01]  /*1e80*/  LOP3.LUT R18, R18, 0x800000, RZ, 0xfc, !PT ;  /* 0x0080000012127812 */ /* 0x000fe200078efcff */
[----:B------:R-:W-:-:S02]  /*1e90*/  IMAD.MOV R19, RZ, RZ, -R22 ;  /* 0x000000ffff137224 */ /* 0x000fc400078e0a16 */
[----:B------:R-:W-:Y:S02]  /*1ea0*/  FSETP.NEU.FTZ.AND P1, PT, R17, R20, PT ;  /* 0x000000141100720b */ /* 0x000fe40003f3d000 */
[----:B------:R-:W-:Y:S02]  /*1eb0*/  SHF.L.U32 R3, R18, R3, RZ ;  /* 0x0000000312037219 */ /* 0x000fe400000006ff */
[----:B------:R-:W-:Y:S02]  /*1ec0*/  SEL R17, R19, RZ, P3 ;  /* 0x000000ff13117207 */ /* 0x000fe40001800000 */
[----:B------:R-:W-:Y:S02]  /*1ed0*/  ISETP.NE.AND P2, PT, R3, RZ, P2 ;  /* 0x000000ff0300720c */ /* 0x000fe40001745270 */
[----:B------:R-:W-:Y:S02]  /*1ee0*/  SHF.R.U32.HI R17, RZ, R17, R18 ;  /* 0x00000011ff117219 */ /* 0x000fe40000011612 */
[----:B------:R-:W-:-:S02]  /*1ef0*/  PLOP3.LUT P1, PT, P1, P2, PT, 0xf8, 0x8f ;  /* 0x00000000008f781c */ /* 0x000fc40000f25f70 */
[----:B------:R-:W-:Y:S02]  /*1f00*/  SHF.R.U32.HI R18, RZ, 0x1, R17 ;  /* 0x00000001ff127819 */ /* 0x000fe40000011611 */
[----:B------:R-:W-:-:S04]  /*1f10*/  SEL R3, RZ, 0x1, !P1 ;  /* 0x00000001ff037807 */ /* 0x000fc80004800000 */
[----:B------:R-:W-:-:S04]  /*1f20*/  LOP3.LUT R20, R3, 0x1, R18, 0xf8, !PT ;  /* 0x0000000103147812 */ /* 0x000fc800078ef812 */
[----:B------:R-:W-:-:S04]  /*1f30*/  LOP3.LUT R17, R20, R17, RZ, 0xc0, !PT ;  /* 0x0000001114117212 */ /* 0x000fc800078ec0ff */
[----:B------:R-:W-:-:S04]  /*1f40*/  IADD3 R17, PT, PT, R18, R17, RZ ;  /* 0x0000001112117210 */ /* 0x000fc80007ffe0ff */
[----:B------:R-:W-:Y:S01]  /*1f50*/  LOP3.LUT R2, R17, R2, RZ, 0xfc, !PT ;  /* 0x0000000211027212 */ /* 0x000fe200078efcff */
[----:B------:R-:W-:Y:S06]  /*1f60*/  BRA `(.L_x_50) ;  /* 0x0000000000107947 */ /* 0x000fec0003800000 */
.L_x_49:
[----:B------:R-:W-:-:S04]  /*1f70*/  LOP3.LUT R2, R2, 0x80000000, RZ, 0xc0, !PT ;  /* 0x8000000002027812 */ /* 0x000fc800078ec0ff */
[----:B------:R-:W-:Y:S01]  /*1f80*/  LOP3.LUT R2, R2, 0x7f800000, RZ, 0xfc, !PT ;  /* 0x7f80000002027812 */ /* 0x000fe200078efcff */
[----:B------:R-:W-:Y:S06]  /*1f90*/  BRA `(.L_x_50) ;  /* 0x0000000000047947 */ /* 0x000fec0003800000 */
.L_x_48:
[----:B------:R-:W-:-:S07]  /*1fa0*/  IMAD R2, R21, 0x800000, R2 ;  /* 0x0080000015027824 */ /* 0x000fce00078e0202 */
.L_x_50:
[----:B------:R-:W-:Y:S05]  /*1fb0*/  BSYNC.RECONVERGENT B2 ;  /* 0x0000000000027941 */ /* 0x000fea0003800200 */
.L_x_47:
[----:B------:R-:W-:Y:S05]  /*1fc0*/  BRA `(.L_x_51) ;  /* 0x0000000000207947 */ /* 0x000fea0003800000 */
.L_x_46:
[----:B------:R-:W-:-:S04]  /*1fd0*/  LOP3.LUT R2, R3, 0x80000000, R2, 0x48, !PT ;  /* 0x8000000003027812 */ /* 0x000fc800078e4802 */
[----:B------:R-:W-:Y:S01]  /*1fe0*/  LOP3.LUT R2, R2, 0x7f800000, RZ, 0xfc, !PT ;  /* 0x7f80000002027812 */ /* 0x000fe200078efcff */
[----:B------:R-:W-:Y:S06]  /*1ff0*/  BRA `(.L_x_51) ;  /* 0x0000000000147947 */ /* 0x000fec0003800000 */
.L_x_45:
[----:B------:R-:W-:Y:S01]  /*2000*/  LOP3.LUT R2, R3, 0x80000000, R2, 0x48, !PT ;  /* 0x8000000003027812 */ /* 0x000fe200078e4802 */
[----:B------:R-:W-:Y:S06]  /*2010*/  BRA `(.L_x_51) ;  /* 0x00000000000c7947 */ /* 0x000fec0003800000 */
.L_x_44:
[----:B------:R-:W0:Y:S01]  /*2020*/  MUFU.RSQ R2, -QNAN ;  /* 0xffc0000000027908 */ /* 0x000e220000001400 */
[----:B------:R-:W-:Y:S05]  /*2030*/  BRA `(.L_x_51) ;  /* 0x0000000000047947 */ /* 0x000fea0003800000 */
.L_x_43:
[----:B------:R-:W-:-:S07]  /*2040*/  FADD.FTZ R2, R2, R3 ;  /* 0x0000000302027221 */ /* 0x000fce0000010000 */
.L_x_51:
[----:B------:R-:W-:Y:S05]  /*2050*/  BSYNC.RECONVERGENT B1 ;  /* 0x0000000000017941 */ /* 0x000fea0003800200 */
.L_x_41:
[----:B0-----:R-:W-:Y:S01]  /*2060*/  IMAD.MOV.U32 R17, RZ, RZ, R2 ;  /* 0x000000ffff117224 */ /* 0x001fe200078e0002 */
[----:B------:R-:W-:Y:S01]  /*2070*/  MOV R2, R10 ;  /* 0x0000000a00027202 */ /* 0x000fe20000000f00 */
[----:B------:R-:W-:-:S04]  /*2080*/  IMAD.MOV.U32 R3, RZ, RZ, 0x0 ;  /* 0x00000000ff037424 */ /* 0x000fc800078e00ff */
[----:B------:R-:W-:Y:S05]  /*2090*/  RET.REL.NODEC R2 `(lux_rope_yarn_kernel) ;  /* 0xffffffdc02d87950 */ /* 0x000fea0003c3ffff */
.L_x_52:
        /* <DEDUP_REMOVED lines=14> */
.L_x_133:


//--------------------- .text.lux_rope_ntk_scaled_kernel --------------------------
	.section	.text.lux_rope_ntk_scaled_kernel,"ax",@progbits
	.align	128
        .global         lux_rope_ntk_scaled_kernel
        .type           lux_rope_ntk_scaled_kernel,@function
        .size           lux_rope_ntk_scaled_kernel,(.L_x_135 - lux_rope_ntk_scaled_kernel)
        .other          lux_rope_ntk_scaled_kernel,@"STO_CUDA_ENTRY STV_DEFAULT"
lux_rope_ntk_scaled_kernel:
.text.lux_rope_ntk_scaled_kernel:
[----:B------:R-:W0:Y:S08]  /*0000*/  LDC R1, c[0x0][0x37c] ;  /* 0x0000df00ff017b82 */ /* 0x000e300000000800 */
[----:B------:R-:W1:Y:S01]  /*0010*/  S2UR UR5, SR_CTAID.Y ;  /* 0x00000000000579c3 */ /* 0x000e620000002600 */
[----:B0-----:R-:W-:-:S07]  /*0020*/  VIADD R1, R1, 0xffffffe0 ;  /* 0xffffffe001017836 */ /* 0x001fce0000000000 */
[----:B------:R-:W1:Y:S08]  /*0030*/  LDC.64 R4, c[0x0][0x398] ;  /* 0x0000e600ff047b82 */ /* 0x000e700000000a00 */
[----:B------:R-:W0:Y:S08]  /*0040*/  S2UR UR8, SR_CTAID.Z ;  /* 0x00000000000879c3 */ /* 0x000e300000002700 */
[----:B------:R-:W2:Y:S08]  /*0050*/  S2UR UR7, SR_CTAID.X ;  /* 0x00000000000779c3 */ /* 0x000eb00000002500 */
[----:B------:R-:W2:Y:S01]  /*0060*/  LDC R0, c[0x0][0x3a0] ;  /* 0x0000e800ff007b82 */ /* 0x000ea20000000800 */
[----:B-1----:R-:W-:-:S04]  /*0070*/  ISETP.LE.U32.AND P0, PT, R5, UR5, PT ;  /* 0x0000000505007c0c */ /* 0x002fc8000bf03070 */
[----:B0-----:R-:W-:-:S04]  /*0080*/  ISETP.LE.U32.OR P0, PT, R4, UR8, P0 ;  /* 0x0000000804007c0c */ /* 0x001fc80008703470 */
[----:B--2---:R-:W-:-:S13]  /*0090*/  ISETP.LE.U32.OR P0, PT, R0, UR7, P0 ;  /* 0x0000000700007c0c */ /* 0x004fda0008703470 */
[----:B------:R-:W-:Y:S05]  /*00a0*/  @P0 EXIT ;  /* 0x000000000000094d */ /* 0x000fea0003800000 */
[----:B------:R-:W0:Y:S01]  /*00b0*/  LDCU.64 UR10, c[0x0][0x3a8] ;  /* 0x00007500ff0a77ac */ /* 0x000e220008000a00 */
[----:B------:R-:W1:Y:S01]  /*00c0*/  S2R R4, SR_TID.X ;  /* 0x0000000000047919 */ /* 0x000e620000002100 */
[----:B------:R-:W-:Y:S01]  /*00d0*/  HFMA2 R6, -RZ, RZ, 1.875, 0 ;  /* 0x3f800000ff067431 */ /* 0x000fe200000001ff */
[----:B------:R-:W2:Y:S01]  /*00e0*/  LDCU UR4, c[0x0][0x394] ;  /* 0x00007280ff0477ac */ /* 0x000ea20008000800 */
[----:B0-----:R-:W-:Y:S01]  /*00f0*/  I2FP.F32.U32 R3, UR11 ;  /* 0x0000000b00037c45 */ /* 0x001fe20008201000 */
[----:B------:R-:W-:-:S03]  /*0100*/  VIADD R0, R5, UR10 ;  /* 0x0000000a05007c36 */ /* 0x000fc60008000000 */
[----:B------:R-:W0:Y:S02]  /*0110*/  MUFU.RCP R2, R3 ;  /* 0x0000000300027308 */ /* 0x000e240000001000 */
[----:B------:R-:W-:-:S05]  /*0120*/  I2FP.F32.U32 R0, R0 ;  /* 0x0000000000007245 */ /* 0x000fca0000201000 */
[----:B--2---:R-:W-:-:S04]  /*0130*/  FMUL R0, R0, UR4 ;  /* 0x0000000400007c20 */ /* 0x004fc80008400000 */
[----:B------:R-:W2:Y:S01]  /*0140*/  FCHK P0, R0, R3 ;  /* 0x0000000300007302 */ /* 0x000ea20000000000 */
[----:B0-----:R-:W-:-:S04]  /*0150*/  FFMA R5, -R3, R2, 1 ;  /* 0x3f80000003057423 */ /* 0x001fc80000000102 */
[----:B------:R-:W-:-:S04]  /*0160*/  FFMA R5, R2, R5, R2 ;  /* 0x0000000502057223 */ /* 0x000fc80000000002 */
[----:B------:R-:W-:-:S04]  /*0170*/  FFMA R2, R0, R5, RZ ;  /* 0x0000000500027223 */ /* 0x000fc800000000ff */
[----:B------:R-:W-:-:S04]  /*0180*/  FFMA R7, -R3, R2, R0 ;  /* 0x0000000203077223 */ /* 0x000fc80000000100 */
[----:B------:R-:W-:Y:S01]  /*0190*/  FFMA R7, R5, R7, R2 ;  /* 0x0000000705077223 */ /* 0x000fe20000000002 */
[----:B-12---:R-:W-:Y:S06]  /*01a0*/  @!P0 BRA `(.L_x_53) ;  /* 0x0000000000108947 */ /* 0x006fec0003800000 */
[----:B------:R-:W-:Y:S01]  /*01b0*/  IMAD.MOV.U32 R2, RZ, RZ, R0 ;  /* 0x000000ffff027224 */ /* 0x000fe200078e0000 */
[----:B------:R-:W-:-:S07]  /*01c0*/  MOV R11, 0x1e0 ;  /* 0x000001e0000b7802 */ /* 0x000fce0000000f00 */
[----:B------:R-:W-:Y:S05]  /*01d0*/  CALL.REL.NOINC `($__internal_3_$__cuda_sm3x_div_rn_noftz_f32_slowpath) ;  /* 0x0000001c005c7944 */ /* 0x000fea0003c00000 */
[----:B------:R-:W-:-:S07]  /*01e0*/  IMAD.MOV.U32 R7, RZ, RZ, R12 ;  /* 0x000000ffff077224 */ /* 0x000fce00078e000c */
.L_x_53:
[----:B------:R-:W0:Y:S01]  /*01f0*/  LDCU UR6, c[0x0][0x3a4] ;  /* 0x00007480ff0677ac */ /* 0x000e220008000800 */
[----:B------:R-:W1:Y:S01]  /*0200*/  LDC R10, c[0x0][0x394] ;  /* 0x0000e500ff0a7b82 */ /* 0x000e620000000800 */
[----:B0-----:R-:W-:Y:S02]  /*0210*/  UIADD3 UR4, UPT, UPT, UR6, -0x2, URZ ;  /* 0xfffffffe06047890 */ /* 0x001fe4000fffe0ff */
[----:B------:R-:W-:-:S04]  /*0220*/  I2FP.F32.U32 R0, UR6 ;  /* 0x0000000600007c45 */ /* 0x000fc80008201000 */
[----:B------:R-:W-:Y:S01]  /*0230*/  I2FP.F32.U32 R5, UR4 ;  /* 0x0000000400057c45 */ /* 0x000fe20008201000 */
[----:B-1----:R-:W-:-:S03]  /*0240*/  FADD R10, R10, -1 ;  /* 0xbf8000000a0a7421 */ /* 0x002fc60000000000 */
[----:B------:R-:W0:Y:S01]  /*0250*/  MUFU.RCP R2, R5 ;  /* 0x0000000500027308 */ /* 0x000e220000001000 */
[----:B------:R-:W-:-:S07]  /*0260*/  FADD R8, -R10, R7 ;  /* 0x000000070a087221 */ /* 0x000fce0000000100 */
[----:B------:R-:W1:Y:S01]  /*0270*/  FCHK P0, R0, R5 ;  /* 0x0000000500007302 */ /* 0x000e620000000000 */
[----:B0-----:R-:W-:-:S04]  /*0280*/  FFMA R3, -R5, R2, 1 ;  /* 0x3f80000005037423 */ /* 0x001fc80000000102 */
[----:B------:R-:W-:-:S04]  /*0290*/  FFMA R3, R2, R3, R2 ;  /* 0x0000000302037223 */ /* 0x000fc80000000002 */
[----:B------:R-:W-:-:S04]  /*02a0*/  FFMA R2, R0, R3, RZ ;  /* 0x0000000300027223 */ /* 0x000fc800000000ff */
[----:B------:R-:W-:-:S04]  /*02b0*/  FFMA R9, -R5, R2, R0 ;  /* 0x0000000205097223 */ /* 0x000fc80000000100 */
[----:B------:R-:W-:Y:S01]  /*02c0*/  FFMA R3, R3, R9, R2 ;  /* 0x0000000903037223 */ /* 0x000fe20000000002 */
[----:B-1----:R-:W-:Y:S06]  /*02d0*/  @!P0 BRA `(.L_x_54) ;  /* 0x0000000000148947 */ /* 0x002fec0003800000 */
[----:B------:R-:W-:Y:S01]  /*02e0*/  MOV R3, R5 ;  /* 0x0000000500037202 */ /* 0x000fe20000000f00 */
[----:B------:R-:W-:Y:S01]  /*02f0*/  IMAD.MOV.U32 R2, RZ, RZ, R0 ;  /* 0x000000ffff027224 */ /* 0x000fe200078e0000 */
[----:B------:R-:W-:-:S07]  /*0300*/  MOV R11, 0x320 ;  /* 0x00000320000b7802 */ /* 0x000fce0000000f00 */
[----:B------:R-:W-:Y:S05]  /*0310*/  CALL.REL.NOINC `($__internal_3_$__cuda_sm3x_div_rn_noftz_f32_slowpath) ;  /* 0x0000001c000c7944 */ /* 0x000fea0003c00000 */
[----:B------:R-:W-:-:S07]  /*0320*/  IMAD.MOV.U32 R3, RZ, RZ, R12 ;  /* 0x000000ffff037224 */ /* 0x000fce00078e000c */
.L_x_54:
[C---:B------:R-:W-:Y:S01]  /*0330*/  FMUL R5, |R8|.reuse, 16777216 ;  /* 0x4b80000008057820 */ /* 0x040fe20000400200 */
[----:B------:R-:W-:Y:S01]  /*0340*/  FSETP.GEU.AND P0, PT, |R8|, 1.175494350822287508e-38, PT ;  /* 0x008000000800780b */ /* 0x000fe20003f0e200 */
[----:B------:R-:W-:Y:S03]  /*0350*/  BSSY.RECONVERGENT B0, `(.L_x_55) ;  /* 0x0000057000007945 */ /* 0x000fe60003800200 */
[----:B------:R-:W-:Y:S02]  /*0360*/  FSEL R5, R5, |R8|, !P0 ;  /* 0x4000000805057208 */ /* 0x000fe40004000000 */
[----:B------:R-:W-:Y:S02]  /*0370*/  FSEL R9, RZ, -24, P0 ;  /* 0xc1c00000ff097808 */ /* 0x000fe40000000000 */
[----:B------:R-:W-:-:S04]  /*0380*/  IADD3 R2, PT, PT, R5, -0x3f3504f3, RZ ;  /* 0xc0cafb0d05027810 */ /* 0x000fc80007ffe0ff */
[----:B------:R-:W-:-:S04]  /*0390*/  LOP3.LUT R2, R2, 0xff800000, RZ, 0xc0, !PT ;  /* 0xff80000002027812 */ /* 0x000fc800078ec0ff */
[----:B------:R-:W-:Y:S01]  /*03a0*/  I2FP.F32.S32 R12, R2 ;  /* 0x00000002000c7245 */ /* 0x000fe20000201400 */
[----:B------:R-:W-:Y:S02]  /*03b0*/  IMAD.IADD R5, R5, 0x1, -R2 ;  /* 0x0000000105057824 */ /* 0x000fe400078e0a02 */
[----:B------:R-:W-:Y:S02]  /*03c0*/  IMAD.MOV.U32 R2, RZ, RZ, 0x3a2c32e4 ;  /* 0x3a2c32e4ff027424 */ /* 0x000fe400078e00ff */
[C---:B------:R-:W-:Y:S01]  /*03d0*/  FADD R11, R5.reuse, 1 ;  /* 0x3f800000050b7421 */ /* 0x040fe20000000000 */
[----:B------:R-:W-:Y:S01]  /*03e0*/  FADD R14, R5, -1 ;  /* 0xbf800000050e7421 */ /* 0x000fe20000000000 */
[----:B------:R-:W-:-:S03]  /*03f0*/  FFMA R12, R12, 1.1920928955078125e-07, R9 ;  /* 0x340000000c0c7823 */ /* 0x000fc60000000009 */
[----:B------:R-:W-:Y:S01]  /*0400*/  FADD R16, R14, R14 ;  /* 0x0000000e0e107221 */ /* 0x000fe20000000000 */
[----:B------:R-:W0:Y:S03]  /*0410*/  MUFU.RCP R11, R11 ;  /* 0x0000000b000b7308 */ /* 0x000e260000001000 */
        /* <DEDUP_REMOVED lines=11> */
[----:B------:R-:W-:-:S03]  /*04d0*/  FFMA R16, R13, R16, 0.12022458761930465698 ;  /* 0x3df6384f0d107423 */ /* 0x000fc60000000010 */
[----:B------:R-:W-:Y:S01]  /*04e0*/  FFMA R12, R14, 1.4426950216293334961, R15 ;  /* 0x3fb8aa3b0e0c7823 */ /* 0x000fe2000000000f */
[----:B------:R-:W-:-:S03]  /*04f0*/  FMUL R16, R13, R16 ;  /* 0x000000100d107220 */ /* 0x000fc60000400000 */
[----:B------:R-:W-:Y:S01]  /*0500*/  FFMA R11, R5, 1.9251366722983220825e-08, R12 ;  /* 0x32a55e34050b7823 */ /* 0x000fe2000000000c */
[----:B------:R-:W-:-:S04]  /*0510*/  FMUL R12, R16, 3 ;  /* 0x40400000100c7820 */ /* 0x000fc80000400000 */
[----:B------:R-:W-:-:S04]  /*0520*/  FFMA R11, R14, R12, R11 ;  /* 0x0000000c0e0b7223 */ /* 0x000fc8000000000b */
[----:B------:R-:W-:-:S04]  /*0530*/  FFMA R16, R5, R16, R11 ;  /* 0x0000001005107223 */ /* 0x000fc8000000000b */
[----:B------:R-:W-:-:S04]  /*0540*/  FADD R5, R9, R16 ;  /* 0x0000001009057221 */ /* 0x000fc80000000000 */
[----:B------:R-:W-:Y:S01]  /*0550*/  FMUL R12, R5, R3 ;  /* 0x00000003050c7220 */ /* 0x000fe20000400000 */
[----:B------:R-:W-:-:S03]  /*0560*/  FADD R9, -R9, R5 ;  /* 0x0000000509097221 */ /* 0x000fc60000000100 */
[----:B------:R-:W0:Y:S01]  /*0570*/  FRND R11, R12 ;  /* 0x0000000c000b7307 */ /* 0x000e220000201000 */
[----:B------:R-:W-:Y:S01]  /*0580*/  FADD R16, R16, -R9 ;  /* 0x8000000910107221 */ /* 0x000fe20000000000 */
[-C--:B------:R-:W-:Y:S01]  /*0590*/  FFMA R5, R5, R3.reuse, -R12 ;  /* 0x0000000305057223 */ /* 0x080fe2000000080c */
[----:B------:R-:W-:Y:S01]  /*05a0*/  FMUL R9, R3, 0.5 ;  /* 0x3f00000003097820 */ /* 0x000fe20000400000 */
[----:B------:R-:W-:Y:S02]  /*05b0*/  FSETP.GT.AND P1, PT, |R12|, 152, PT ;  /* 0x431800000c00780b */ /* 0x000fe40003f24200 */
[----:B------:R-:W-:Y:S01]  /*05c0*/  FFMA R5, R16, R3, R5 ;  /* 0x0000000310057223 */ /* 0x000fe20000000005 */
[----:B------:R-:W-:Y:S01]  /*05d0*/  HFMA2 R16, -RZ, RZ, 0.64013671875, -15.109375 ;  /* 0x391fcb8eff107431 */ /* 0x000fe200000001ff */
[----:B------:R-:W-:Y:S01]  /*05e0*/  F2I.NTZ R13, R12 ;  /* 0x0000000c000d7305 */ /* 0x000fe20000203100 */
[C---:B------:R-:W-:Y:S01]  /*05f0*/  FSETP.GEU.AND P2, PT, R12.reuse, RZ, PT ;  /* 0x000000ff0c00720b */ /* 0x040fe20003f4e000 */
[----:B0-----:R-:W-:Y:S01]  /*0600*/  FADD R14, R12, -R11 ;  /* 0x8000000b0c0e7221 */ /* 0x001fe20000000000 */
[----:B------:R-:W-:-:S05]  /*0610*/  FSETP.GT.AND P0, PT, R11, RZ, PT ;  /* 0x000000ff0b00720b */ /* 0x000fca0003f04000 */
[----:B------:R-:W0:Y:S01]  /*0620*/  FRND.TRUNC R9, R9 ;  /* 0x0000000900097307 */ /* 0x000e22000020d000 */
[----:B------:R-:W-:Y:S01]  /*0630*/  FADD R5, R5, R14 ;  /* 0x0000000e05057221 */ /* 0x000fe20000000000 */
[----:B------:R-:W-:Y:S02]  /*0640*/  SEL R18, RZ, 0x83000000, P0 ;  /* 0x83000000ff127807 */ /* 0x000fe40000000000 */
[----:B------:R-:W-:Y:S01]  /*0650*/  FSETP.NEU.AND P0, PT, R8, 1, PT ;  /* 0x3f8000000800780b */ /* 0x000fe20003f0d000 */
[----:B------:R-:W-:Y:S02]  /*0660*/  FFMA R14, R5, R16, 0.0013391353422775864601 ;  /* 0x3aaf85ed050e7423 */ /* 0x000fe40000000010 */
[----:B------:R-:W1:Y:S01]  /*0670*/  LDC R16, c[0x0][0x3a4] ;  /* 0x0000e900ff107b82 */ /* 0x000e620000000800 */
[----:B------:R-:W-:Y:S01]  /*0680*/  FSETP.EQ.OR P0, PT, R3, RZ, !P0 ;  /* 0x000000ff0300720b */ /* 0x000fe20004702400 */
[----:B------:R-:W-:-:S04]  /*0690*/  FFMA R14, R5, R14, 0.0096188392490148544312 ;  /* 0x3c1d9856050e7423 */ /* 0x000fc8000000000e */
[----:B------:R-:W-:Y:S01]  /*06a0*/  FFMA R14, R5, R14, 0.055503588169813156128 ;  /* 0x3d6357bb050e7423 */ /* 0x000fe2000000000e */
[----:B0-----:R-:W-:-:S03]  /*06b0*/  FADD R12, R9, R9 ;  /* 0x00000009090c7221 */ /* 0x001fc60000000000 */
[----:B------:R-:W-:-:S04]  /*06c0*/  FFMA R14, R5, R14, 0.24022644758224487305 ;  /* 0x3e75fdec050e7423 */ /* 0x000fc8000000000e */
[----:B------:R-:W-:-:S04]  /*06d0*/  FFMA R14, R5, R14, 0.69314718246459960938 ;  /* 0x3f317218050e7423 */ /* 0x000fc8000000000e */
[----:B------:R-:W-:Y:S01]  /*06e0*/  FFMA R14, R5, R14, 1 ;  /* 0x3f800000050e7423 */ /* 0x000fe2000000000e */
[----:B------:R-:W-:Y:S02]  /*06f0*/  VIADD R5, R18, 0x7f000000 ;  /* 0x7f00000012057836 */ /* 0x000fe40000000000 */
[----:B------:R-:W-:Y:S02]  /*0700*/  IMAD R18, R13, 0x800000, -R18 ;  /* 0x008000000d127824 */ /* 0x000fe400078e0a12 */
[----:B------:R-:W-:-:S04]  /*0710*/  FMUL R5, R14, R5 ;  /* 0x000000050e057220 */ /* 0x000fc80000400000 */
[----:B------:R-:W-:Y:S01]  /*0720*/  FMUL R18, R5, R18 ;  /* 0x0000001205127220 */ /* 0x000fe20000400000 */
[----:B-1----:R-:W-:Y:S02]  /*0730*/  SHF.R.U32.HI R5, RZ, 0x1, R16 ;  /* 0x00000001ff057819 */ /* 0x002fe40000011610 */
[----:B------:R-:W-:Y:S01]  /*0740*/  @P1 FSEL R18, RZ, +INF , !P2 ;  /* 0x7f800000ff121808 */ /* 0x000fe20005000000 */
[----:B------:R-:W-:Y:S06]  /*0750*/  @P0 BRA `(.L_x_56) ;  /* 0x0000000000580947 */ /* 0x000fec0003800000 */
[----:B------:R-:W-:-:S04]  /*0760*/  FSETP.NAN.AND P0, PT, |R3|, |R3|, PT ;  /* 0x400000030300720b */ /* 0x000fc80003f08200 */
[----:B------:R-:W-:-:S13]  /*0770*/  FSETP.NUM.AND P0, PT, |R8|, |R8|, !P0 ;  /* 0x400000080800720b */ /* 0x000fda0004707200 */
[----:B------:R-:W-:Y:S01]  /*0780*/  @!P0 FADD R6, R8, R3 ;  /* 0x0000000308068221 */ /* 0x000fe20000000000 */
[----:B------:R-:W-:Y:S06]  /*0790*/  @!P0 BRA `(.L_x_56) ;  /* 0x0000000000488947 */ /* 0x000fec0003800000 */
[----:B------:R-:W-:Y:S01]  /*07a0*/  FSETP.NEU.AND P0, PT, |R8|, +INF , PT ;  /* 0x7f8000000800780b */ /* 0x000fe20003f0d200 */
[----:B------:R-:W-:-:S03]  /*07b0*/  FADD R12, -R12, R3 ;  /* 0x000000030c0c7221 */ /* 0x000fc60000000100 */
[----:B------:R-:W-:-:S04]  /*07c0*/  FSETP.NEU.AND P0, PT, R8, RZ, P0 ;  /* 0x000000ff0800720b */ /* 0x000fc8000070d000 */
[----:B------:R-:W-:-:S09]  /*07d0*/  FSETP.NEU.AND P1, PT, |R12|, 1, !P0 ;  /* 0x3f8000000c00780b */ /* 0x000fd2000472d200 */
[----:B------:R-:W-:-:S05]  /*07e0*/  @!P0 FADD R9, R8, R8 ;  /* 0x0000000808098221 */ /* 0x000fca0000000000 */
[----:B------:R-:W-:-:S04]  /*07f0*/  @P1 LOP3.LUT R9, R9, 0x7fffffff, RZ, 0xc0, !PT ;  /* 0x7fffffff09091812 */ /* 0x000fc800078ec0ff */
[----:B------:R-:W-:Y:S01]  /*0800*/  @!P0 MOV R6, R9 ;  /* 0x0000000900068202 */ /* 0x000fe20000000f00 */
[----:B------:R-:W-:Y:S06]  /*0810*/  @!P0 BRA `(.L_x_56) ;  /* 0x0000000000288947 */ /* 0x000fec0003800000 */
[----:B------:R-:W-:Y:S02]  /*0820*/  FSETP.EQ.AND P1, PT, R8, -1, PT ;  /* 0xbf8000000800780b */ /* 0x000fe40003f22000 */
[----:B------:R-:W-:-:S13]  /*0830*/  FSETP.NEU.AND P0, PT, |R3|, +INF , PT ;  /* 0x7f8000000300780b */ /* 0x000fda0003f0d200 */
[----:B------:R-:W-:Y:S05]  /*0840*/  @!P0 BRA P1, `(.L_x_56) ;  /* 0x00000000001c8947 */ /* 0x000fea0000800000 */
[----:B------:R-:W-:-:S13]  /*0850*/  FSETP.GEU.AND P1, PT, R7, R10, PT ;  /* 0x0000000a0700720b */ /* 0x000fda0003f2e000 */
[----:B------:R-:W0:Y:S01]  /*0860*/  @!P1 FRND.FLOOR R6, R3 ;  /* 0x0000000300069307 */ /* 0x000e220000205000 */
[----:B------:R-:W-:-:S04]  /*0870*/  @!P1 FSETP.NEU.AND P2, PT, |R12|, 1, PT ;  /* 0x3f8000000c00980b */ /* 0x000fc80003f4d200 */
[----:B------:R-:W-:Y:S02]  /*0880*/  @!P1 FSEL R7, R18, -R18, P2 ;  /* 0x8000001212079208 */ /* 0x000fe40001000000 */
[----:B0-----:R-:W-:Y:S01]  /*0890*/  @!P1 FSETP.NEU.AND P0, PT, R3, R6, PT ;  /* 0x000000060300920b */ /* 0x001fe20003f0d000 */
[----:B------:R-:W-:-:S03]  /*08a0*/  IMAD.MOV.U32 R6, RZ, RZ, R18 ;  /* 0x000000ffff067224 */ /* 0x000fc600078e0012 */
[----:B------:R-:W-:-:S09]  /*08b0*/  @!P1 FSEL R6, R7, +QNAN , !P0 ;  /* 0x7fffffff07069808 */ /* 0x000fd20004000000 */
.L_x_56:
[----:B------:R-:W-:Y:S05]  /*08c0*/  BSYNC.RECONVERGENT B0 ;  /* 0x0000000000007941 */ /* 0x000fea0003800200 */
.L_x_55:
[----:B------:R-:W0:Y:S01]  /*08d0*/  LDCU UR4, c[0x0][0x39c] ;  /* 0x00007380ff0477ac */ /* 0x000e220008000800 */
[----:B------:R-:W-:Y:S01]  /*08e0*/  ISETP.GE.U32.AND P0, PT, R4, R5, PT ;  /* 0x000000050400720c */ /* 0x000fe20003f06070 */
[----:B------:R-:W1:Y:S01]  /*08f0*/  LDCU UR6, c[0x0][0x3a0] ;  /* 0x00007400ff0677ac */ /* 0x000e620008000800 */
[----:B------:R-:W2:Y:S01]  /*0900*/  LDCU UR9, c[0x0][0x390] ;  /* 0x00007200ff0977ac */ /* 0x000ea20008000800 */
[----:B0-----:R-:W-:-:S04]  /*0910*/  UIMAD UR4, UR8, UR4, UR5 ;  /* 0x00000004080472a4 */ /* 0x001fc8000f8e0205 */
[----:B-1----:R-:W-:Y:S01]  /*0920*/  UIMAD UR4, UR4, UR6, UR7 ;  /* 0x00000006040472a4 */ /* 0x002fe2000f8e0207 */
[----:B--2---:R-:W-:-:S05]  /*0930*/  FMUL R6, R6, UR9 ;  /* 0x0000000906067c20 */ /* 0x004fca0008400000 */
[----:B------:R-:W-:Y:S01]  /*0940*/  IMAD R16, R16, UR4, RZ ;  /* 0x0000000410107c24 */ /* 0x000fe2000f8e02ff */
[----:B------:R-:W-:Y:S06]  /*0950*/  @P0 EXIT ;  /* 0x000000000000094d */ /* 0x000fec0003800000 */
[C---:B------:R-:W-:Y:S01]  /*0960*/  FMUL R3, |R6|.reuse, 16777216 ;  /* 0x4b80000006037820 */ /* 0x040fe20000400200 */
[----:B------:R-:W-:Y:S01]  /*0970*/  FSETP.GEU.AND P0, PT, |R6|, 1.175494350822287508e-38, PT ;  /* 0x008000000600780b */ /* 0x000fe20003f0e200 */
[----:B------:R-:W0:Y:S01]  /*0980*/  LDC.64 R14, c[0x0][0x388] ;  /* 0x0000e200ff0e7b82 */ /* 0x000e220000000a00 */
[----:B------:R-:W1:Y:S02]  /*0990*/  LDCU UR4, c[0x0][0x3a8] ;  /* 0x00007500ff0477ac */ /* 0x000e640008000800 */
[----:B------:R-:W-:Y:S01]  /*09a0*/  FSEL R3, R3, |R6|, !P0 ;  /* 0x4000000603037208 */ /* 0x000fe20004000000 */
[----:B------:R-:W2:Y:S04]  /*09b0*/  LDCU.64 UR6, c[0x0][0x358] ;  /* 0x00006b00ff0677ac */ /* 0x000ea80008000a00 */
[----:B------:R-:W-:-:S05]  /*09c0*/  VIADD R7, R3, 0xc0cafb0d ;  /* 0xc0cafb0d03077836 */ /* 0x000fca0000000000 */
[----:B------:R-:W-:-:S04]  /*09d0*/  LOP3.LUT R8, R7, 0xff800000, RZ, 0xc0, !PT ;  /* 0xff80000007087812 */ /* 0x000fc800078ec0ff */
[-C--:B------:R-:W-:Y:S02]  /*09e0*/  IADD3 R3, PT, PT, R3, -R8.reuse, RZ ;  /* 0x8000000803037210 */ /* 0x080fe40007ffe0ff */
[----:B------:R-:W-:Y:S01]  /*09f0*/  I2FP.F32.S32 R8, R8 ;  /* 0x0000000800087245 */ /* 0x000fe20000201400 */
[----:B-1----:R-:W-:Y:S02]  /*0a00*/  UIADD3 UR4, UPT, UPT, UR5, UR4, URZ ;  /* 0x0000000405047290 */ /* 0x002fe4000fffe0ff */
[C---:B------:R-:W-:Y:S01]  /*0a10*/  FADD R9, R3.reuse, 1 ;  /* 0x3f80000003097421 */ /* 0x040fe20000000000 */
[----:B------:R-:W-:Y:S01]  /*0a20*/  FADD R12, R3, -1 ;  /* 0xbf800000030c7421 */ /* 0x000fe20000000000 */
[----:B------:R-:W-:Y:S01]  /*0a30*/  FSEL R3, RZ, -24, P0 ;  /* 0xc1c00000ff037808 */ /* 0x000fe20000000000 */
[----:B0-----:R-:W-:Y:S01]  /*0a40*/  IMAD.WIDE.U32 R14, R16, 0x4, R14 ;  /* 0x00000004100e7825 */ /* 0x001fe200078e000e */
[----:B------:R-:W-:-:S03]  /*0a50*/  FSETP.NEU.AND P0, PT, |R6|, +INF , PT ;  /* 0x7f8000000600780b */ /* 0x000fc60003f0d200 */
[----:B------:R-:W-:Y:S01]  /*0a60*/  FADD R10, R12, R12 ;  /* 0x0000000c0c0a7221 */ /* 0x000fe20000000000 */
[----:B------:R-:W0:Y:S01]  /*0a70*/  MUFU.RCP R9, R9 ;  /* 0x0000000900097308 */ /* 0x000e220000001000 */
[----:B------:R-:W-:Y:S02]  /*0a80*/  FSETP.EQ.OR P0, PT, R6, RZ, !P0 ;  /* 0x000000ff0600720b */ /* 0x000fe40004702400 */
[----:B0-----:R-:W-:Y:S01]  /*0a90*/  FMUL R7, R9, R10 ;  /* 0x0000000a09077220 */ /* 0x001fe20000400000 */
[----:B------:R-:W-:-:S03]  /*0aa0*/  FFMA R10, R8, 1.1920928955078125e-07, R3 ;  /* 0x34000000080a7823 */ /* 0x000fc60000000003 */
[CC--:B------:R-:W-:Y:S01]  /*0ab0*/  FMUL R3, R7.reuse, R7.reuse ;  /* 0x0000000707037220 */ /* 0x0c0fe20000400000 */
[----:B------:R-:W-:Y:S01]  /*0ac0*/  FADD R11, R12, -R7 ;  /* 0x800000070c0b7221 */ /* 0x000fe20000000000 */
[----:B------:R-:W-:Y:S02]  /*0ad0*/  FFMA R8, R7, 1.4426950216293334961, R10 ;  /* 0x3fb8aa3b07087823 */ /* 0x000fe4000000000a */
[----:B------:R-:W-:Y:S01]  /*0ae0*/  FFMA R2, R3, R2, 0.0032181653659790754318 ;  /* 0x3b52e7db03027423 */ /* 0x000fe20000000002 */
[----:B------:R-:W-:Y:S01]  /*0af0*/  FADD R11, R11, R11 ;  /* 0x0000000b0b0b7221 */ /* 0x000fe20000000000 */
[----:B------:R-:W-:Y:S02]  /*0b00*/  FADD R10, R10, -R8 ;  /* 0x800000080a0a7221 */ /* 0x000fe40000000000 */
[----:B------:R-:W-:Y:S01]  /*0b10*/  FFMA R2, R3, R2, 0.018033718690276145935 ;  /* 0x3c93bb7303027423 */ /* 0x000fe20000000002 */
[----:B------:R-:W-:Y:S01]  /*0b20*/  FFMA R12, R12, -R7, R11 ;  /* 0x800000070c0c7223 */ /* 0x000fe2000000000b */
[----:B------:R-:W-:-:S02]  /*0b30*/  FFMA R11, R7, 1.4426950216293334961, R10 ;  /* 0x3fb8aa3b070b7823 */ /* 0x000fc4000000000a */
[----:B------:R-:W-:Y:S01]  /*0b40*/  FFMA R2, R3, R2, 0.12022458761930465698 ;  /* 0x3df6384f03027423 */ /* 0x000fe20000000002 */
[----:B------:R-:W-:-:S03]  /*0b50*/  FMUL R12, R9, R12 ;  /* 0x0000000c090c7220 */ /* 0x000fc60000400000 */
[----:B------:R-:W-:Y:S01]  /*0b60*/  FMUL R10, R3, R2 ;  /* 0x00000002030a7220 */ /* 0x000fe20000400000 */
[----:B------:R-:W-:Y:S01]  /*0b70*/  FFMA R18, R12, 1.4426950216293334961, R11 ;  /* 0x3fb8aa3b0c127823 */ /* 0x000fe2000000000b */
[----:B------:R-:W0:Y:S02]  /*0b80*/  LDC.64 R2, c[0x0][0x380] ;  /* 0x0000e000ff027b82 */ /* 0x000e240000000a00 */
[----:B------:R-:W-:Y:S01]  /*0b90*/  FMUL R11, R10, 3 ;  /* 0x404000000a0b7820 */ /* 0x000fe20000400000 */
[----:B------:R-:W-:-:S04]  /*0ba0*/  FFMA R9, R7, 1.9251366722983220825e-08, R18 ;  /* 0x32a55e3407097823 */ /* 0x000fc80000000012 */
[----:B------:R-:W-:-:S04]  /*0bb0*/  FFMA R9, R12, R11, R9 ;  /* 0x0000000b0c097223 */ /* 0x000fc80000000009 */
[----:B------:R-:W-:Y:S01]  /*0bc0*/  FFMA R9, R7, R10, R9 ;  /* 0x0000000a07097223 */ /* 0x000fe20000000009 */
[----:B------:R-:W-:-:S03]  /*0bd0*/  I2FP.F32.U32 R10, UR4 ;  /* 0x00000004000a7c45 */ /* 0x000fc60008201000 */
[----:B------:R-:W-:-:S04]  /*0be0*/  FADD R7, R8, R9 ;  /* 0x0000000908077221 */ /* 0x000fc80000000000 */
[----:B------:R-:W-:-:S04]  /*0bf0*/  FADD R8, -R8, R7 ;  /* 0x0000000708087221 */ /* 0x000fc80000000100 */
[----:B------:R-:W-:Y:S01]  /*0c00*/  FADD R8, R9, -R8 ;  /* 0x8000000809087221 */ /* 0x000fe20000000000 */
[----:B0-----:R-:W-:-:S04]  /*0c10*/  IMAD.WIDE.U32 R16, R16, 0x4, R2 ;  /* 0x0000000410107825 */ /* 0x001fc800078e0002 */
[----:B--2---:R-:W-:-:S07]  /*0c20*/  FADD R9, R6, R6 ;  /* 0x0000000606097221 */ /* 0x004fce0000000000 */
.L_x_70:
        /* <DEDUP_REMOVED lines=13> */
[----:B------:R-:W-:Y:S05]  /*0d00*/  CALL.REL.NOINC `($__internal_3_$__cuda_sm3x_div_rn_noftz_f32_slowpath) ;  /* 0x0000001000907944 */ /* 0x000fea0003c00000 */
[----:B------:R-:W-:-:S07]  /*0d10*/  MOV R3, R12 ;  /* 0x0000000c00037202 */ /* 0x000fce0000000f00 */
.L_x_58:
[----:B------:R-:W-:Y:S05]  /*0d20*/  BSYNC.RECONVERGENT B0 ;  /* 0x0000000000007941 */ /* 0x000fea0003800200 */
.L_x_57:
[CC--:B------:R-:W-:Y:S01]  /*0d30*/  FMUL R2, R7.reuse, R3.reuse ;  /* 0x0000000307027220 */ /* 0x0c0fe20000400000 */
[----:B------:R-:W-:Y:S01]  /*0d40*/  IMAD.MOV.U32 R19, RZ, RZ, 0x391fcb8e ;  /* 0x391fcb8eff137424 */ /* 0x000fe200078e00ff */
[----:B------:R-:W-:Y:S02]  /*0d50*/  BSSY.RECONVERGENT B0, `(.L_x_59) ;  /* 0x000002f000007945 */ /* 0x000fe40003800200 */
[----:B------:R-:W0:Y:S01]  /*0d60*/  FRND R13, R2 ;  /* 0x00000002000d7307 */ /* 0x000e220000201000 */
[-C--:B------:R-:W-:Y:S01]  /*0d70*/  FFMA R11, R7, R3.reuse, -R2 ;  /* 0x00000003070b7223 */ /* 0x080fe20000000802 */
[C---:B------:R-:W-:Y:S02]  /*0d80*/  FSETP.GT.AND P2, PT, |R2|.reuse, 152, PT ;  /* 0x431800000200780b */ /* 0x040fe40003f44200 */
[----:B------:R-:W-:Y:S01]  /*0d90*/  FSETP.GEU.AND P3, PT, R2, RZ, PT ;  /* 0x000000ff0200720b */ /* 0x000fe20003f6e000 */
[----:B------:R-:W-:-:S03]  /*0da0*/  FFMA R11, R8, R3, R11 ;  /* 0x00000003080b7223 */ /* 0x000fc6000000000b */
[----:B------:R-:W1:Y:S01]  /*0db0*/  F2I.NTZ R18, R2 ;  /* 0x0000000200127305 */ /* 0x000e620000203100 */
[----:B0-----:R-:W-:Y:S01]  /*0dc0*/  FADD R12, R2, -R13 ;  /* 0x8000000d020c7221 */ /* 0x001fe20000000000 */
[----:B------:R-:W-:-:S03]  /*0dd0*/  FSETP.GT.AND P1, PT, R13, RZ, PT ;  /* 0x000000ff0d00720b */ /* 0x000fc60003f24000 */
[----:B------:R-:W-:Y:S01]  /*0de0*/  FADD R12, R11, R12 ;  /* 0x0000000c0b0c7221 */ /* 0x000fe20000000000 */
[----:B------:R-:W-:Y:S02]  /*0df0*/  SEL R13, RZ, 0x83000000, P1 ;  /* 0x83000000ff0d7807 */ /* 0x000fe40000800000 */
[----:B------:R-:W-:Y:S01]  /*0e00*/  FSETP.NEU.AND P1, PT, R3, RZ, PT ;  /* 0x000000ff0300720b */ /* 0x000fe20003f2d000 */
[----:B------:R-:W-:-:S03]  /*0e10*/  FFMA R11, R12, R19, 0.0013391353422775864601 ;  /* 0x3aaf85ed0c0b7423 */ /* 0x000fc60000000013 */
[----:B------:R-:W-:Y:S01]  /*0e20*/  FSETP.EQ.OR P1, PT, R6, 1, !P1 ;  /* 0x3f8000000600780b */ /* 0x000fe20004f22400 */
[----:B------:R-:W-:-:S04]  /*0e30*/  FFMA R11, R12, R11, 0.0096188392490148544312 ;  /* 0x3c1d98560c0b7423 */ /* 0x000fc8000000000b */
[----:B------:R-:W-:-:S04]  /*0e40*/  FFMA R11, R12, R11, 0.055503588169813156128 ;  /* 0x3d6357bb0c0b7423 */ /* 0x000fc8000000000b */
[----:B------:R-:W-:Y:S01]  /*0e50*/  FFMA R19, R12, R11, 0.24022644758224487305 ;  /* 0x3e75fdec0c137423 */ /* 0x000fe2000000000b */
[----:B------:R-:W-:-:S03]  /*0e60*/  FMUL R11, R3, 0.5 ;  /* 0x3f000000030b7820 */ /* 0x000fc60000400000 */
[----:B------:R-:W-:-:S03]  /*0e70*/  FFMA R19, R12, R19, 0.69314718246459960938 ;  /* 0x3f3172180c137423 */ /* 0x000fc60000000013 */
[----:B------:R-:W0:Y:S01]  /*0e80*/  FRND.TRUNC R11, R11 ;  /* 0x0000000b000b7307 */ /* 0x000e22000020d000 */
[----:B------:R-:W-:Y:S01]  /*0e90*/  FFMA R19, R12, R19, 1 ;  /* 0x3f8000000c137423 */ /* 0x000fe20000000013 */
[----:B------:R-:W-:Y:S01]  /*0ea0*/  VIADD R12, R13, 0x7f000000 ;  /* 0x7f0000000d0c7836 */ /* 0x000fe20000000000 */
[----:B-1----:R-:W-:-:S03]  /*0eb0*/  LEA R13, R18, -R13, 0x17 ;  /* 0x8000000d120d7211 */ /* 0x002fc600078eb8ff */
[----:B------:R-:W-:-:S04]  /*0ec0*/  FMUL R12, R19, R12 ;  /* 0x0000000c130c7220 */ /* 0x000fc80000400000 */
[----:B------:R-:W-:Y:S01]  /*0ed0*/  FMUL R13, R12, R13 ;  /* 0x0000000d0c0d7220 */ /* 0x000fe20000400000 */
[----:B------:R-:W-:Y:S01]  /*0ee0*/  IMAD.MOV.U32 R12, RZ, RZ, 0x3f800000 ;  /* 0x3f800000ff0c7424 */ /* 0x000fe200078e00ff */
[----:B------:R-:W-:Y:S01]  /*0ef0*/  @P2 FSEL R13, RZ, +INF , !P3 ;  /* 0x7f800000ff0d2808 */ /* 0x000fe20005800000 */
[----:B0-----:R-:W-:Y:S01]  /*0f00*/  FADD R2, R11, R11 ;  /* 0x0000000b0b027221 */ /* 0x001fe20000000000 */
[----:B------:R-:W-:Y:S06]  /*0f10*/  @P1 BRA `(.L_x_60) ;  /* 0x0000000000481947 */ /* 0x000fec0003800000 */
        /* <DEDUP_REMOVED lines=18> */
.L_x_60:
[----:B------:R-:W-:Y:S05]  /*1040*/  BSYNC.RECONVERGENT B0 ;  /* 0x0000000000007941 */ /* 0x000fea0003800200 */
.L_x_59:
[----:B------:R-:W-:Y:S01]  /*1050*/  VIADD R2, R12, 0x1800000 ;  /* 0x018000000c027836 */ /* 0x000fe20000000000 */
[----:B------:R-:W-:Y:S04]  /*1060*/  BSSY.RECONVERGENT B0, `(.L_x_61) ;  /* 0x000000d000007945 */ /* 0x000fe80003800200 */
[----:B------:R-:W-:-:S04]  /*1070*/  LOP3.LUT R2, R2, 0x7f800000, RZ, 0xc0, !PT ;  /* 0x7f80000002027812 */ /* 0x000fc800078ec0ff */
[----:B------:R-:W-:-:S13]  /*1080*/  ISETP.GT.U32.AND P1, PT, R2, 0x1ffffff, PT ;  /* 0x01ffffff0200780c */ /* 0x000fda0003f24070 */
[----:B------:R-:W-:Y:S05]  /*1090*/  @P1 BRA `(.L_x_62) ;  /* 0x0000000000141947 */ /* 0x000fea0003800000 */
[----:B------:R-:W-:Y:S02]  /*10a0*/  MOV R2, R12 ;  /* 0x0000000c00027202 */ /* 0x000fe40000000f00 */
[----:B------:R-:W-:-:S07]  /*10b0*/  MOV R12, 0x10d0 ;  /* 0x000010d0000c7802 */ /* 0x000fce0000000f00 */
[----:B------:R-:W-:Y:S05]  /*10c0*/  CALL.REL.NOINC `($__internal_2_$__cuda_sm20_rcp_rn_f32_slowpath) ;  /* 0x0000000800d07944 */ /* 0x000fea0003c00000 */
[----:B------:R-:W-:Y:S01]  /*10d0*/  IMAD.MOV.U32 R21, RZ, RZ, R11 ;  /* 0x000000ffff157224 */ /* 0x000fe200078e000b */
[----:B------:R-:W-:Y:S06]  /*10e0*/  BRA `(.L_x_63) ;  /* 0x0000000000107947 */ /* 0x000fec0003800000 */
.L_x_62:
[----:B------:R-:W0:Y:S02]  /*10f0*/  MUFU.RCP R21, R12 ;  /* 0x0000000c00157308 */ /* 0x000e240000001000 */
[----:B0-----:R-:W-:-:S04]  /*1100*/  FFMA R2, R21, R12, -1 ;  /* 0xbf80000015027423 */ /* 0x001fc8000000000c */
[----:B------:R-:W-:-:S04]  /*1110*/  FADD.FTZ R2, -R2, -RZ ;  /* 0x800000ff02027221 */ /* 0x000fc80000010100 */
[----:B------:R-:W-:-:S07]  /*1120*/  FFMA R21, R21, R2, R21 ;  /* 0x0000000215157223 */ /* 0x000fce0000000015 */
.L_x_63:
[----:B------:R-:W-:Y:S05]  /*1130*/  BSYNC.RECONVERGENT B0 ;  /* 0x0000000000007941 */ /* 0x000fea0003800200 */
.L_x_61:
[----:B------:R-:W-:Y:S01]  /*1140*/  FMUL R21, R10, R21 ;  /* 0x000000150a157220 */ /* 0x000fe20000400000 */
[----:B------:R-:W-:Y:S03]  /*1150*/  BSSY.RECONVERGENT B0, `(.L_x_64) ;  /* 0x0000042000007945 */ /* 0x000fe60003800200 */
[C---:B------:R-:W-:Y:S01]  /*1160*/  FMUL R2, R21.reuse, 0.63661974668502807617 ;  /* 0x3f22f98315027820 */ /* 0x040fe20000400000 */
[----:B------:R-:W-:-:S03]  /*1170*/  FSETP.GE.AND P1, PT, |R21|, 105615, PT ;  /* 0x47ce47801500780b */ /* 0x000fc60003f26200 */
[----:B------:R-:W0:Y:S02]  /*1180*/  F2I.NTZ R18, R2 ;  /* 0x0000000200127305 */ /* 0x000e240000203100 */
[----:B0-----:R-:W-:Y:S01]  /*1190*/  I2FP.F32.S32 R22, R18 ;  /* 0x0000001200167245 */ /* 0x001fe20000201400 */
[----:B------:R-:W-:-:S04]  /*11a0*/  IMAD.MOV.U32 R23, RZ, RZ, R18 ;  /* 0x000000ffff177224 */ /* 0x000fc800078e0012 */
[----:B------:R-:W-:-:S04]  /*11b0*/  FFMA R3, R22, -1.5707962512969970703, R21 ;  /* 0xbfc90fda16037823 */ /* 0x000fc80000000015 */
[----:B------:R-:W-:-:S04]  /*11c0*/  FFMA R3, R22, -7.5497894158615963534e-08, R3 ;  /* 0xb3a2216816037823 */ /* 0x000fc80000000003 */
[----:B------:R-:W-:-:S05]  /*11d0*/  FFMA R22, R22, -5.3903029534742383927e-15, R3 ;  /* 0xa7c234c516167823 */ /* 0x000fca0000000003 */
[----:B------:R-:W-:Y:S01]  /*11e0*/  MOV R3, R22 ;  /* 0x0000001600037202 */ /* 0x000fe20000000f00 */
        /* <DEDUP_REMOVED lines=12> */
.L_x_66:
[----:B0-----:R-:W-:Y:S01]  /*12b0*/  IMAD.U32 R2, RZ, RZ, UR8 ;  /* 0x00000008ff027e24 */ /* 0x001fe2000f8e00ff */
[----:B------:R-:W-:-:S05]  /*12c0*/  MOV R3, UR9 ;  /* 0x0000000900037c02 */ /* 0x000fca0008000f00 */
        /* <DEDUP_REMOVED lines=9> */
[----:B0-----:R-:W-:Y:S01]  /*1360*/  VIADD R11, R11, 0x4 ;  /* 0x000000040b0b7836 */ /* 0x001fe20000000000 */
        /* <DEDUP_REMOVED lines=17> */
[C---:B------:R-:W-:Y:S02]  /*1480*/  SHF.L.W.U32.HI R18, R2.reuse, 0x2, R11 ;  /* 0x0000000202127819 */ /* 0x040fe40000010e0b */
[----:B------:R-:W-:Y:S02]  /*1490*/  SHF.L.U32 R2, R2, 0x2, RZ ;  /* 0x0000000202027819 */ /* 0x000fe400000006ff */
[----:B------:R-:W-:-:S02]  /*14a0*/  SHF.R.S32.HI R3, RZ, 0x1f, R18 ;  /* 0x0000001fff037819 */ /* 0x000fc40000011412 */
[----:B------:R-:W-:Y:S02]  /*14b0*/  SHF.R.U32.HI R11, RZ, 0x1e, R11 ;  /* 0x0000001eff0b7819 */ /* 0x000fe4000001160b */
[C---:B------:R-:W-:Y:S02]  /*14c0*/  LOP3.LUT R2, R3.reuse, R2, RZ, 0x3c, !PT ;  /* 0x0000000203027212 */ /* 0x040fe400078e3cff */
[----:B------:R-:W-:Y:S02]  /*14d0*/  LOP3.LUT R3, R3, R18, RZ, 0x3c, !PT ;  /* 0x0000001203037212 */ /* 0x000fe400078e3cff */
[C---:B0-----:R-:W-:Y:S02]  /*14e0*/  LOP3.LUT R19, R18.reuse, R21, RZ, 0x3c, !PT ;  /* 0x0000001512137212 */ /* 0x041fe400078e3cff */
[----:B------:R-:W-:Y:S02]  /*14f0*/  LEA.HI R18, R18, R11, RZ, 0x1 ;  /* 0x0000000b12127211 */ /* 0x000fe400078f08ff */
[----:B------:R-:W0:Y:S01]  /*1500*/  I2F.F64.S64 R2, R2 ;  /* 0x0000000200027312 */ /* 0x000e220000301c00 */
[----:B------:R-:W-:-:S02]  /*1510*/  ISETP.GE.AND P2, PT, R19, RZ, PT ;  /* 0x000000ff1300720c */ /* 0x000fc40003f46270 */
[----:B------:R-:W-:-:S04]  /*1520*/  IMAD.MOV R11, RZ, RZ, -R18 ;  /* 0x000000ffff0b7224 */ /* 0x000fc800078e0a12 */
[----:B------:R-:W-:Y:S01]  /*1530*/  @!P1 IMAD.MOV.U32 R18, RZ, RZ, R11 ;  /* 0x000000ffff129224 */ /* 0x000fe200078e000b */
[----:B0-----:R-:W-:-:S10]  /*1540*/  DMUL R12, R2, UR4 ;  /* 0x00000004020c7c28 */ /* 0x001fd40008000000 */
[----:B------:R-:W0:Y:S02]  /*1550*/  F2F.F32.F64 R12, R12 ;  /* 0x0000000c000c7310 */ /* 0x000e240000301000 */
[----:B0-----:R-:W-:-:S07]  /*1560*/  FSEL R3, -R12, R12, !P2 ;  /* 0x0000000c0c037208 */ /* 0x001fce0005000100 */
.L_x_65:
[----:B------:R-:W-:Y:S05]  /*1570*/  BSYNC.RECONVERGENT B0 ;  /* 0x0000000000007941 */ /* 0x000fea0003800200 */
.L_x_64:
[----:B------:R-:W-:Y:S01]  /*1580*/  MOV R12, 0x37cbac00 ;  /* 0x37cbac00000c7802 */ /* 0x000fe20000000f00 */
[----:B------:R-:W-:Y:S01]  /*1590*/  FMUL R2, R3, R3 ;  /* 0x0000000303027220 */ /* 0x000fe20000400000 */
[C---:B------:R-:W-:Y:S01]  /*15a0*/  LOP3.LUT R13, R18.reuse, 0x1, RZ, 0xc0, !PT ;  /* 0x00000001120d7812 */ /* 0x040fe200078ec0ff */
[----:B------:R-:W-:Y:S02]  /*15b0*/  HFMA2 R20, -RZ, RZ, 1.541015625, -0.052001953125 ;  /* 0x3e2aaaa8ff147431 */ /* 0x000fe400000001ff */
[----:B------:R-:W-:Y:S02]  /*15c0*/  VIADD R18, R18, 0x1 ;  /* 0x0000000112127836 */ /* 0x000fe40000000000 */
[----:B------:R-:W-:Y:S01]  /*15d0*/  FFMA R11, R2, R12, -0.0013887860113754868507 ;  /* 0xbab607ed020b7423 */ /* 0x000fe2000000000c */
[----:B------:R-:W-:Y:S01]  /*15e0*/  ISETP.NE.U32.AND P1, PT, R13, 0x1, PT ;  /* 0x000000010d00780c */ /* 0x000fe20003f25070 */
[----:B------:R-:W-:Y:S01]  /*15f0*/  IMAD.MOV.U32 R13, RZ, RZ, 0x3c0885e4 ;  /* 0x3c0885e4ff0d7424 */ /* 0x000fe200078e00ff */
[----:B------:R-:W-:Y:S01]  /*1600*/  BSSY.RECONVERGENT B0, `(.L_x_67) ;  /* 0x0000040000007945 */ /* 0x000fe20003800200 */
[----:B------:R-:W-:-:S02]  /*1610*/  LOP3.LUT P2, RZ, R18, 0x2, RZ, 0xc0, !PT ;  /* 0x0000000212ff7812 */ /* 0x000fc4000784c0ff */
[----:B------:R-:W-:Y:S02]  /*1620*/  FSEL R19, R11, -0.00019574658654164522886, P1 ;  /* 0xb94d41530b137808 */ /* 0x000fe40000800000 */
[----:B------:R-:W-:Y:S02]  /*1630*/  FSEL R25, R13, 0.041666727513074874878, !P1 ;  /* 0x3d2aaabb0d197808 */ /* 0x000fe40004800000 */
[----:B------:R-:W-:Y:S02]  /*1640*/  FSEL R11, R3, 1, !P1 ;  /* 0x3f800000030b7808 */ /* 0x000fe40004800000 */
[----:B------:R-:W-:Y:S01]  /*1650*/  FSEL R24, -R20, -0.4999999701976776123, !P1 ;  /* 0xbeffffff14187808 */ /* 0x000fe20004800100 */
[C---:B------:R-:W-:Y:S01]  /*1660*/  FFMA R19, R2.reuse, R19, R25 ;  /* 0x0000001302137223 */ /* 0x040fe20000000019 */
[----:B------:R-:W-:Y:S01]  /*1670*/  FSETP.GE.AND P1, PT, |R21|, 105615, PT ;  /* 0x47ce47801500780b */ /* 0x000fe20003f26200 */
[C---:B------:R-:W-:Y:S02]  /*1680*/  FFMA R18, R2.reuse, R11, RZ ;  /* 0x0000000b02127223 */ /* 0x040fe400000000ff */
[----:B------:R-:W-:-:S04]  /*1690*/  FFMA R19, R2, R19, R24 ;  /* 0x0000001302137223 */ /* 0x000fc80000000018 */
[----:B------:R-:W-:-:S04]  /*16a0*/  FFMA R11, R18, R19, R11 ;  /* 0x00000013120b7223 */ /* 0x000fc8000000000b */
[----:B------:R-:W-:Y:S02]  /*16b0*/  @P2 FADD R11, RZ, -R11 ;  /* 0x8000000bff0b2221 */ /* 0x000fe40000000000 */
[----:B------:R-:W-:Y:S05]  /*16c0*/  @!P1 BRA `(.L_x_68) ;  /* 0x0000000000cc9947 */ /* 0x000fea0003800000 */
[----:B------:R-:W-:-:S13]  /*16d0*/  FSETP.NEU.AND P1, PT, |R21|, +INF , PT ;  /* 0x7f8000001500780b */ /* 0x000fda0003f2d200 */
[----:B------:R-:W-:Y:S01]  /*16e0*/  @!P1 FMUL R22, RZ, R21 ;  /* 0x00000015ff169220 */ /* 0x000fe20000400000 */
[----:B------:R-:W-:Y:S01]  /*16f0*/  @!P1 IMAD.MOV.U32 R23, RZ, RZ, RZ ;  /* 0x000000ffff179224 */ /* 0x000fe200078e00ff */
[----:B------:R-:W-:Y:S06]  /*1700*/  @!P1 BRA `(.L_x_68) ;  /* 0x0000000000bc9947 */ /* 0x000fec0003800000 */
[----:B------:R-:W-:Y:S01]  /*1710*/  IMAD.SHL.U32 R22, R21, 0x100, RZ ;  /* 0x0000010015167824 */ /* 0x000fe200078e00ff */
[----:B------:R-:W-:Y:S01]  /*1720*/  MOV R23, RZ ;  /* 0x000000ff00177202 */ /* 0x000fe20000000f00 */
[----:B------:R-:W-:Y:S01]  /*1730*/  IMAD.MOV.U32 R24, RZ, RZ, RZ ;  /* 0x000000ffff187224 */ /* 0x000fe200078e00ff */
[----:B------:R-:W-:Y:S02]  /*1740*/  UMOV UR4, URZ ;  /* 0x000000ff00047c82 */ /* 0x000fe40008000000 */
[----:B------:R-:W-:-:S07]  /*1750*/  LOP3.LUT R22, R22, 0x80000000, RZ, 0xfc, !PT ;  /* 0x8000000016167812 */ /* 0x000fce00078efcff */
.L_x_69:
[----:B0-----:R-:W0:Y:S02]  /*1760*/  LDC.64 R2, c[0x4][RZ] ;  /* 0x01000000ff027b82 */ /* 0x001e240000000a00 */
[----:B0-----:R-:W-:-:S05]  /*1770*/  IMAD.WIDE.U32 R18, R24, 0x4, R2 ;  /* 0x0000000418127825 */ /* 0x001fca00078e0002 */
[----:B------:R-:W2:Y:S01]  /*1780*/  LDG.E.CONSTANT R3, desc[UR6][R18.64] ;  /* 0x0000000612037981 */ /* 0x000ea2000c1e9900 */
[C---:B------:R-:W-:Y:S01]  /*1790*/  IMAD R25, R24.reuse, 0x4, R1 ;  /* 0x0000000418197824 */ /* 0x040fe200078e0201 */
[----:B------:R-:W-:-:S04]  /*17a0*/  IADD3 R24, PT, PT, R24, 0x1, RZ ;  /* 0x0000000118187810 */ /* 0x000fc80007ffe0ff */
        /* <DEDUP_REMOVED lines=8> */
[C---:B0-----:R-:W-:Y:S02]  /*1830*/  LOP3.LUT R2, R18.reuse, 0xe0, RZ, 0xc0, !PT ;  /* 0x000000e012027812 */ /* 0x041fe400078ec0ff */
        /* <DEDUP_REMOVED lines=9> */
[----:B------:R-:W-:Y:S01]  /*18d0*/  UMOV UR5, 0x3bf921fb ;  /* 0x3bf921fb00057882 */ /* 0x000fe20000000000 */
[----:B------:R-:W-:-:S02]  /*18e0*/  ISETP.GE.AND P2, PT, R21, RZ, PT ;  /* 0x000000ff1500720c */ /* 0x000fc40003f46270 */
[-C--:B--2---:R-:W-:Y:S02]  /*18f0*/  @P1 SHF.L.W.U32.HI R22, R3, R18.reuse, R22 ;  /* 0x0000001203161219 */ /* 0x084fe40000010e16 */
[----:B---3--:R-:W-:Y:S02]  /*1900*/  @P1 SHF.L.W.U32.HI R3, R2, R18, R3 ;  /* 0x0000001202031219 */ /* 0x008fe40000010e03 */
[--C-:B-1----:R-:W-:Y:S02]  /*1910*/  SHF.R.U32.HI R23, RZ, 0x1e, R22.reuse ;  /* 0x0000001eff177819 */ /* 0x102fe40000011616 */
[C---:B------:R-:W-:Y:S01]  /*1920*/  SHF.L.W.U32.HI R24, R3.reuse, 0x2, R22 ;  /* 0x0000000203187819 */ /* 0x040fe20000010e16 */
[----:B------:R-:W-:-:S03]  /*1930*/  IMAD.SHL.U32 R3, R3, 0x4, RZ ;  /* 0x0000000403037824 */ /* 0x000fc600078e00ff */
[----:B------:R-:W-:Y:S02]  /*1940*/  SHF.R.S32.HI R18, RZ, 0x1f, R24 ;  /* 0x0000001fff127819 */ /* 0x000fe40000011418 */
[----:B------:R-:W-:Y:S02]  /*1950*/  LOP3.LUT R21, R24, R21, RZ, 0x3c, !PT ;  /* 0x0000001518157212 */ /* 0x000fe400078e3cff */
[C---:B------:R-:W-:Y:S02]  /*1960*/  LOP3.LUT R2, R18.reuse, R3, RZ, 0x3c, !PT ;  /* 0x0000000312027212 */ /* 0x040fe400078e3cff */
[----:B------:R-:W-:Y:S02]  /*1970*/  LOP3.LUT R3, R18, R24, RZ, 0x3c, !PT ;  /* 0x0000001812037212 */ /* 0x000fe400078e3cff */
[----:B------:R-:W-:Y:S02]  /*1980*/  LEA.HI R23, R24, R23, RZ, 0x1 ;  /* 0x0000001718177211 */ /* 0x000fe400078f08ff */
[----:B------:R-:W-:-:S02]  /*1990*/  ISETP.GE.AND P1, PT, R21, RZ, PT ;  /* 0x000000ff1500720c */ /* 0x000fc40003f26270 */
[----:B------:R-:W0:Y:S01]  /*19a0*/  I2F.F64.S64 R2, R2 ;  /* 0x0000000200027312 */ /* 0x000e220000301c00 */
[----:B------:R-:W-:-:S05]  /*19b0*/  IADD3 R21, PT, PT, -R23, RZ, RZ ;  /* 0x000000ff17157210 */ /* 0x000fca0007ffe1ff */
[----:B------:R-:W-:Y:S01]  /*19c0*/  @!P2 IMAD.MOV.U32 R23, RZ, RZ, R21 ;  /* 0x000000ffff17a224 */ /* 0x000fe200078e0015 */
[----:B0-----:R-:W-:-:S10]  /*19d0*/  DMUL R18, R2, UR4 ;  /* 0x0000000402127c28 */ /* 0x001fd40008000000 */
[----:B------:R-:W0:Y:S02]  /*19e0*/  F2F.F32.F64 R18, R18 ;  /* 0x0000001200127310 */ /* 0x000e240000301000 */
[----:B0-----:R-:W-:-:S07]  /*19f0*/  FSEL R22, -R18, R18, !P1 ;  /* 0x0000001212167208 */ /* 0x001fce0004800100 */
.L_x_68:
[----:B------:R-:W-:Y:S05]  /*1a00*/  BSYNC.RECONVERGENT B0 ;  /* 0x0000000000007941 */ /* 0x000fea0003800200 */
.L_x_67:
[C---:B------:R-:W-:Y:S02]  /*1a10*/  IMAD.IADD R21, R4.reuse, 0x1, R5 ;  /* 0x0000000104157824 */ /* 0x040fe400078e0205 */
[----:B------:R-:W-:-:S04]  /*1a20*/  IMAD.WIDE.U32 R18, R4, 0x4, R14 ;  /* 0x0000000404127825 */ /* 0x000fc800078e000e */
[----:B------:R-:W-:Y:S02]  /*1a30*/  IMAD.WIDE.U32 R2, R21, 0x4, R14 ;  /* 0x0000000415027825 */ /* 0x000fe400078e000e */
[----:B------:R-:W2:Y:S04]  /*1a40*/  LDG.E.CONSTANT R18, desc[UR6][R18.64] ;  /* 0x0000000612127981 */ /* 0x000ea8000c1e9900 */
[----:B------:R-:W3:Y:S01]  /*1a50*/  LDG.E.CONSTANT R2, desc[UR6][R2.64] ;  /* 0x0000000602027981 */ /* 0x000ee2000c1e9900 */
[----:B------:R-:W-:Y:S01]  /*1a60*/  FMUL R25, R22, R22 ;  /* 0x0000001616197220 */ /* 0x000fe20000400000 */
[----:B------:R-:W-:-:S03]  /*1a70*/  LOP3.LUT R24, R23, 0x1, RZ, 0xc0, !PT ;  /* 0x0000000117187812 */ /* 0x000fc600078ec0ff */
[----:B------:R-:W-:Y:S01]  /*1a80*/  FFMA R12, R25, R12, -0.0013887860113754868507 ;  /* 0xbab607ed190c7423 */ /* 0x000fe2000000000c */
[----:B------:R-:W-:-:S04]  /*1a90*/  ISETP.NE.U32.AND P1, PT, R24, 0x1, PT ;  /* 0x000000011800780c */ /* 0x000fc80003f25070 */
[----:B------:R-:W-:Y:S02]  /*1aa0*/  FSEL R24, R13, 0.041666727513074874878, P1 ;  /* 0x3d2aaabb0d187808 */ /* 0x000fe40000800000 */
[----:B------:R-:W-:Y:S02]  /*1ab0*/  FSEL R12, R12, -0.00019574658654164522886, !P1 ;  /* 0xb94d41530c0c7808 */ /* 0x000fe40004800000 */
[----:B------:R-:W-:Y:S02]  /*1ac0*/  FSEL R13, -R20, -0.4999999701976776123, P1 ;  /* 0xbeffffff140d7808 */ /* 0x000fe40000800100 */
[----:B------:R-:W-:Y:S01]  /*1ad0*/  LOP3.LUT P2, RZ, R23, 0x2, RZ, 0xc0, !PT ;  /* 0x0000000217ff7812 */ /* 0x000fe2000784c0ff */
[----:B------:R-:W-:Y:S01]  /*1ae0*/  FFMA R12, R25, R12, R24 ;  /* 0x0000000c190c7223 */ /* 0x000fe20000000018 */
[----:B------:R-:W-:-:S03]  /*1af0*/  FSEL R22, R22, 1, P1 ;  /* 0x3f80000016167808 */ /* 0x000fc60000800000 */
[C---:B------:R-:W-:Y:S02]  /*1b00*/  FFMA R12, R25.reuse, R12, R13 ;  /* 0x0000000c190c7223 */ /* 0x040fe4000000000d */
[----:B------:R-:W-:Y:S01]  /*1b10*/  FFMA R25, R25, R22, RZ ;  /* 0x0000001619197223 */ /* 0x000fe200000000ff */
[----:B------:R-:W0:Y:S03]  /*1b20*/  LDCU UR4, c[0x0][0x360] ;  /* 0x00006c00ff0477ac */ /* 0x000e260008000800 */
[----:B------:R-:W-:-:S04]  /*1b30*/  FFMA R25, R25, R12, R22 ;  /* 0x0000000c19197223 */ /* 0x000fc80000000016 */
[----:B------:R-:W-:-:S04]  /*1b40*/  @P2 FADD R25, RZ, -R25 ;  /* 0x80000019ff192221 */ /* 0x000fc80000000000 */
[C---:B---3--:R-:W-:Y:S01]  /*1b50*/  FMUL R12, R25.reuse, R2 ;  /* 0x00000002190c7220 */ /* 0x048fe20000400000 */
[----:B--2---:R-:W-:-:S03]  /*1b60*/  FMUL R25, R25, R18 ;  /* 0x0000001219197220 */ /* 0x004fc60000400000 */
[C---:B------:R-:W-:Y:S01]  /*1b70*/  FFMA R19, R11.reuse, R18, -R12 ;  /* 0x000000120b137223 */ /* 0x040fe2000000080c */
[----:B------:R-:W-:Y:S01]  /*1b80*/  FFMA R25, R11, R2, R25 ;  /* 0x000000020b197223 */ /* 0x000fe20000000019 */
[----:B------:R-:W-:-:S04]  /*1b90*/  IMAD.WIDE.U32 R2, R4, 0x4, R16 ;  /* 0x0000000404027825 */ /* 0x000fc800078e0010 */
[----:B------:R-:W-:Y:S01]  /*1ba0*/  IMAD.WIDE.U32 R12, R21, 0x4, R16 ;  /* 0x00000004150c7825 */ /* 0x000fe200078e0010 */
[----:B------:R1:W-:Y:S01]  /*1bb0*/  STG.E desc[UR6][R2.64], R19 ;  /* 0x0000001302007986 */ /* 0x0003e2000c101906 */
[----:B0-----:R-:W-:-:S03]  /*1bc0*/  IADD3 R4, PT, PT, R4, UR4, RZ ;  /* 0x0000000404047c10 */ /* 0x001fc6000fffe0ff */
[----:B------:R1:W-:Y:S01]  /*1bd0*/  STG.E desc[UR6][R12.64], R25 ;  /* 0x000000190c007986 */ /* 0x0003e2000c101906 */
[----:B------:R-:W-:-:S13]  /*1be0*/  ISETP.GE.U32.AND P1, PT, R4, R5, PT ;  /* 0x000000050400720c */ /* 0x000fda0003f26070 */
[----:B-1----:R-:W-:Y:S05]  /*1bf0*/  @!P1 BRA `(.L_x_70) ;  /* 0xfffffff0000c9947 */ /* 0x002fea000383ffff */
[----:B------:R-:W-:Y:S05]  /*1c00*/  EXIT ;  /* 0x000000000000794d */ /* 0x000fea0003800000 */
        .weak           $__internal_2_$__cuda_sm20_rcp_rn_f32_slowpath
        .type           $__internal_2_$__cuda_sm20_rcp_rn_f32_slowpath,@function
        .size           $__internal_2_$__cuda_sm20_rcp_rn_f32_slowpath,($__internal_3_$__cuda_sm3x_div_rn_noftz_f32_slowpath - $__internal_2_$__cuda_sm20_rcp_rn_f32_slowpath)
$__internal_2_$__cuda_sm20_rcp_rn_f32_slowpath:
        /* <DEDUP_REMOVED lines=15> */
.L_x_72:
        /* <DEDUP_REMOVED lines=33> */
.L_x_74:
[----:B------:R0:W1:Y:S02]  /*1f10*/  MUFU.RCP R11, R2 ;  /* 0x00000002000b7308 */ /* 0x0000640000001000 */
.L_x_73:
[----:B------:R-:W-:Y:S05]  /*1f20*/  BSYNC.RECONVERGENT B1 ;  /* 0x0000000000017941 */ /* 0x000fea0003800200 */
.L_x_71:
[----:B------:R-:W-:-:S04]  /*1f30*/  IMAD.MOV.U32 R13, RZ, RZ, 0x0 ;  /* 0x00000000ff0d7424 */ /* 0x000fc800078e00ff */
[----:B01----:R-:W-:Y:S05]  /*1f40*/  RET.REL.NODEC R12 `(lux_rope_ntk_scaled_kernel) ;  /* 0xffffffe00c2c7950 */ /* 0x003fea0003c3ffff */
        .weak           $__internal_3_$__cuda_sm3x_div_rn_noftz_f32_slowpath
        .type           $__internal_3_$__cuda_sm3x_div_rn_noftz_f32_slowpath,@function
        .size           $__internal_3_$__cuda_sm3x_div_rn_noftz_f32_slowpath,(.L_x_135 - $__internal_3_$__cuda_sm3x_div_rn_noftz_f32_slowpath)
$__internal_3_$__cuda_sm3x_div_rn_noftz_f32_slowpath:
        /* <DEDUP_REMOVED lines=34> */
.L_x_76:
[----:B------:R-:W-:Y:S01]  /*2170*/  LEA R20, R12, 0xc0800000, 0x17 ;  /* 0xc08000000c147811 */ /* 0x000fe200078eb8ff */
[----:B------:R-:W-:Y:S04]  /*2180*/  BSSY.RECONVERGENT B2, `(.L_x_81) ;  /* 0x0000036000027945 */ /* 0x000fe80003800200 */
[----:B------:R-:W-:Y:S01]  /*2190*/  IMAD.IADD R20, R3, 0x1, -R20 ;  /* 0x0000000103147824 */ /* 0x000fe200078e0a14 */
[----:B------:R-:W-:-:S03]  /*21a0*/  IADD3 R3, PT, PT, R18, -0x7f, RZ ;  /* 0xffffff8112037810 */ /* 0x000fc60007ffe0ff */
[----:B------:R-:W0:Y:S01]  /*21b0*/  MUFU.RCP R22, R20 ;  /* 0x0000001400167308 */ /* 0x000e220000001000 */
[----:B------:R-:W-:Y:S01]  /*21c0*/  FADD.FTZ R19, -R20, -RZ ;  /* 0x800000ff14137221 */ /* 0x000fe20000010100 */
[C---:B------:R-:W-:Y:S01]  /*21d0*/  IMAD R2, R3.reuse, -0x800000, R2 ;  /* 0xff80000003027824 */ /* 0x040fe200078e0202 */
[----:B------:R-:W-:-:S05]  /*21e0*/  IADD3 R12, PT, PT, R3, 0x7f, -R12 ;  /* 0x0000007f030c7810 */ /* 0x000fca0007ffe80c */
        /* <DEDUP_REMOVED lines=23> */
[----:B------:R-:W-:Y:S02]  /*2360*/  ISETP.NE.AND P2, PT, R3, RZ, PT ;  /* 0x000000ff0300720c */ /* 0x000fe40003f45270 */
        /* <DEDUP_REMOVED lines=19> */
.L_x_83:
[----:B------:R-:W-:-:S04]  /*24a0*/  LOP3.LUT R2, R2, 0x80000000, RZ, 0xc0, !PT ;  /* 0x8000000002027812 */ /* 0x000fc800078ec0ff */
[----:B------:R-:W-:Y:S01]  /*24b0*/  LOP3.LUT R2, R2, 0x7f800000, RZ, 0xfc, !PT ;  /* 0x7f80000002027812 */ /* 0x000fe200078efcff */
[----:B------:R-:W-:Y:S06]  /*24c0*/  BRA `(.L_x_84) ;  /* 0x0000000000047947 */ /* 0x000fec0003800000 */
.L_x_82:
[----:B------:R-:W-:-:S07]  /*24d0*/  IMAD R2, R12, 0x800000, R2 ;  /* 0x008000000c027824 */ /* 0x000fce00078e0202 */
.L_x_84:
[----:B------:R-:W-:Y:S05]  /*24e0*/  BSYNC.RECONVERGENT B2 ;  /* 0x0000000000027941 */ /* 0x000fea0003800200 */
.L_x_81:
[----:B------:R-:W-:Y:S05]  /*24f0*/  BRA `(.L_x_85) ;  /* 0x0000000000207947 */ /* 0x000fea0003800000 */
.L_x_80:
[----:B------:R-:W-:-:S04]  /*2500*/  LOP3.LUT R2, R3, 0x80000000, R2, 0x48, !PT ;  /* 0x8000000003027812 */ /* 0x000fc800078e4802 */
[----:B------:R-:W-:Y:S01]  /*2510*/  LOP3.LUT R2, R2, 0x7f800000, RZ, 0xfc, !PT ;  /* 0x7f80000002027812 */ /* 0x000fe200078efcff */
[----:B------:R-:W-:Y:S06]  /*2520*/  BRA `(.L_x_85) ;  /* 0x0000000000147947 */ /* 0x000fec0003800000 */
.L_x_79:
[----:B------:R-:W-:Y:S01]  /*2530*/  LOP3.LUT R2, R3, 0x80000000, R2, 0x48, !PT ;  /* 0x8000000003027812 */ /* 0x000fe200078e4802 */
[----:B------:R-:W-:Y:S06]  /*2540*/  BRA `(.L_x_85) ;  /* 0x00000000000c7947 */ /* 0x000fec0003800000 */
.L_x_78:
[----:B------:R-:W0:Y:S01]  /*2550*/  MUFU.RSQ R2, -QNAN ;  /* 0xffc0000000027908 */ /* 0x000e220000001400 */
[----:B------:R-:W-:Y:S05]  /*2560*/  BRA `(.L_x_85) ;  /* 0x0000000000047947 */ /* 0x000fea0003800000 */
.L_x_77:
[----:B------:R-:W-:-:S07]  /*2570*/  FADD.FTZ R2, R2, R3 ;  /* 0x0000000302027221 */ /* 0x000fce0000010000 */
.L_x_85:
[----:B------:R-:W-:Y:S05]  /*2580*/  BSYNC.RECONVERGENT B1 ;  /* 0x0000000000017941 */ /* 0x000fea0003800200 */
.L_x_75:
[----:B------:R-:W-:Y:S01]  /*2590*/  HFMA2 R3, -RZ, RZ, 0, 0 ;  /* 0x00000000ff037431 */ /* 0x000fe200000001ff */
[----:B0-----:R-:W-:Y:S01]  /*25a0*/  MOV R12, R2 ;  /* 0x00000002000c7202 */ /* 0x001fe20000000f00 */
[----:B------:R-:W-:-:S04]  /*25b0*/  IMAD.MOV.U32 R2, RZ, RZ, R11 ;  /* 0x000000ffff027224 */ /* 0x000fc800078e000b */
[----:B------:R-:W-:Y:S05]  /*25c0*/  RET.REL.NODEC R2 `(lux_rope_ntk_scaled_kernel) ;  /* 0xffffffd8028c7950 */ /* 0x000fea0003c3ffff */
.L_x_86:
        /* <DEDUP_REMOVED lines=11> */
.L_x_135:


//--------------------- .text.lux_rope_compute_freqs_kernel --------------------------
	.section	.text.lux_rope_compute_freqs_kernel,"ax",@progbits
	.align	128
        .global         lux_rope_compute_freqs_kernel
        .type           lux_rope_compute_freqs_kernel,@function
        .size           lux_rope_compute_freqs_kernel,(.L_x_137 - lux_rope_compute_freqs_kernel)
        .other          lux_rope_compute_freqs_kernel,@"STO_CUDA_ENTRY STV_DEFAULT"
lux_rope_compute_freqs_kernel:
.text.lux_rope_compute_freqs_kernel:
[----:B------:R-:W0:Y:S08]  /*0000*/  LDC R1, c[0x0][0x37c] ;  /* 0x0000df00ff017b82 */ /* 0x000e300000000800 */
[----:B------:R-:W1:Y:S01]  /*0010*/  S2UR UR4, SR_CTAID.X ;  /* 0x00000000000479c3 */ /* 0x000e620000002500 */
[----:B0-----:R-:W-:-:S07]  /*0020*/  VIADD R1, R1, 0xffffffe0 ;  /* 0xffffffe001017836 */ /* 0x001fce0000000000 */
[----:B------:R-:W1:Y:S02]  /*0030*/  LDC R0, c[0x0][0x394] ;  /* 0x0000e500ff007b82 */ /* 0x000e640000000800 */
[----:B-1----:R-:W-:-:S13]  /*0040*/  ISETP.LE.U32.AND P0, PT, R0, UR4, PT ;  /* 0x0000000400007c0c */ /* 0x002fda000bf03070 */
[----:B------:R-:W-:Y:S05]  /*0050*/  @P0 EXIT ;  /* 0x000000000000094d */ /* 0x000fea0003800000 */
[----:B------:R-:W0:Y:S01]  /*0060*/  S2R R7, SR_TID.X ;  /* 0x0000000000077919 */ /* 0x000e220000002100 */
[----:B------:R-:W1:Y:S02]  /*0070*/  LDCU UR5, c[0x0][0x398] ;  /* 0x00007300ff0577ac */ /* 0x000e640008000800 */
[----:B-1----:R-:W-:-:S06]  /*0080*/  USHF.R.U32.HI UR6, URZ, 0x1, UR5 ;  /* 0x00000001ff067899 */ /* 0x002fcc0008011605 */
[----:B0-----:R-:W-:-:S13]  /*0090*/  ISETP.GE.U32.AND P0, PT, R7, UR6, PT ;  /* 0x0000000607007c0c */ /* 0x001fda000bf06070 */
[----:B------:R-:W-:Y:S05]  /*00a0*/  @P0 EXIT ;  /* 0x000000000000094d */ /* 0x000fea0003800000 */
[----:B------:R-:W0:Y:S01]  /*00b0*/  LDC R11, c[0x0][0x390] ;  /* 0x0000e400ff0b7b82 */ /* 0x000e220000000800 */
[----:B------:R-:W-:Y:S01]  /*00c0*/  IMAD.MOV.U32 R10, RZ, RZ, 0x3a2c32e4 ;  /* 0x3a2c32e4ff0a7424 */ /* 0x000fe200078e00ff */
[----:B------:R-:W-:Y:S01]  /*00d0*/  I2FP.F32.U32 R12, UR5 ;  /* 0x00000005000c7c45 */ /* 0x000fe20008201000 */
[----:B------:R-:W1:Y:S01]  /*00e0*/  LDCU.64 UR8, c[0x0][0x358] ;  /* 0x00006b00ff0877ac */ /* 0x000e620008000a00 */
[----:B------:R-:W-:Y:S01]  /*00f0*/  UIMAD UR7, UR6, UR4, URZ ;  /* 0x00000004060772a4 */ /* 0x000fe2000f8e02ff */
[C---:B0-----:R-:W-:Y:S01]  /*0100*/  FMUL R0, |R11|.reuse, 16777216 ;  /* 0x4b8000000b007820 */ /* 0x041fe20000400200 */
[----:B------:R-:W-:-:S04]  /*0110*/  FSETP.GEU.AND P0, PT, |R11|, 1.175494350822287508e-38, PT ;  /* 0x008000000b00780b */ /* 0x000fc80003f0e200 */
[----:B------:R-:W-:-:S05]  /*0120*/  FSEL R0, R0, |R11|, !P0 ;  /* 0x4000000b00007208 */ /* 0x000fca0004000000 */
[----:B------:R-:W-:-:S05]  /*0130*/  VIADD R2, R0, 0xc0cafb0d ;  /* 0xc0cafb0d00027836 */ /* 0x000fca0000000000 */
[----:B------:R-:W-:-:S05]  /*0140*/  LOP3.LUT R3, R2, 0xff800000, RZ, 0xc0, !PT ;  /* 0xff80000002037812 */ /* 0x000fca00078ec0ff */
[----:B------:R-:W-:Y:S01]  /*0150*/  IMAD.IADD R0, R0, 0x1, -R3 ;  /* 0x0000000100007824 */ /* 0x000fe200078e0a03 */
[----:B------:R-:W-:-:S03]  /*0160*/  I2FP.F32.S32 R3, R3 ;  /* 0x0000000300037245 */ /* 0x000fc60000201400 */
[C---:B------:R-:W-:Y:S01]  /*0170*/  FADD R4, R0.reuse, 1 ;  /* 0x3f80000000047421 */ /* 0x040fe20000000000 */
[----:B------:R-:W-:Y:S01]  /*0180*/  FADD R2, R0, -1 ;  /* 0xbf80000000027421 */ /* 0x000fe20000000000 */
[----:B------:R-:W-:Y:S02]  /*0190*/  FSEL R0, RZ, -24, P0 ;  /* 0xc1c00000ff007808 */ /* 0x000fe40000000000 */
[----:B------:R-:W-:Y:S01]  /*01a0*/  FSETP.NEU.AND P0, PT, |R11|, +INF , PT ;  /* 0x7f8000000b00780b */ /* 0x000fe20003f0d200 */
[----:B------:R-:W-:Y:S01]  /*01b0*/  FADD R5, R2, R2 ;  /* 0x0000000202057221 */ /* 0x000fe20000000000 */
[----:B------:R-:W0:Y:S01]  /*01c0*/  MUFU.RCP R4, R4 ;  /* 0x0000000400047308 */ /* 0x000e220000001000 */
[----:B------:R-:W-:Y:S01]  /*01d0*/  FFMA R0, R3, 1.1920928955078125e-07, R0 ;  /* 0x3400000003007823 */ /* 0x000fe20000000000 */
[C---:B------:R-:W-:Y:S01]  /*01e0*/  FSETP.EQ.OR P0, PT, R11.reuse, RZ, !P0 ;  /* 0x000000ff0b00720b */ /* 0x040fe20004702400 */
[----:B------:R-:W-:Y:S01]  /*01f0*/  FADD R11, R11, R11 ;  /* 0x0000000b0b0b7221 */ /* 0x000fe20000000000 */
[----:B0-----:R-:W-:-:S04]  /*0200*/  FMUL R5, R4, R5 ;  /* 0x0000000504057220 */ /* 0x001fc80000400000 */
[----:B------:R-:W-:Y:S01]  /*0210*/  FADD R6, R2, -R5 ;  /* 0x8000000502067221 */ /* 0x000fe20000000000 */
[CC--:B------:R-:W-:Y:S01]  /*0220*/  FMUL R3, R5.reuse, R5.reuse ;  /* 0x0000000505037220 */ /* 0x0c0fe20000400000 */
[----:B------:R-:W-:Y:S02]  /*0230*/  FFMA R8, R5, 1.4426950216293334961, R0 ;  /* 0x3fb8aa3b05087823 */ /* 0x000fe40000000000 */
[----:B------:R-:W-:Y:S01]  /*0240*/  FADD R9, R6, R6 ;  /* 0x0000000606097221 */ /* 0x000fe20000000000 */
[C---:B------:R-:W-:Y:S01]  /*0250*/  FFMA R6, R3.reuse, R10, 0.0032181653659790754318 ;  /* 0x3b52e7db03067423 */ /* 0x040fe2000000000a */
[----:B------:R-:W-:Y:S01]  /*0260*/  FADD R0, R0, -R8 ;  /* 0x8000000800007221 */ /* 0x000fe20000000000 */
[----:B------:R-:W-:Y:S01]  /*0270*/  I2FP.F32.U32 R10, UR4 ;  /* 0x00000004000a7c45 */ /* 0x000fe20008201000 */
        /* <DEDUP_REMOVED lines=12> */
[----:B------:R-:W-:-:S04]  /*0340*/  FADD R8, -R8, R9 ;  /* 0x0000000908087221 */ /* 0x000fc80000000100 */
[----:B-1----:R-:W-:-:S07]  /*0350*/  FADD R8, R5, -R8 ;  /* 0x8000000805087221 */ /* 0x002fce0000000000 */
.L_x_100:
[----:B0-----:R-:W0:Y:S01]  /*0360*/  MUFU.RCP R3, R12 ;  /* 0x0000000c00037308 */ /* 0x001e220000001000 */
        /* <DEDUP_REMOVED lines=10> */
[----:B------:R-:W-:-:S07]  /*0410*/  MOV R2, 0x430 ;  /* 0x0000043000027802 */ /* 0x000fce0000000f00 */
[----:B------:R-:W-:Y:S05]  /*0420*/  CALL.REL.NOINC `($__internal_5_$__cuda_sm3x_div_rn_noftz_f32_slowpath) ;  /* 0x00000010007c7944 */ /* 0x000fea0003c00000 */
[----:B------:R-:W-:-:S07]  /*0430*/  IMAD.MOV.U32 R2, RZ, RZ, R0 ;  /* 0x000000ffff027224 */ /* 0x000fce00078e0000 */
.L_x_88:
[----:B------:R-:W-:Y:S05]  /*0440*/  BSYNC.RECONVERGENT B0 ;  /* 0x0000000000007941 */ /* 0x000fea0003800200 */
.L_x_87:
[CC--:B------:R-:W-:Y:S01]  /*0450*/  FMUL R4, R9.reuse, R2.reuse ;  /* 0x0000000209047220 */ /* 0x0c0fe20000400000 */
[----:B------:R-:W0:Y:S01]  /*0460*/  LDC R15, c[0x0][0x390] ;  /* 0x0000e400ff0f7b82 */ /* 0x000e220000000800 */
[----:B------:R-:W-:Y:S01]  /*0470*/  IMAD.MOV.U32 R6, RZ, RZ, 0x391fcb8e ;  /* 0x391fcb8eff067424 */ /* 0x000fe200078e00ff */
[----:B------:R-:W-:Y:S01]  /*0480*/  BSSY.RECONVERGENT B0, `(.L_x_89) ;  /* 0x000002f000007945 */ /* 0x000fe20003800200 */
[----:B------:R-:W1:Y:S01]  /*0490*/  FRND R5, R4 ;  /* 0x0000000400057307 */ /* 0x000e620000201000 */
[-C--:B------:R-:W-:Y:S01]  /*04a0*/  FFMA R3, R9, R2.reuse, -R4 ;  /* 0x0000000209037223 */ /* 0x080fe20000000804 */
[C---:B------:R-:W-:Y:S02]  /*04b0*/  FSETP.GT.AND P2, PT, |R4|.reuse, 152, PT ;  /* 0x431800000400780b */ /* 0x040fe40003f44200 */
[----:B------:R-:W-:Y:S01]  /*04c0*/  FSETP.GEU.AND P3, PT, R4, RZ, PT ;  /* 0x000000ff0400720b */ /* 0x000fe20003f6e000 */
[----:B------:R-:W-:-:S03]  /*04d0*/  FFMA R3, R8, R2, R3 ;  /* 0x0000000208037223 */ /* 0x000fc60000000003 */
[----:B------:R2:W3:Y:S01]  /*04e0*/  F2I.NTZ R13, R4 ;  /* 0x00000004000d7305 */ /* 0x0004e20000203100 */
[----:B-1----:R-:W-:Y:S01]  /*04f0*/  FADD R0, R4, -R5 ;  /* 0x8000000504007221 */ /* 0x002fe20000000000 */
[----:B------:R-:W-:Y:S01]  /*0500*/  FSETP.GT.AND P1, PT, R5, RZ, PT ;  /* 0x000000ff0500720b */ /* 0x000fe20003f24000 */
[----:B--2---:R-:W-:Y:S02]  /*0510*/  IMAD.MOV.U32 R4, RZ, RZ, 0x3f800000 ;  /* 0x3f800000ff047424 */ /* 0x004fe400078e00ff */
[----:B------:R-:W-:Y:S01]  /*0520*/  FADD R3, R3, R0 ;  /* 0x0000000003037221 */ /* 0x000fe20000000000 */
[----:B------:R-:W-:Y:S02]  /*0530*/  SEL R14, RZ, 0x83000000, P1 ;  /* 0x83000000ff0e7807 */ /* 0x000fe40000800000 */
[----:B------:R-:W-:Y:S01]  /*0540*/  FSETP.NEU.AND P1, PT, R2, RZ, PT ;  /* 0x000000ff0200720b */ /* 0x000fe20003f2d000 */
[----:B------:R-:W-:-:S03]  /*0550*/  FFMA R0, R3, R6, 0.0013391353422775864601 ;  /* 0x3aaf85ed03007423 */ /* 0x000fc60000000006 */
[----:B0-----:R-:W-:Y:S01]  /*0560*/  FSETP.EQ.OR P1, PT, R15, 1, !P1 ;  /* 0x3f8000000f00780b */ /* 0x001fe20004f22400 */
[----:B------:R-:W-:-:S04]  /*0570*/  FFMA R0, R3, R0, 0.0096188392490148544312 ;  /* 0x3c1d985603007423 */ /* 0x000fc80000000000 */
[----:B------:R-:W-:-:S04]  /*0580*/  FFMA R0, R3, R0, 0.055503588169813156128 ;  /* 0x3d6357bb03007423 */ /* 0x000fc80000000000 */
[----:B------:R-:W-:Y:S01]  /*0590*/  FFMA R6, R3, R0, 0.24022644758224487305 ;  /* 0x3e75fdec03067423 */ /* 0x000fe20000000000 */
[----:B------:R-:W-:-:S03]  /*05a0*/  FMUL R0, R2, 0.5 ;  /* 0x3f00000002007820 */ /* 0x000fc60000400000 */
[----:B------:R-:W-:-:S03]  /*05b0*/  FFMA R6, R3, R6, 0.69314718246459960938 ;  /* 0x3f31721803067423 */ /* 0x000fc60000000006 */
[----:B------:R-:W0:Y:S01]  /*05c0*/  FRND.TRUNC R0, R0 ;  /* 0x0000000000007307 */ /* 0x000e22000020d000 */
[----:B------:R-:W-:Y:S01]  /*05d0*/  FFMA R6, R3, R6, 1 ;  /* 0x3f80000003067423 */ /* 0x000fe20000000006 */
[----:B------:R-:W-:Y:S02]  /*05e0*/  VIADD R3, R14, 0x7f000000 ;  /* 0x7f0000000e037836 */ /* 0x000fe40000000000 */
[----:B---3--:R-:W-:Y:S02]  /*05f0*/  IMAD R14, R13, 0x800000, -R14 ;  /* 0x008000000d0e7824 */ /* 0x008fe400078e0a0e */
[----:B------:R-:W-:-:S04]  /*0600*/  FMUL R3, R6, R3 ;  /* 0x0000000306037220 */ /* 0x000fc80000400000 */
[----:B------:R-:W-:Y:S01]  /*0610*/  FMUL R14, R3, R14 ;  /* 0x0000000e030e7220 */ /* 0x000fe20000400000 */
        /* <DEDUP_REMOVED lines=17> */
[----:B------:R-:W-:-:S04]  /*0730*/  @!P2 FSETP.NEU.AND P4, PT, |R0|, 1, PT ;  /* 0x3f8000000000a80b */ /* 0x000fc80003f8d200 */
[----:B------:R-:W-:Y:S02]  /*0740*/  @!P2 FSEL R0, R14, -R14, P4 ;  /* 0x8000000e0e00a208 */ /* 0x000fe40002000000 */
[----:B0-----:R-:W-:-:S04]  /*0750*/  @!P2 FSETP.NEU.AND P3, PT, R2, R3, PT ;  /* 0x000000030200a20b */ /* 0x001fc80003f6d000 */
[----:B------:R-:W-:-:S09]  /*0760*/  @!P2 FSEL R4, R0, +QNAN , !P3 ;  /* 0x7fffffff0004a808 */ /* 0x000fd20005800000 */
.L_x_90:
[----:B------:R-:W-:Y:S05]  /*0770*/  BSYNC.RECONVERGENT B0 ;  /* 0x0000000000007941 */ /* 0x000fea0003800200 */
.L_x_89:
[----:B------:R-:W-:Y:S01]  /*0780*/  VIADD R0, R4, 0x1800000 ;  /* 0x0180000004007836 */ /* 0x000fe20000000000 */
[----:B------:R-:W-:Y:S04]  /*0790*/  BSSY.RECONVERGENT B0, `(.L_x_91) ;  /* 0x000000d000007945 */ /* 0x000fe80003800200 */
[----:B------:R-:W-:-:S04]  /*07a0*/  LOP3.LUT R0, R0, 0x7f800000, RZ, 0xc0, !PT ;  /* 0x7f80000000007812 */ /* 0x000fc800078ec0ff */
[----:B------:R-:W-:-:S13]  /*07b0*/  ISETP.GT.U32.AND P1, PT, R0, 0x1ffffff, PT ;  /* 0x01ffffff0000780c */ /* 0x000fda0003f24070 */
[----:B------:R-:W-:Y:S05]  /*07c0*/  @P1 BRA `(.L_x_92) ;  /* 0x0000000000141947 */ /* 0x000fea0003800000 */
[----:B------:R-:W-:Y:S01]  /*07d0*/  IMAD.MOV.U32 R0, RZ, RZ, R4 ;  /* 0x000000ffff007224 */ /* 0x000fe200078e0004 */
[----:B------:R-:W-:-:S07]  /*07e0*/  MOV R4, 0x800 ;  /* 0x0000080000047802 */ /* 0x000fce0000000f00 */
[----:B------:R-:W-:Y:S05]  /*07f0*/  CALL.REL.NOINC `($__internal_4_$__cuda_sm20_rcp_rn_f32_slowpath) ;  /* 0x0000000800b87944 */ /* 0x000fea0003c00000 */
[----:B------:R-:W-:Y:S01]  /*0800*/  IMAD.MOV.U32 R13, RZ, RZ, R3 ;  /* 0x000000ffff0d7224 */ /* 0x000fe200078e0003 */
[----:B------:R-:W-:Y:S06]  /*0810*/  BRA `(.L_x_93) ;  /* 0x0000000000107947 */ /* 0x000fec0003800000 */
.L_x_92:
[----:B------:R-:W0:Y:S02]  /*0820*/  MUFU.RCP R13, R4 ;  /* 0x00000004000d7308 */ /* 0x000e240000001000 */
[----:B0-----:R-:W-:-:S04]  /*0830*/  FFMA R0, R13, R4, -1 ;  /* 0xbf8000000d007423 */ /* 0x001fc80000000004 */
[----:B------:R-:W-:-:S04]  /*0840*/  FADD.FTZ R0, -R0, -RZ ;  /* 0x800000ff00007221 */ /* 0x000fc80000010100 */
[----:B------:R-:W-:-:S07]  /*0850*/  FFMA R13, R13, R0, R13 ;  /* 0x000000000d0d7223 */ /* 0x000fce000000000d */
.L_x_93:
[----:B------:R-:W-:Y:S05]  /*0860*/  BSYNC.RECONVERGENT B0 ;  /* 0x0000000000007941 */ /* 0x000fea0003800200 */
.L_x_91:
[----:B------:R-:W-:Y:S01]  /*0870*/  FMUL R13, R10, R13 ;  /* 0x0000000d0a0d7220 */ /* 0x000fe20000400000 */
[----:B------:R-:W-:Y:S03]  /*0880*/  BSSY.RECONVERGENT B0, `(.L_x_94) ;  /* 0x0000042000007945 */ /* 0x000fe60003800200 */
[C---:B------:R-:W-:Y:S01]  /*0890*/  FMUL R0, R13.reuse, 0.63661974668502807617 ;  /* 0x3f22f9830d007820 */ /* 0x040fe20000400000 */
[----:B------:R-:W-:-:S05]  /*08a0*/  FSETP.GE.AND P1, PT, |R13|, 105615, PT ;  /* 0x47ce47800d00780b */ /* 0x000fca0003f26200 */
        /* <DEDUP_REMOVED lines=12> */
[----:B------:R-:W-:Y:S01]  /*0970*/  IMAD.SHL.U32 R2, R13, 0x100, RZ ;  /* 0x000001000d027824 */ /* 0x000fe200078e00ff */
[----:B------:R-:W0:Y:S01]  /*0980*/  LDCU.64 UR10, c[0x4][URZ] ;  /* 0x01000000ff0a77ac */ /* 0x000e220008000a00 */
[----:B------:R-:W-:Y:S02]  /*0990*/  IMAD.MOV.U32 R6, RZ, RZ, RZ ;  /* 0x000000ffff067224 */ /* 0x000fe400078e00ff */
[----:B------:R-:W-:Y:S01]  /*09a0*/  IMAD.MOV.U32 R0, RZ, RZ, R1 ;  /* 0x000000ffff007224 */ /* 0x000fe200078e0001 */
[----:B------:R-:W-:Y:S01]  /*09b0*/  LOP3.LUT R19, R2, 0x80000000, RZ, 0xfc, !PT ;  /* 0x8000000002137812 */ /* 0x000fe200078efcff */
[----:B------:R-:W-:Y:S01]  /*09c0*/  UMOV UR5, URZ ;  /* 0x000000ff00057c82 */ /* 0x000fe20008000000 */
[----:B------:R-:W-:-:S05]  /*09d0*/  UMOV UR4, URZ ;  /* 0x000000ff00047c82 */ /* 0x000fca0008000000 */
.L_x_96:
        /* <DEDUP_REMOVED lines=29> */
[C---:B------:R-:W-:Y:S01]  /*0bb0*/  SHF.L.W.U32.HI R2, R3.reuse, 0x2, R0 ;  /* 0x0000000203027819 */ /* 0x040fe20000010e00 */
[----:B------:R-:W-:-:S03]  /*0bc0*/  IMAD.SHL.U32 R3, R3, 0x4, RZ ;  /* 0x0000000403037824 */ /* 0x000fc600078e00ff */
[----:B------:R-:W-:-:S04]  /*0bd0*/  SHF.R.S32.HI R4, RZ, 0x1f, R2 ;  /* 0x0000001fff047819 */ /* 0x000fc80000011402 */
[C---:B------:R-:W-:Y:S02]  /*0be0*/  LOP3.LUT R14, R4.reuse, R3, RZ, 0x3c, !PT ;  /* 0x00000003040e7212 */ /* 0x040fe400078e3cff */
[----:B------:R-:W-:Y:S02]  /*0bf0*/  LOP3.LUT R15, R4, R2, RZ, 0x3c, !PT ;  /* 0x00000002040f7212 */ /* 0x000fe400078e3cff */
[----:B------:R-:W-:Y:S02]  /*0c00*/  SHF.R.U32.HI R3, RZ, 0x1e, R0 ;  /* 0x0000001eff037819 */ /* 0x000fe40000011600 */
[C---:B------:R-:W-:Y:S02]  /*0c10*/  LOP3.LUT R4, R2.reuse, R13, RZ, 0x3c, !PT ;  /* 0x0000000d02047212 */ /* 0x040fe400078e3cff */
[----:B------:R-:W1:Y:S01]  /*0c20*/  I2F.F64.S64 R14, R14 ;  /* 0x0000000e000e7312 */ /* 0x000e620000301c00 */
[----:B------:R-:W-:Y:S02]  /*0c30*/  LEA.HI R0, R2, R3, RZ, 0x1 ;  /* 0x0000000302007211 */ /* 0x000fe400078f08ff */
[----:B------:R-:W-:-:S03]  /*0c40*/  ISETP.GE.AND P2, PT, R4, RZ, PT ;  /* 0x000000ff0400720c */ /* 0x000fc60003f46270 */
[----:B------:R-:W-:-:S04]  /*0c50*/  IMAD.MOV R2, RZ, RZ, -R0 ;  /* 0x000000ffff027224 */ /* 0x000fc800078e0a00 */
[----:B------:R-:W-:Y:S01]  /*0c60*/  @!P1 IMAD.MOV.U32 R0, RZ, RZ, R2 ;  /* 0x000000ffff009224 */ /* 0x000fe200078e0002 */
[----:B-1----:R-:W-:-:S10]  /*0c70*/  DMUL R16, R14, UR4 ;  /* 0x000000040e107c28 */ /* 0x002fd40008000000 */
[----:B------:R-:W1:Y:S02]  /*0c80*/  F2F.F32.F64 R16, R16 ;  /* 0x0000001000107310 */ /* 0x000e640000301000 */
[----:B01----:R-:W-:-:S07]  /*0c90*/  FSEL R4, -R16, R16, !P2 ;  /* 0x0000001010047208 */ /* 0x003fce0005000100 */
.L_x_95:
[----:B------:R-:W-:Y:S05]  /*0ca0*/  BSYNC.RECONVERGENT B0 ;  /* 0x0000000000007941 */ /* 0x000fea0003800200 */
.L_x_94:
[----:B------:R-:W-:Y:S01]  /*0cb0*/  MOV R17, 0x37cbac00 ;  /* 0x37cbac0000117802 */ /* 0x000fe20000000f00 */
[----:B------:R-:W-:Y:S01]  /*0cc0*/  FMUL R6, R4, R4 ;  /* 0x0000000404067220 */ /* 0x000fe20000400000 */
[----:B------:R-:W-:Y:S01]  /*0cd0*/  LOP3.LUT R15, R0, 0x1, RZ, 0xc0, !PT ;  /* 0x00000001000f7812 */ /* 0x000fe200078ec0ff */
[----:B------:R-:W0:Y:S01]  /*0ce0*/  LDC.64 R2, c[0x0][0x380] ;  /* 0x0000e000ff027b82 */ /* 0x000e220000000a00 */
[----:B------:R-:W-:Y:S02]  /*0cf0*/  IMAD.MOV.U32 R16, RZ, RZ, 0x3c0885e4 ;  /* 0x3c0885e4ff107424 */ /* 0x000fe400078e00ff */
[----:B------:R-:W-:Y:S01]  /*0d00*/  FFMA R14, R6, R17, -0.0013887860113754868507 ;  /* 0xbab607ed060e7423 */ /* 0x000fe20000000011 */
[----:B------:R-:W-:Y:S01]  /*0d10*/  ISETP.NE.U32.AND P1, PT, R15, 0x1, PT ;  /* 0x000000010f00780c */ /* 0x000fe20003f25070 */
[----:B------:R-:W-:Y:S01]  /*0d20*/  VIADD R0, R0, 0x1 ;  /* 0x0000000100007836 */ /* 0x000fe20000000000 */
[----:B------:R-:W-:Y:S01]  /*0d30*/  BSSY.RECONVERGENT B0, `(.L_x_97) ;  /* 0x0000044000007945 */ /* 0x000fe20003800200 */
[----:B------:R-:W-:Y:S01]  /*0d40*/  IMAD.MOV.U32 R15, RZ, RZ, 0x3e2aaaa8 ;  /* 0x3e2aaaa8ff0f7424 */ /* 0x000fe200078e00ff */
[----:B------:R-:W-:-:S02]  /*0d50*/  FSEL R19, R14, -0.00019574658654164522886, P1 ;  /* 0xb94d41530e137808 */ /* 0x000fc40000800000 */
[----:B------:R-:W-:Y:S02]  /*0d60*/  FSEL R21, R16, 0.041666727513074874878, !P1 ;  /* 0x3d2aaabb10157808 */ /* 0x000fe40004800000 */
[----:B------:R-:W-:Y:S02]  /*0d70*/  LOP3.LUT P2, RZ, R0, 0x2, RZ, 0xc0, !PT ;  /* 0x0000000200ff7812 */ /* 0x000fe4000784c0ff */
[----:B------:R-:W-:Y:S01]  /*0d80*/  FSEL R14, -R15, -0.4999999701976776123, !P1 ;  /* 0xbeffffff0f0e7808 */ /* 0x000fe20004800100 */
[----:B------:R-:W-:Y:S01]  /*0d90*/  FFMA R19, R6, R19, R21 ;  /* 0x0000001306137223 */ /* 0x000fe20000000015 */
[----:B------:R-:W-:Y:S02]  /*0da0*/  FSEL R0, R4, 1, !P1 ;  /* 0x3f80000004007808 */ /* 0x000fe40004800000 */
[----:B------:R-:W-:Y:S01]  /*0db0*/  FSETP.GE.AND P1, PT, |R13|, 105615, PT ;  /* 0x47ce47800d00780b */ /* 0x000fe20003f26200 */
[----:B------:R-:W-:Y:S01]  /*0dc0*/  FFMA R4, R6, R19, R14 ;  /* 0x0000001306047223 */ /* 0x000fe2000000000e */
[----:B------:R-:W-:-:S02]  /*0dd0*/  VIADD R14, R7, UR7 ;  /* 0x00000007070e7c36 */ /* 0x000fc40008000000 */
[----:B------:R-:W-:-:S04]  /*0de0*/  FFMA R19, R6, R0, RZ ;  /* 0x0000000006137223 */ /* 0x000fc800000000ff */
[----:B------:R-:W-:Y:S01]  /*0df0*/  FFMA R19, R19, R4, R0 ;  /* 0x0000000413137223 */ /* 0x000fe20000000000 */
[----:B0-----:R-:W-:-:S04]  /*0e00*/  IMAD.WIDE.U32 R2, R14, 0x4, R2 ;  /* 0x000000040e027825 */ /* 0x001fc800078e0002 */
[----:B------:R-:W-:-:S05]  /*0e10*/  @P2 FADD R19, RZ, -R19 ;  /* 0x80000013ff132221 */ /* 0x000fca0000000000 */
[----:B------:R0:W-:Y:S01]  /*0e20*/  STG.E desc[UR8][R2.64], R19 ;  /* 0x0000001302007986 */ /* 0x0001e2000c101908 */
[----:B------:R-:W-:Y:S05]  /*0e30*/  @!P1 BRA `(.L_x_98) ;  /* 0x0000000000cc9947 */ /* 0x000fea0003800000 */
[----:B------:R-:W-:-:S13]  /*0e40*/  FSETP.NEU.AND P1, PT, |R13|, +INF , PT ;  /* 0x7f8000000d00780b */ /* 0x000fda0003f2d200 */
[----:B------:R-:W-:Y:S01]  /*0e50*/  @!P1 FMUL R5, RZ, R13 ;  /* 0x0000000dff059220 */ /* 0x000fe20000400000 */
[----:B------:R-:W-:Y:S01]  /*0e60*/  @!P1 IMAD.MOV.U32 R18, RZ, RZ, RZ ;  /* 0x000000ffff129224 */ /* 0x000fe200078e00ff */
[----:B------:R-:W-:Y:S06]  /*0e70*/  @!P1 BRA `(.L_x_98) ;  /* 0x0000000000bc9947 */ /* 0x000fec0003800000 */
[----:B0-----:R-:W0:Y:S01]  /*0e80*/  LDC.64 R2, c[0x4][RZ] ;  /* 0x01000000ff027b82 */ /* 0x001e220000000a00 */
[----:B------:R-:W-:Y:S01]  /*0e90*/  IMAD.SHL.U32 R4, R13, 0x100, RZ ;  /* 0x000001000d047824 */ /* 0x000fe200078e00ff */
[----:B------:R-:W-:Y:S01]  /*0ea0*/  UMOV UR4, URZ ;  /* 0x000000ff00047c82 */ /* 0x000fe20008000000 */
[----:B------:R-:W-:Y:S02]  /*0eb0*/  IMAD.MOV.U32 R6, RZ, RZ, RZ ;  /* 0x000000ffff067224 */ /* 0x000fe400078e00ff */
[----:B------:R-:W-:Y:S01]  /*0ec0*/  IMAD.MOV.U32 R0, RZ, RZ, RZ ;  /* 0x000000ffff007224 */ /* 0x000fe200078e00ff */
[----:B------:R-:W-:-:S07]  /*0ed0*/  LOP3.LUT R23, R4, 0x80000000, RZ, 0xfc, !PT ;  /* 0x8000000004177812 */ /* 0x000fce00078efcff */
.L_x_99:
[----:B0-----:R-:W-:-:S05]  /*0ee0*/  IMAD.WIDE.U32 R18, R0, 0x4, R2 ;  /* 0x0000000400127825 */ /* 0x001fca00078e0002 */
        /* <DEDUP_REMOVED lines=16> */
[----:B------:R-:W3:Y:S04]  /*0ff0*/  LDL R0, [R18+0x18] ;  /* 0x0000180012007983 */ /* 0x000ee80000100800 */
[----:B------:R-:W3:Y:S04]  /*1000*/  LDL R3, [R18+0x14] ;  /* 0x0000140012037983 */ /* 0x000ee80000100800 */
[----:B------:R-:W4:Y:S01]  /*1010*/  @P1 LDL R2, [R18+0x10] ;  /* 0x0000100012021983 */ /* 0x000f220000100800 */
[----:B------:R-:W-:Y:S01]  /*1020*/  LOP3.LUT R4, R4, 0x1f, RZ, 0xc0, !PT ;  /* 0x0000001f04047812 */ /* 0x000fe200078ec0ff */
[----:B------:R-:W-:Y:S01]  /*1030*/  UMOV UR4, 0x54442d19 ;  /* 0x54442d1900047882 */ /* 0x000fe20000000000 */
[----:B------:R-:W-:Y:S01]  /*1040*/  UMOV UR5, 0x3bf921fb ;  /* 0x3bf921fb00057882 */ /* 0x000fe20000000000 */
[----:B------:R-:W-:-:S02]  /*1050*/  ISETP.GE.AND P2, PT, R13, RZ, PT ;  /* 0x000000ff0d00720c */ /* 0x000fc40003f46270 */
[-C--:B---3--:R-:W-:Y:S02]  /*1060*/  @P1 SHF.L.W.U32.HI R0, R3, R4.reuse, R0 ;  /* 0x0000000403001219 */ /* 0x088fe40000010e00 */
[----:B----4-:R-:W-:-:S04]  /*1070*/  @P1 SHF.L.W.U32.HI R3, R2, R4, R3 ;  /* 0x0000000402031219 */ /* 0x010fc80000010e03 */
[C---:B------:R-:W-:Y:S02]  /*1080*/  SHF.L.W.U32.HI R4, R3.reuse, 0x2, R0 ;  /* 0x0000000203047819 */ /* 0x040fe40000010e00 */
[----:B------:R-:W-:Y:S02]  /*1090*/  SHF.L.U32 R3, R3, 0x2, RZ ;  /* 0x0000000203037819 */ /* 0x000fe400000006ff */
[----:B------:R-:W-:Y:S02]  /*10a0*/  SHF.R.S32.HI R5, RZ, 0x1f, R4 ;  /* 0x0000001fff057819 */ /* 0x000fe40000011404 */
[----:B------:R-:W-:Y:S02]  /*10b0*/  LOP3.LUT R13, R4, R13, RZ, 0x3c, !PT ;  /* 0x0000000d040d7212 */ /* 0x000fe400078e3cff */
[C---:B------:R-:W-:Y:S02]  /*10c0*/  LOP3.LUT R2, R5.reuse, R3, RZ, 0x3c, !PT ;  /* 0x0000000305027212 */ /* 0x040fe400078e3cff */
[----:B------:R-:W-:-:S02]  /*10d0*/  LOP3.LUT R3, R5, R4, RZ, 0x3c, !PT ;  /* 0x0000000405037212 */ /* 0x000fc400078e3cff */
[----:B------:R-:W-:Y:S02]  /*10e0*/  SHF.R.U32.HI R5, RZ, 0x1e, R0 ;  /* 0x0000001eff057819 */ /* 0x000fe40000011600 */
[----:B------:R-:W-:Y:S02]  /*10f0*/  ISETP.GE.AND P1, PT, R13, RZ, PT ;  /* 0x000000ff0d00720c */ /* 0x000fe40003f26270 */
[----:B------:R-:W1:Y:S01]  /*1100*/  I2F.F64.S64 R2, R2 ;  /* 0x0000000200027312 */ /* 0x000e620000301c00 */
[----:B------:R-:W-:-:S05]  /*1110*/  LEA.HI R18, R4, R5, RZ, 0x1 ;  /* 0x0000000504127211 */ /* 0x000fca00078f08ff */
[----:B------:R-:W-:-:S04]  /*1120*/  IMAD.MOV R0, RZ, RZ, -R18 ;  /* 0x000000ffff007224 */ /* 0x000fc800078e0a12 */
[----:B------:R-:W-:Y:S01]  /*1130*/  @!P2 IMAD.MOV.U32 R18, RZ, RZ, R0 ;  /* 0x000000ffff12a224 */ /* 0x000fe200078e0000 */
[----:B-1----:R-:W-:-:S10]  /*1140*/  DMUL R20, R2, UR4 ;  /* 0x0000000402147c28 */ /* 0x002fd40008000000 */
[----:B------:R-:W0:Y:S02]  /*1150*/  F2F.F32.F64 R20, R20 ;  /* 0x0000001400147310 */ /* 0x000e240000301000 */
[----:B0-2---:R-:W-:-:S07]  /*1160*/  FSEL R5, -R20, R20, !P1 ;  /* 0x0000001414057208 */ /* 0x005fce0004800100 */
.L_x_98:
[----:B------:R-:W-:Y:S05]  /*1170*/  BSYNC.RECONVERGENT B0 ;  /* 0x0000000000007941 */ /* 0x000fea0003800200 */
.L_x_97:
[----:B------:R-:W-:Y:S01]  /*1180*/  FMUL R4, R5, R5 ;  /* 0x0000000505047220 */ /* 0x000fe20000400000 */
[C---:B------:R-:W-:Y:S01]  /*1190*/  LOP3.LUT R0, R18.reuse, 0x1, RZ, 0xc0, !PT ;  /* 0x0000000112007812 */ /* 0x040fe200078ec0ff */
[----:B0-----:R-:W0:Y:S01]  /*11a0*/  LDC.64 R2, c[0x0][0x388] ;  /* 0x0000e200ff027b82 */ /* 0x001e220000000a00 */
[----:B------:R-:W-:Y:S01]  /*11b0*/  LOP3.LUT P2, RZ, R18, 0x2, RZ, 0xc0, !PT ;  /* 0x0000000212ff7812 */ /* 0x000fe2000784c0ff */
[----:B------:R-:W-:Y:S01]  /*11c0*/  FFMA R17, R4, R17, -0.0013887860113754868507 ;  /* 0xbab607ed04117423 */ /* 0x000fe20000000011 */
[----:B------:R-:W-:Y:S01]  /*11d0*/  ISETP.NE.U32.AND P1, PT, R0, 0x1, PT ;  /* 0x000000010000780c */ /* 0x000fe20003f25070 */
[----:B------:R-:W1:Y:S03]  /*11e0*/  LDCU UR4, c[0x0][0x360] ;  /* 0x00006c00ff0477ac */ /* 0x000e660008000800 */
[----:B------:R-:W-:Y:S02]  /*11f0*/  FSEL R13, R16, 0.041666727513074874878, P1 ;  /* 0x3d2aaabb100d7808 */ /* 0x000fe40000800000 */
[----:B------:R-:W-:-:S02]  /*1200*/  FSEL R17, R17, -0.00019574658654164522886, !P1 ;  /* 0xb94d415311117808 */ /* 0x000fc40004800000 */
[----:B------:R-:W-:Y:S02]  /*1210*/  FSEL R6, -R15, -0.4999999701976776123, P1 ;  /* 0xbeffffff0f067808 */ /* 0x000fe40000800100 */
[----:B------:R-:W-:Y:S01]  /*1220*/  FSEL R0, R5, 1, P1 ;  /* 0x3f80000005007808 */ /* 0x000fe20000800000 */
[----:B------:R-:W-:-:S04]  /*1230*/  FFMA R13, R4, R17, R13 ;  /* 0x00000011040d7223 */ /* 0x000fc8000000000d */
[C---:B------:R-:W-:Y:S01]  /*1240*/  FFMA R6, R4.reuse, R13, R6 ;  /* 0x0000000d04067223 */ /* 0x040fe20000000006 */
[----:B------:R-:W-:Y:S01]  /*1250*/  FFMA R5, R4, R0, RZ ;  /* 0x0000000004057223 */ /* 0x000fe200000000ff */
[----:B-1----:R-:W-:-:S03]  /*1260*/  VIADD R7, R7, UR4 ;  /* 0x0000000407077c36 */ /* 0x002fc60008000000 */
[----:B------:R-:W-:Y:S01]  /*1270*/  FFMA R5, R5, R6, R0 ;  /* 0x0000000605057223 */ /* 0x000fe20000000000 */
[----:B0-----:R-:W-:-:S04]  /*1280*/  IMAD.WIDE.U32 R2, R14, 0x4, R2 ;  /* 0x000000040e027825 */ /* 0x001fc800078e0002 */
[----:B------:R-:W-:Y:S01]  /*1290*/  @P2 FADD R5, RZ, -R5 ;  /* 0x80000005ff052221 */ /* 0x000fe20000000000 */
[----:B------:R-:W-:-:S04]  /*12a0*/  ISETP.GE.U32.AND P1, PT, R7, UR6, PT ;  /* 0x0000000607007c0c */ /* 0x000fc8000bf26070 */
[----:B------:R0:W-:Y:S09]  /*12b0*/  STG.E desc[UR8][R2.64], R5 ;  /* 0x0000000502007986 */ /* 0x0001f2000c101908 */
[----:B------:R-:W-:Y:S05]  /*12c0*/  @!P1 BRA `(.L_x_100) ;  /* 0xfffffff000249947 */ /* 0x000fea000383ffff */
[----:B------:R-:W-:Y:S05]  /*12d0*/  EXIT ;  /* 0x000000000000794d */ /* 0x000fea0003800000 */
        .weak           $__internal_4_$__cuda_sm20_rcp_rn_f32_slowpath
        .type           $__internal_4_$__cuda_sm20_rcp_rn_f32_slowpath,@function
        .size           $__internal_4_$__cuda_sm20_rcp_rn_f32_slowpath,($__internal_5_$__cuda_sm3x_div_rn_noftz_f32_slowpath - $__internal_4_$__cuda_sm20_rcp_rn_f32_slowpath)
$__internal_4_$__cuda_sm20_rcp_rn_f32_slowpath:
        /* <DEDUP_REMOVED lines=15> */
.L_x_102:
[----:B------:R-:W-:-:S05]  /*13d0*/  VIADD R15, R13, 0xffffff03 ;  /* 0xffffff030d0f7836 */ /* 0x000fca0000000000 */
[----:B------:R-:W-:-:S13]  /*13e0*/  ISETP.GT.U32.AND P1, PT, R15, 0x1, PT ;  /* 0x000000010f00780c */ /* 0x000fda0003f24070 */
[----:B------:R-:W-:Y:S05]  /*13f0*/  @P1 BRA `(.L_x_104) ;  /* 0x0000000000781947 */ /* 0x000fea0003800000 */
[----:B------:R-:W-:Y:S01]  /*1400*/  LOP3.LUT R2, R0, 0x7fffff, RZ, 0xc0, !PT ;  /* 0x007fffff00027812 */ /* 0x000fe200078ec0ff */
[----:B------:R-:W-:-:S03]  /*1410*/  IMAD.MOV.U32 R14, RZ, RZ, 0x3 ;  /* 0x00000003ff0e7424 */ /* 0x000fc600078e00ff */
        /* <DEDUP_REMOVED lines=11> */
[----:B------:R-:W-:-:S03]  /*14d0*/  LOP3.LUT R14, R14, R3, RZ, 0xc0, !PT ;  /* 0x000000030e0e7212 */ /* 0x000fc600078ec0ff */
[----:B------:R-:W-:Y:S01]  /*14e0*/  IMAD.MOV R2, RZ, RZ, -R5 ;  /* 0x000000ffff027224 */ /* 0x000fe200078e0a05 */
[----:B------:R-:W-:-:S04]  /*14f0*/  SHF.R.U32.HI R14, RZ, R15, R14 ;  /* 0x0000000fff0e7219 */ /* 0x000fc8000001160e */
[----:B------:R-:W-:Y:S02]  /*1500*/  LOP3.LUT P2, RZ, R2, R15, R3, 0xf8, !PT ;  /* 0x0000000f02ff7212 */ /* 0x000fe4000784f803 */
[C---:B------:R-:W-:Y:S02]  /*1510*/  LOP3.LUT P1, RZ, R14.reuse, 0x1, RZ, 0xc0, !PT ;  /* 0x000000010eff7812 */ /* 0x040fe4000782c0ff */
[----:B------:R-:W-:-:S04]  /*1520*/  LOP3.LUT P3, RZ, R14, 0x2, RZ, 0xc0, !PT ;  /* 0x000000020eff7812 */ /* 0x000fc8000786c0ff */
[----:B------:R-:W-:Y:S02]  /*1530*/  PLOP3.LUT P1, PT, P1, P2, P3, 0xe0, 0x0 ;  /* 0x000000000000781c */ /* 0x000fe40000f25c30 */
[----:B------:R-:W-:Y:S02]  /*1540*/  LOP3.LUT P2, RZ, R0, 0x7fffff, RZ, 0xc0, !PT ;  /* 0x007fffff00ff7812 */ /* 0x000fe4000784c0ff */
[----:B------:R-:W-:-:S05]  /*1550*/  SEL R2, RZ, 0x1, !P1 ;  /* 0x00000001ff027807 */ /* 0x000fca0004800000 */
[----:B------:R-:W-:-:S05]  /*1560*/  IMAD.MOV R2, RZ, RZ, -R2 ;  /* 0x000000ffff027224 */ /* 0x000fca00078e0a02 */
[----:B------:R-:W-:Y:S01]  /*1570*/  ISETP.GE.AND P1, PT, R2, RZ, PT ;  /* 0x000000ff0200720c */ /* 0x000fe20003f26270 */
[----:B------:R-:W-:-:S05]  /*1580*/  VIADD R2, R13, 0xffffff04 ;  /* 0xffffff040d027836 */ /* 0x000fca0000000000 */
[----:B------:R-:W-:-:S07]  /*1590*/  SHF.R.U32.HI R3, RZ, R2, R3 ;  /* 0x00000002ff037219 */ /* 0x000fce0000011603 */
[----:B------:R-:W-:-:S05]  /*15a0*/  @!P1 VIADD R3, R3, 0x1 ;  /* 0x0000000103039836 */ /* 0x000fca0000000000 */
[----:B------:R-:W-:-:S04]  /*15b0*/  @!P2 SHF.L.U32 R3, R3, 0x1, RZ ;  /* 0x000000010303a819 */ /* 0x000fc800000006ff */
[----:B------:R-:W-:Y:S01]  /*15c0*/  LOP3.LUT R3, R3, 0x80000000, R0, 0xf8, !PT ;  /* 0x8000000003037812 */ /* 0x000fe200078ef800 */
[----:B------:R-:W-:Y:S06]  /*15d0*/  BRA `(.L_x_103) ;  /* 0x0000000000047947 */ /* 0x000fec0003800000 */
.L_x_104:
[----:B------:R0:W1:Y:S02]  /*15e0*/  MUFU.RCP R3, R0 ;  /* 0x0000000000037308 */ /* 0x0000640000001000 */
.L_x_103:
[----:B------:R-:W-:Y:S05]  /*15f0*/  BSYNC.RECONVERGENT B1 ;  /* 0x0000000000017941 */ /* 0x000fea0003800200 */
.L_x_101:
[----:B------:R-:W-:-:S04]  /*1600*/  IMAD.MOV.U32 R5, RZ, RZ, 0x0 ;  /* 0x00000000ff057424 */ /* 0x000fc800078e00ff */
[----:B01----:R-:W-:Y:S05]  /*1610*/  RET.REL.NODEC R4 `(lux_rope_compute_freqs_kernel) ;  /* 0xffffffe804787950 */ /* 0x003fea0003c3ffff */
        .weak           $__internal_5_$__cuda_sm3x_div_rn_noftz_f32_slowpath
        .type           $__internal_5_$__cuda_sm3x_div_rn_noftz_f32_slowpath,@function
        .size           $__internal_5_$__cuda_sm3x_div_rn_noftz_f32_slowpath,(.L_x_137 - $__internal_5_$__cuda_sm3x_div_rn_noftz_f32_slowpath)
$__internal_5_$__cuda_sm3x_div_rn_noftz_f32_slowpath:
[----:B------:R-:W-:Y:S01]  /*1620*/  SHF.R.U32.HI R5, RZ, 0x17, R12 ;  /* 0x00000017ff057819 */ /* 0x000fe2000001160c */
[----:B------:R-:W-:Y:S01]  /*1630*/  BSSY.RECONVERGENT B1, `(.L_x_105) ;  /* 0x0000065000017945 */ /* 0x000fe20003800200 */
[--C-:B------:R-:W-:Y:S01]  /*1640*/  SHF.R.U32.HI R3, RZ, 0x17, R0.reuse ;  /* 0x00000017ff037819 */ /* 0x100fe20000011600 */
[----:B------:R-:W-:Y:S01]  /*1650*/  IMAD.MOV.U32 R6, RZ, RZ, R0 ;  /* 0x000000ffff067224 */ /* 0x000fe200078e0000 */
[----:B------:R-:W-:Y:S01]  /*1660*/  LOP3.LUT R5, R5, 0xff, RZ, 0xc0, !PT ;  /* 0x000000ff05057812 */ /* 0x000fe200078ec0ff */
[----:B------:R-:W-:Y:S01]  /*1670*/  IMAD.MOV.U32 R13, RZ, RZ, R12 ;  /* 0x000000ffff0d7224 */ /* 0x000fe200078e000c */
[----:B------:R-:W-:-:S03]  /*1680*/  LOP3.LUT R16, R3, 0xff, RZ, 0xc0, !PT ;  /* 0x000000ff03107812 */ /* 0x000fc600078ec0ff */
[----:B------:R-:W-:Y:S02]  /*1690*/  VIADD R14, R5, 0xffffffff ;  /* 0xffffffff050e7836 */ /* 0x000fe40000000000 */
[----:B------:R-:W-:-:S03]  /*16a0*/  VIADD R15, R16, 0xffffffff ;  /* 0xffffffff100f7836 */ /* 0x000fc60000000000 */
[----:B------:R-:W-:-:S04]  /*16b0*/  ISETP.GT.U32.AND P1, PT, R14, 0xfd, PT ;  /* 0x000000fd0e00780c */ /* 0x000fc80003f24070 */
[----:B------:R-:W-:-:S13]  /*16c0*/  ISETP.GT.U32.OR P1, PT, R15, 0xfd, P1 ;  /* 0x000000fd0f00780c */ /* 0x000fda0000f24470 */
[----:B------:R-:W-:Y:S01]  /*16d0*/  @!P1 IMAD.MOV.U32 R4, RZ, RZ, RZ ;  /* 0x000000ffff049224 */ /* 0x000fe200078e00ff */
[----:B------:R-:W-:Y:S06]  /*16e0*/  @!P1 BRA `(.L_x_106) ;  /* 0x0000000000609947 */ /* 0x000fec0003800000 */
[----:B------:R-:W-:Y:S01]  /*16f0*/  FSETP.GTU.FTZ.AND P2, PT, |R12|, +INF , PT ;  /* 0x7f8000000c00780b */ /* 0x000fe20003f5c200 */
[----:B------:R-:W-:Y:S01]  /*1700*/  IMAD.MOV.U32 R3, RZ, RZ, R12 ;  /* 0x000000ffff037224 */ /* 0x000fe200078e000c */
        /* <DEDUP_REMOVED lines=17> */
[----:B------:R-:W-:Y:S02]  /*1820*/  @P1 IMAD.MOV.U32 R4, RZ, RZ, RZ ;  /* 0x000000ffff041224 */ /* 0x000fe400078e00ff */
[----:B------:R-:W-:Y:S01]  /*1830*/  @!P1 FFMA R6, R0, 1.84467440737095516160e+19, RZ ;  /* 0x5f80000000069823 */ /* 0x000fe200000000ff */
[----:B------:R-:W-:Y:S02]  /*1840*/  @!P1 IMAD.MOV.U32 R4, RZ, RZ, -0x40 ;  /* 0xffffffc0ff049424 */ /* 0x000fe400078e00ff */
[----:B------:R-:W-:Y:S02]  /*1850*/  @!P2 FFMA R13, R3, 1.84467440737095516160e+19, RZ ;  /* 0x5f800000030da823 */ /* 0x000fe400000000ff */
[----:B------:R-:W-:-:S07]  /*1860*/  @!P2 VIADD R4, R4, 0x40 ;  /* 0x000000400404a836 */ /* 0x000fce0000000000 */
.L_x_106:
[----:B------:R-:W-:Y:S01]  /*1870*/  LEA R0, R5, 0xc0800000, 0x17 ;  /* 0xc080000005007811 */ /* 0x000fe200078eb8ff */
[----:B------:R-:W-:Y:S01]  /*1880*/  VIADD R3, R16, 0xffffff81 ;  /* 0xffffff8110037836 */ /* 0x000fe20000000000 */
[----:B------:R-:W-:Y:S02]  /*1890*/  BSSY.RECONVERGENT B2, `(.L_x_111) ;  /* 0x0000035000027945 */ /* 0x000fe40003800200 */
[----:B------:R-:W-:Y:S01]  /*18a0*/  IADD3 R13, PT, PT, -R0, R13, RZ ;  /* 0x0000000d000d7210 */ /* 0x000fe20007ffe1ff */
[C---:B------:R-:W-:Y:S01]  /*18b0*/  IMAD R0, R3.reuse, -0x800000, R6 ;  /* 0xff80000003007824 */ /* 0x040fe200078e0206 */
[----:B------:R-:W-:Y:S02]  /*18c0*/  IADD3 R5, PT, PT, R3, 0x7f, -R5 ;  /* 0x0000007f03057810 */ /* 0x000fe40007ffe805 */
[----:B------:R-:W0:Y:S01]  /*18d0*/  MUFU.RCP R14, R13 ;  /* 0x0000000d000e7308 */ /* 0x000e220000001000 */
[----:B------:R-:W-:Y:S02]  /*18e0*/  FADD.FTZ R15, -R13, -RZ ;  /* 0x800000ff0d0f7221 */ /* 0x000fe40000010100 */
[----:B------:R-:W-:-:S02]  /*18f0*/  IMAD.IADD R5, R5, 0x1, R4 ;  /* 0x0000000105057824 */ /* 0x000fc400078e0204 */
        /* <DEDUP_REMOVED lines=9> */
[----:B------:R-:W-:-:S04]  /*1990*/  IMAD.IADD R13, R3, 0x1, R5 ;  /* 0x00000001030d7824 */ /* 0x000fc800078e0205 */
[----:B------:R-:W-:-:S05]  /*19a0*/  VIADD R3, R13, 0xffffffff ;  /* 0xffffffff0d037836 */ /* 0x000fca0000000000 */
        /* <DEDUP_REMOVED lines=9> */
[CCC-:B------:R-:W-:Y:S01]  /*1a40*/  FFMA.RZ R3, R19.reuse, R15.reuse, R6.reuse ;  /* 0x0000000f13037223 */ /* 0x1c0fe2000000c006 */
[-CC-:B------:R-:W-:Y:S01]  /*1a50*/  FFMA.RM R4, R19, R15.reuse, R6.reuse ;  /* 0x0000000f13047223 */ /* 0x180fe20000004006 */
[C---:B------:R-:W-:Y:S02]  /*1a60*/  ISETP.NE.AND P3, PT, R13.reuse, RZ, PT ;  /* 0x000000ff0d00720c */ /* 0x040fe40003f65270 */
[----:B------:R-:W-:Y:S02]  /*1a70*/  ISETP.NE.AND P2, PT, R13, RZ, PT ;  /* 0x000000ff0d00720c */ /* 0x000fe40003f45270 */
[----:B------:R-:W-:Y:S01]  /*1a80*/  LOP3.LUT R5, R3, 0x7fffff, RZ, 0xc0, !PT ;  /* 0x007fffff03057812 */ /* 0x000fe200078ec0ff */
[----:B------:R-:W-:Y:S01]  /*1a90*/  FFMA.RP R3, R19, R15, R6 ;  /* 0x0000000f13037223 */ /* 0x000fe20000008006 */
[----:B------:R-:W-:Y:S02]  /*1aa0*/  VIADD R6, R13, 0x20 ;  /* 0x000000200d067836 */ /* 0x000fe40000000000 */
[----:B------:R-:W-:Y:S01]  /*1ab0*/  LOP3.LUT R5, R5, 0x800000, RZ, 0xfc, !PT ;  /* 0x0080000005057812 */ /* 0x000fe200078efcff */
[----:B------:R-:W-:Y:S01]  /*1ac0*/  IMAD.MOV R13, RZ, RZ, -R13 ;  /* 0x000000ffff0d7224 */ /* 0x000fe200078e0a0d */
[----:B------:R-:W-:-:S02]  /*1ad0*/  FSETP.NEU.FTZ.AND P1, PT, R3, R4, PT ;  /* 0x000000040300720b */ /* 0x000fc40003f3d000 */
[----:B------:R-:W-:Y:S02]  /*1ae0*/  SHF.L.U32 R6, R5, R6, RZ ;  /* 0x0000000605067219 */ /* 0x000fe400000006ff */
[----:B------:R-:W-:Y:S02]  /*1af0*/  SEL R4, R13, RZ, P3 ;  /* 0x000000ff0d047207 */ /* 0x000fe40001800000 */
[----:B------:R-:W-:Y:S02]  /*1b00*/  ISETP.NE.AND P2, PT, R6, RZ, P2 ;  /* 0x000000ff0600720c */ /* 0x000fe40001745270 */
[----:B------:R-:W-:Y:S02]  /*1b10*/  SHF.R.U32.HI R4, RZ, R4, R5 ;  /* 0x00000004ff047219 */ /* 0x000fe40000011605 */
[----:B------:R-:W-:Y:S02]  /*1b20*/  PLOP3.LUT P1, PT, P1, P2, PT, 0xf8, 0x8f ;  /* 0x00000000008f781c */ /* 0x000fe40000f25f70 */
[----:B------:R-:W-:-:S02]  /*1b30*/  SHF.R.U32.HI R6, RZ, 0x1, R4 ;  /* 0x00000001ff067819 */ /* 0x000fc40000011604 */
[----:B------:R-:W-:-:S04]  /*1b40*/  SEL R3, RZ, 0x1, !P1 ;  /* 0x00000001ff037807 */ /* 0x000fc80004800000 */
[----:B------:R-:W-:-:S04]  /*1b50*/  LOP3.LUT R3, R3, 0x1, R6, 0xf8, !PT ;  /* 0x0000000103037812 */ /* 0x000fc800078ef806 */
[----:B------:R-:W-:-:S05]  /*1b60*/  LOP3.LUT R3, R3, R4, RZ, 0xc0, !PT ;  /* 0x0000000403037212 */ /* 0x000fca00078ec0ff */
[----:B------:R-:W-:-:S05]  /*1b70*/  IMAD.IADD R3, R6, 0x1, R3 ;  /* 0x0000000106037824 */ /* 0x000fca00078e0203 */
[----:B------:R-:W-:Y:S01]  /*1b80*/  LOP3.LUT R0, R3, R0, RZ, 0xfc, !PT ;  /* 0x0000000003007212 */ /* 0x000fe200078efcff */
[----:B------:R-:W-:Y:S06]  /*1b90*/  BRA `(.L_x_114) ;  /* 0x0000000000107947 */ /* 0x000fec0003800000 */
.L_x_113:
[----:B------:R-:W-:-:S04]  /*1ba0*/  LOP3.LUT R0, R0, 0x80000000, RZ, 0xc0, !PT ;  /* 0x8000000000007812 */ /* 0x000fc800078ec0ff */
[----:B------:R-:W-:Y:S01]  /*1bb0*/  LOP3.LUT R0, R0, 0x7f800000, RZ, 0xfc, !PT ;  /* 0x7f80000000007812 */ /* 0x000fe200078efcff */
[----:B------:R-:W-:Y:S06]  /*1bc0*/  BRA `(.L_x_114) ;  /* 0x0000000000047947 */ /* 0x000fec0003800000 */
.L_x_112:
[----:B------:R-:W-:-:S07]  /*1bd0*/  IMAD R0, R5, 0x800000, R0 ;  /* 0x0080000005007824 */ /* 0x000fce00078e0200 */
.L_x_114:
[----:B------:R-:W-:Y:S05]  /*1be0*/  BSYNC.RECONVERGENT B2 ;  /* 0x0000000000027941 */ /* 0x000fea0003800200 */
.L_x_111:
[----:B------:R-:W-:Y:S05]  /*1bf0*/  BRA `(.L_x_115) ;  /* 0x0000000000207947 */ /* 0x000fea0003800000 */
.L_x_110:
[----:B------:R-:W-:-:S04]  /*1c00*/  LOP3.LUT R0, R13, 0x80000000, R6, 0x48, !PT ;  /* 0x800000000d007812 */ /* 0x000fc800078e4806 */
[----:B------:R-:W-:Y:S01]  /*1c10*/  LOP3.LUT R0, R0, 0x7f800000, RZ, 0xfc, !PT ;  /* 0x7f80000000007812 */ /* 0x000fe200078efcff */
[----:B------:R-:W-:Y:S06]  /*1c20*/  BRA `(.L_x_115) ;  /* 0x0000000000147947 */ /* 0x000fec0003800000 */
.L_x_109:
[----:B------:R-:W-:Y:S01]  /*1c30*/  LOP3.LUT R0, R13, 0x80000000, R6, 0x48, !PT ;  /* 0x800000000d007812 */ /* 0x000fe200078e4806 */
[----:B------:R-:W-:Y:S06]  /*1c40*/  BRA `(.L_x_115) ;  /* 0x00000000000c7947 */ /* 0x000fec0003800000 */
.L_x_108:
[----:B------:R-:W0:Y:S01]  /*1c50*/  MUFU.RSQ R0, -QNAN ;  /* 0xffc0000000007908 */ /* 0x000e220000001400 */
[----:B------:R-:W-:Y:S05]  /*1c60*/  BRA `(.L_x_115) ;  /* 0x0000000000047947 */ /* 0x000fea0003800000 */
.L_x_107:
[----:B------:R-:W-:-:S07]  /*1c70*/  FADD.FTZ R0, R0, R3 ;  /* 0x0000000300007221 */ /* 0x000fce0000010000 */
.L_x_115:
[----:B------:R-:W-:Y:S05]  /*1c80*/  BSYNC.RECONVERGENT B1 ;  /* 0x0000000000017941 */ /* 0x000fea0003800200 */
.L_x_105:
[----:B------:R-:W-:-:S04]  /*1c90*/  IMAD.MOV.U32 R3, RZ, RZ, 0x0 ;  /* 0x00000000ff037424 */ /* 0x000fc800078e00ff */
[----:B0-----:R-:W-:Y:S05]  /*1ca0*/  RET.REL.NODEC R2 `(lux_rope_compute_freqs_kernel) ;  /* 0xffffffe002d47950 */ /* 0x001fea0003c3ffff */
.L_x_116:
        /* <DEDUP_REMOVED lines=13> */
.L_x_137:


//--------------------- .text.lux_rope_f16_kernel --------------------------
	.section	.text.lux_rope_f16_kernel,"ax",@progbits
	.align	128
        .global         lux_rope_f16_kernel
        .type           lux_rope_f16_kernel,@function
        .size           lux_rope_f16_kernel,(.L_x_143 - lux_rope_f16_kernel)
        .other          lux_rope_f16_kernel,@"STO_CUDA_ENTRY STV_DEFAULT"
lux_rope_f16_kernel:
.text.lux_rope_f16_kernel:
        /* <DEDUP_REMOVED lines=23> */
[----:B------:R-:W1:Y:S01]  /*0170*/  LDCU.64 UR8, c[0x0][0x358] ;  /* 0x00006b00ff0877ac */ /* 0x000e620008000a00 */
[----:B0-----:R-:W0:Y:S01]  /*0180*/  I2F.U32.RP R7, R0 ;  /* 0x0000000000077306 */ /* 0x001e220000209000 */
[----:B------:R-:W-:Y:S02]  /*0190*/  IADD3 R4, PT, PT, R23, R0, RZ ;  /* 0x0000000017047210 */ /* 0x000fe40007ffe0ff */
[----:B------:R-:W-:Y:S02]  /*01a0*/  ISETP.NE.U32.AND P2, PT, R0, RZ, PT ;  /* 0x000000ff0000720c */ /* 0x000fe40003f45070 */
[C---:B------:R-:W-:Y:S02]  /*01b0*/  ISETP.GE.U32.AND P0, PT, R4.reuse, UR6, PT ;  /* 0x0000000604007c0c */ /* 0x040fe4000bf06070 */
[----:B------:R-:W-:-:S02]  /*01c0*/  VIMNMX.U32 R5, PT, PT, R4, UR6, !PT ;  /* 0x0000000604057c48 */ /* 0x000fc4000ffe0000 */
        /* <DEDUP_REMOVED lines=25> */
[C---:B------:R-:W-:Y:S02]  /*0360*/  IADD3 R3, PT, PT, R23.reuse, UR6, RZ ;  /* 0x0000000617037c10 */ /* 0x040fe4000fffe0ff */
[C---:B------:R-:W-:Y:S02]  /*0370*/  IADD3 R11, PT, PT, R23.reuse, UR6, RZ ;  /* 0x00000006170b7c10 */ /* 0x040fe4000fffe0ff */
[----:B------:R-:W-:Y:S01]  /*0380*/  LOP3.LUT R16, R2, 0x3, RZ, 0xc0, !PT ;  /* 0x0000000302107812 */ /* 0x000fe200078ec0ff */
[----:B------:R-:W1:Y:S01]  /*0390*/  LDC.64 R8, c[0x0][0x380] ;  /* 0x0000e000ff087b82 */ /* 0x000e620000000a00 */
[----:B------:R-:W-:Y:S01]  /*03a0*/  IADD3 R15, PT, PT, R23, UR4, RZ ;  /* 0x00000004170f7c10 */ /* 0x000fe2000fffe0ff */
[----:B0-----:R-:W-:-:S04]  /*03b0*/  IMAD.WIDE.U32 R2, R3, 0x2, R4 ;  /* 0x0000000203027825 */ /* 0x001fc800078e0004 */
[----:B------:R-:W-:-:S04]  /*03c0*/  IMAD.WIDE.U32 R4, R23, 0x2, R4 ;  /* 0x0000000217047825 */ /* 0x000fc800078e0004 */
[----:B-1----:R-:W-:-:S04]  /*03d0*/  IMAD.WIDE.U32 R6, R23, 0x2, R8 ;  /* 0x0000000217067825 */ /* 0x002fc800078e0008 */
[----:B------:R-:W-:-:S04]  /*03e0*/  IMAD.WIDE.U32 R8, R11, 0x2, R8 ;  /* 0x000000020b087825 */ /* 0x000fc800078e0008 */
[C---:B------:R-:W-:Y:S01]  /*03f0*/  IMAD R23, R16.reuse, R0, R23 ;  /* 0x0000000010177224 */ /* 0x040fe200078e0217 */
[----:B------:R-:W-:Y:S01]  /*0400*/  IADD3 R16, PT, PT, -R16, RZ, RZ ;  /* 0x000000ff10107210 */ /* 0x000fe20007ffe1ff */
[----:B------:R-:W-:-:S07]  /*0410*/  IMAD.WIDE.U32 R10, R14, 0x2, RZ ;  /* 0x000000020e0a7825 */ /* 0x000fce00078e00ff */
.L_x_119:
[----:B------:R-:W0:Y:S01]  /*0420*/  LDC.64 R20, c[0x0][0x398] ;  /* 0x0000e600ff147b82 */ /* 0x000e220000000a00 */
[-C--:B------:R-:W-:Y:S02]  /*0430*/  IADD3 R24, P2, PT, R2, R10.reuse, RZ ;  /* 0x0000000a02187210 */ /* 0x080fe40007f5e0ff */
[----:B------:R-:W-:Y:S02]  /*0440*/  IADD3 R12, P1, PT, R4, R10, RZ ;  /* 0x0000000a040c7210 */ /* 0x000fe40007f3e0ff */
[-C--:B------:R-:W-:Y:S02]  /*0450*/  IADD3.X R25, PT, PT, R3, R11.reuse, RZ, P2, !PT ;  /* 0x0000000b03197210 */ /* 0x080fe400017fe4ff */
[----:B------:R-:W-:Y:S01]  /*0460*/  IADD3.X R13, PT, PT, R5, R11, RZ, P1, !PT ;  /* 0x0000000b050d7210 */ /* 0x000fe20000ffe4ff */
[----:B------:R-:W1:Y:S02]  /*0470*/  LDC.64 R18, c[0x0][0x390] ;  /* 0x0000e400ff127b82 */ /* 0x000e640000000a00 */
[----:B------:R-:W2:Y:S04]  /*0480*/  LDG.E.U16.CONSTANT R24, desc[UR8][R24.64] ;  /* 0x0000000818187981 */ /* 0x000ea8000c1e9500 */
[----:B------:R-:W3:Y:S01]  /*0490*/  LDG.E.U16.CONSTANT R12, desc[UR8][R12.64] ;  /* 0x000000080c0c7981 */ /* 0x000ee2000c1e9500 */
[----:B0-----:R-:W-:-:S06]  /*04a0*/  IMAD.WIDE.U32 R20, R15, 0x4, R20 ;  /* 0x000000040f147825 */ /* 0x001fcc00078e0014 */
[----:B------:R-:W4:Y:S01]  /*04b0*/  LDG.E.CONSTANT R20, desc[UR8][R20.64] ;  /* 0x0000000814147981 */ /* 0x000f22000c1e9900 */
[----:B-1----:R-:W-:-:S06]  /*04c0*/  IMAD.WIDE.U32 R18, R15, 0x4, R18 ;  /* 0x000000040f127825 */ /* 0x002fcc00078e0012 */
[----:B------:R-:W5:Y:S01]  /*04d0*/  LDG.E.CONSTANT R18, desc[UR8][R18.64] ;  /* 0x0000000812127981 */ /* 0x000f62000c1e9900 */
[-C--:B------:R-:W-:Y:S02]  /*04e0*/  IADD3 R26, P2, PT, R8, R10.reuse, RZ ;  /* 0x0000000a081a7210 */ /* 0x080fe40007f5e0ff */
[----:B------:R-:W-:Y:S02]  /*04f0*/  IADD3 R16, PT, PT, R16, 0x1, RZ ;  /* 0x0000000110107810 */ /* 0x000fe40007ffe0ff */
[----:B------:R-:W-:Y:S01]  /*0500*/  IADD3 R15, PT, PT, R0, R15, RZ ;  /* 0x0000000f000f7210 */ /* 0x000fe20007ffe0ff */
[----:B--2---:R-:W-:Y:S02]  /*0510*/  HADD2.F32 R27, -RZ, R24.H0_H0 ;  /* 0x20000018ff1b7230 */ /* 0x004fe40000004100 */
[----:B---3--:R-:W-:Y:S01]  /*0520*/  HADD2.F32 R17, -RZ, R12.H0_H0 ;  /* 0x2000000cff117230 */ /* 0x008fe20000004100 */
[----:B------:R-:W-:-:S04]  /*0530*/  IADD3 R24, P1, PT, R6, R10, RZ ;  /* 0x0000000a06187210 */ /* 0x000fc80007f3e0ff */
[----:B------:R-:W-:Y:S01]  /*0540*/  IADD3.X R25, PT, PT, R7, R11, RZ, P1, !PT ;  /* 0x0000000b07197210 */ /* 0x000fe20000ffe4ff */
[-C--:B----4-:R-:W-:Y:S01]  /*0550*/  FMUL R29, R20, R27.reuse ;  /* 0x0000001b141d7220 */ /* 0x090fe20000400000 */
[----:B-----5:R-:W-:-:S03]  /*0560*/  FMUL R27, R18, R27 ;  /* 0x0000001b121b7220 */ /* 0x020fc60000400000 */
[-C--:B------:R-:W-:Y:S01]  /*0570*/  FFMA R29, R18, R17.reuse, -R29 ;  /* 0x00000011121d7223 */ /* 0x080fe2000000081d */
[----:B------:R-:W-:-:S04]  /*0580*/  FFMA R27, R20, R17, R27 ;  /* 0x00000011141b7223 */ /* 0x000fc8000000001b */
[----:B------:R-:W-:Y:S02]  /*0590*/  F2FP.F16.F32.PACK_AB R29, RZ, R29 ;  /* 0x0000001dff1d723e */ /* 0x000fe400000000ff */
[----:B------:R-:W-:Y:S02]  /*05a0*/  F2FP.F16.F32.PACK_AB R12, RZ, R27 ;  /* 0x0000001bff0c723e */ /* 0x000fe400000000ff */
[----:B------:R-:W-:Y:S01]  /*05b0*/  IADD3.X R27, PT, PT, R9, R11, RZ, P2, !PT ;  /* 0x0000000b091b7210 */ /* 0x000fe200017fe4ff */
[----:B------:R0:W-:Y:S04]  /*05c0*/  STG.E.U16 desc[UR8][R24.64], R29 ;  /* 0x0000001d18007986 */ /* 0x0001e8000c101508 */
[----:B------:R0:W-:Y:S01]  /*05d0*/  STG.E.U16 desc[UR8][R26.64], R12 ;  /* 0x0000000c1a007986 */ /* 0x0001e2000c101508 */
[----:B------:R-:W-:Y:S01]  /*05e0*/  ISETP.NE.AND P1, PT, R16, RZ, PT ;  /* 0x000000ff1000720c */ /* 0x000fe20003f25270 */
[----:B------:R-:W-:-:S12]  /*05f0*/  IMAD.WIDE.U32 R10, R0, 0x2, R10 ;  /* 0x00000002000a7825 */ /* 0x000fd800078e000a */
[----:B0-----:R-:W-:Y:S05]  /*0600*/  @P1 BRA `(.L_x_119) ;  /* 0xfffffffc00841947 */ /* 0x001fea000383ffff */
.L_x_118:
[----:B------:R-:W-:Y:S05]  /*0610*/  BSYNC.RECONVERGENT B0 ;  /* 0x0000000000007941 */ /* 0x000fea0003800200 */
.L_x_117:
[----:B------:R-:W-:Y:S05]  /*0620*/  @!P0 EXIT ;  /* 0x000000000000894d */ /* 0x000fea0003800000 */
[----:B------:R-:W0:Y:S01]  /*0630*/  LDC.64 R12, c[0x0][0x388] ;  /* 0x0000e200ff0c7b82 */ /* 0x000e220000000a00 */
[C---:B------:R-:W-:Y:S01]  /*0640*/  IADD3 R20, PT, PT, R23.reuse, UR6, RZ ;  /* 0x0000000617147c10 */ /* 0x040fe2000fffe0ff */
[C---:B------:R-:W-:Y:S01]  /*0650*/  IMAD R3, R0.reuse, 0x3, R23 ;  /* 0x0000000300037824 */ /* 0x040fe200078e0217 */
[C---:B------:R-:W-:Y:S02]  /*0660*/  IADD3 R7, PT, PT, R23.reuse, UR4, RZ ;  /* 0x0000000417077c10 */ /* 0x040fe4000fffe0ff */
[----:B------:R-:W-:Y:S01]  /*0670*/  IADD3 R6, PT, PT, R23, R0, RZ ;  /* 0x0000000017067210 */ /* 0x000fe20007ffe0ff */
[C---:B------:R-:W-:Y:S01]  /*0680*/  IMAD R9, R0.reuse, 0x3, R20 ;  /* 0x0000000300097824 */ /* 0x040fe200078e0214 */
[----:B------:R-:W-:Y:S01]  /*0690*/  LEA R2, R0, R23, 0x1 ;  /* 0x0000001700027211 */ /* 0x000fe200078e08ff */
[----:B------:R-:W1:Y:S01]  /*06a0*/  LDC.64 R10, c[0x0][0x380] ;  /* 0x0000e000ff0a7b82 */ /* 0x000e620000000a00 */
[----:B------:R-:W-:Y:S01]  /*06b0*/  IADD3 R4, PT, PT, R6, UR6, RZ ;  /* 0x0000000606047c10 */ /* 0x000fe2000fffe0ff */
[C---:B------:R-:W-:Y:S01]  /*06c0*/  IMAD R22, R0.reuse, 0x3, R7 ;  /* 0x0000000300167824 */ /* 0x040fe200078e0207 */
[----:B------:R-:W-:-:S02]  /*06d0*/  LEA R8, R0, R20, 0x1 ;  /* 0x0000001400087211 */ /* 0x000fc400078e08ff */
[----:B------:R-:W-:Y:S02]  /*06e0*/  IADD3 R5, PT, PT, R6, UR4, RZ ;  /* 0x0000000406057c10 */ /* 0x000fe4000fffe0ff */
[----:B------:R-:W-:Y:S01]  /*06f0*/  LEA R21, R0, R7, 0x1 ;  /* 0x0000000700157211 */ /* 0x000fe200078e08ff */
[----:B0-----:R-:W-:-:S04]  /*0700*/  IMAD.WIDE.U32 R12, R14, 0x2, R12 ;  /* 0x000000020e0c7825 */ /* 0x001fc800078e000c */
[----:B-1----:R-:W-:-:S07]  /*0710*/  IMAD.WIDE.U32 R10, R14, 0x2, R10 ;  /* 0x000000020e0a7825 */ /* 0x002fce00078e000a */
.L_x_120:
[----:B0-----:R-:W0:Y:S08]  /*0720*/  LDC.64 R16, c[0x0][0x398] ;  /* 0x0000e600ff107b82 */ /* 0x001e300000000a00 */
[----:B------:R-:W1:Y:S01]  /*0730*/  LDC.64 R14, c[0x0][0x390] ;  /* 0x0000e400ff0e7b82 */ /* 0x000e620000000a00 */
[----:B------:R-:W-:-:S05]  /*0740*/  IMAD.WIDE.U32 R18, R23, 0x2, R12 ;  /* 0x0000000217127825 */ /* 0x000fca00078e000c */
[----:B------:R2:W3:Y:S02]  /*0750*/  LDG.E.U16.CONSTANT R28, desc[UR8][R18.64] ;  /* 0x00000008121c7981 */ /* 0x0004e4000c1e9500 */
[----:B--2---:R-:W-:-:S04]  /*0760*/  IMAD.WIDE.U32 R18, R20, 0x2, R12 ;  /* 0x0000000214127825 */ /* 0x004fc800078e000c */
[C---:B0-----:R-:W-:Y:S01]  /*0770*/  IMAD.WIDE.U32 R24, R7.reuse, 0x4, R16 ;  /* 0x0000000407187825 */ /* 0x041fe200078e0010 */
[----:B------:R0:W2:Y:S03]  /*0780*/  LDG.E.U16.CONSTANT R29, desc[UR8][R18.64] ;  /* 0x00000008121d7981 */ /* 0x0000a6000c1e9500 */
[----:B-1----:R-:W-:Y:S02]  /*0790*/  IMAD.WIDE.U32 R26, R7, 0x4, R14 ;  /* 0x00000004071a7825 */ /* 0x002fe400078e000e */
[----:B------:R-:W4:Y:S04]  /*07a0*/  LDG.E.CONSTANT R24, desc[UR8][R24.64] ;  /* 0x0000000818187981 */ /* 0x000f28000c1e9900 */
[----:B------:R-:W5:Y:S01]  /*07b0*/  LDG.E.CONSTANT R26, desc[UR8][R26.64] ;  /* 0x000000081a1a7981 */ /* 0x000f62000c1e9900 */
[----:B0-----:R-:W-:-:S04]  /*07c0*/  IMAD.WIDE.U32 R18, R23, 0x2, R10 ;  /* 0x0000000217127825 */ /* 0x001fc800078e000a */
[----:B---3--:R-:W-:Y:S02]  /*07d0*/  HADD2.F32 R28, -RZ, R28.H0_H0 ;  /* 0x2000001cff1c7230 */ /* 0x008fe40000004100 */
[----:B--2---:R-:W-:-:S05]  /*07e0*/  HADD2.F32 R29, -RZ, R29.H0_H0 ;  /* 0x2000001dff1d7230 */ /* 0x004fca0000004100 */
[----:B----4-:R-:W-:-:S04]  /*07f0*/  FMUL R25, R24, R29 ;  /* 0x0000001d18197220 */ /* 0x010fc80000400000 */
[C---:B-----5:R-:W-:Y:S01]  /*0800*/  FFMA R25, R26.reuse, R28, -R25 ;  /* 0x0000001c1a197223 */ /* 0x060fe20000000819 */
[----:B------:R-:W-:-:S04]  /*0810*/  FMUL R29, R26, R29 ;  /* 0x0000001d1a1d7220 */ /* 0x000fc80000400000 */
[----:B------:R-:W-:Y:S01]  /*0820*/  F2FP.F16.F32.PACK_AB R25, RZ, R25 ;  /* 0x00000019ff19723e */ /* 0x000fe200000000ff */
[----:B------:R-:W-:-:S04]  /*0830*/  FFMA R29, R24, R28, R29 ;  /* 0x0000001c181d7223 */ /* 0x000fc8000000001d */
[----:B------:R0:W-:Y:S01]  /*0840*/  STG.E.U16 desc[UR8][R18.64], R25 ;  /* 0x0000001912007986 */ /* 0x0001e2000c101508 */
[----:B------:R-:W-:Y:S01]  /*0850*/  F2FP.F16.F32.PACK_AB R29, RZ, R29 ;  /* 0x0000001dff1d723e */ /* 0x000fe200000000ff */
[----:B0-----:R-:W-:-:S05]  /*0860*/  IMAD.WIDE.U32 R18, R20, 0x2, R10 ;  /* 0x0000000214127825 */ /* 0x001fca00078e000a */
[----:B------:R0:W-:Y:S01]  /*0870*/  STG.E.U16 desc[UR8][R18.64], R29 ;  /* 0x0000001d12007986 */ /* 0x0001e2000c101508 */
[----:B------:R-:W-:-:S04]  /*0880*/  IMAD.WIDE.U32 R24, R5, 0x4, R16 ;  /* 0x0000000405187825 */ /* 0x000fc800078e0010 */
[----:B------:R-:W-:Y:S02]  /*0890*/  IMAD.WIDE.U32 R26, R5, 0x4, R14 ;  /* 0x00000004051a7825 */ /* 0x000fe400078e000e */
[----:B------:R-:W2:Y:S04]  /*08a0*/  LDG.E.CONSTANT R24, desc[UR8][R24.64] ;  /* 0x0000000818187981 */ /* 0x000ea8000c1e9900 */
[----:B------:R-:W3:Y:S01]  /*08b0*/  LDG.E.CONSTANT R26, desc[UR8][R26.64] ;  /* 0x000000081a1a7981 */ /* 0x000ee2000c1e9900 */
[----:B0-----:R-:W-:-:S05]  /*08c0*/  IMAD.WIDE.U32 R18, R6, 0x2, R12 ;  /* 0x0000000206127825 */ /* 0x001fca00078e000c */
[----:B------:R0:W4:Y:S02]  /*08d0*/  LDG.E.U16.CONSTANT R28, desc[UR8][R18.64] ;  /* 0x00000008121c7981 */ /* 0x000124000c1e9500 */
[----:B0-----:R-:W-:-:S05]  /*08e0*/  IMAD.WIDE.U32 R18, R4, 0x2, R12 ;  /* 0x0000000204127825 */ /* 0x001fca00078e000c */
[----:B------:R0:W5:Y:S02]  /*08f0*/  LDG.E.U16.CONSTANT R29, desc[UR8][R18.64] ;  /* 0x00000008121d7981 */ /* 0x000164000c1e9500 */
[----:B0-----:R-:W-:-:S04]  /*0900*/  IMAD.WIDE.U32 R18, R6, 0x2, R10 ;  /* 0x0000000206127825 */ /* 0x001fc800078e000a */
[----:B----4-:R-:W-:Y:S02]  /*0910*/  HADD2.F32 R28, -RZ, R28.H0_H0 ;  /* 0x2000001cff1c7230 */ /* 0x010fe40000004100 */
[----:B-----5:R-:W-:-:S05]  /*0920*/  HADD2.F32 R29, -RZ, R29.H0_H0 ;  /* 0x2000001dff1d7230 */ /* 0x020fca0000004100 */
[----:B--2---:R-:W-:-:S04]  /*0930*/  FMUL R25, R24, R29 ;  /* 0x0000001d18197220 */ /* 0x004fc80000400000 */
[C---:B---3--:R-:W-:Y:S01]  /*0940*/  FFMA R25, R26.reuse, R28, -R25 ;  /* 0x0000001c1a197223 */ /* 0x048fe20000000819 */
[----:B------:R-:W-:-:S04]  /*0950*/  FMUL R29, R26, R29 ;  /* 0x0000001d1a1d7220 */ /* 0x000fc80000400000 */
[----:B------:R-:W-:Y:S01]  /*0960*/  F2FP.F16.F32.PACK_AB R25, RZ, R25 ;  /* 0x00000019ff19723e */ /* 0x000fe200000000ff */
[----:B------:R-:W-:-:S03]  /*0970*/  FFMA R29, R24, R28, R29 ;  /* 0x0000001c181d7223 */ /* 0x000fc6000000001d */
[----:B------:R-:W-:Y:S01]  /*0980*/  PRMT R27, R25, 0x7610, R27 ;  /* 0x00007610191b7816 */ /* 0x000fe2000000001b */
[----:B------:R-:W-:Y:S01]  /*0990*/  IMAD.WIDE.U32 R24, R4, 0x2, R10 ;  /* 0x0000000204187825 */ /* 0x000fe200078e000a */
[----:B------:R-:W-:-:S03]  /*09a0*/  F2FP.F16.F32.PACK_AB R29, RZ, R29 ;  /* 0x0000001dff1d723e */ /* 0x000fc600000000ff */
[----:B------:R0:W-:Y:S04]  /*09b0*/  STG.E.U16 desc[UR8][R18.64], R27 ;  /* 0x0000001b12007986 */ /* 0x0001e8000c101508 */
[----:B------:R1:W-:Y:S01]  /*09c0*/  STG.E.U16 desc[UR8][R24.64], R29 ;  /* 0x0000001d18007986 */ /* 0x0003e2000c101508 */
[----:B0-----:R-:W-:-:S05]  /*09d0*/  IMAD.WIDE.U32 R18, R21, 0x4, R14 ;  /* 0x0000000415127825 */ /* 0x001fca00078e000e */
[----:B-1----:R0:W2:Y:S02]  /*09e0*/  LDG.E.CONSTANT R25, desc[UR8][R18.64] ;  /* 0x0000000812197981 */ /* 0x0020a4000c1e9900 */
[----:B0-----:R-:W-:-:S05]  /*09f0*/  IMAD.WIDE.U32 R18, R2, 0x2, R12 ;  /* 0x0000000202127825 */ /* 0x001fca00078e000c */
[----:B------:R0:W3:Y:S01]  /*0a00*/  LDG.E.U16.CONSTANT R28, desc[UR8][R18.64] ;  /* 0x00000008121c7981 */ /* 0x0000e2000c1e9500 */
[----:B------:R-:W-:-:S06]  /*0a10*/  IMAD.WIDE.U32 R26, R21, 0x4, R16 ;  /* 0x00000004151a7825 */ /* 0x000fcc00078e0010 */
[----:B------:R-:W4:Y:S01]  /*0a20*/  LDG.E.CONSTANT R27, desc[UR8][R26.64] ;  /* 0x000000081a1b7981 */ /* 0x000f22000c1e9900 */
[----:B0-----:R-:W-:-:S05]  /*0a30*/  IMAD.WIDE.U32 R18, R8, 0x2, R12 ;  /* 0x0000000208127825 */ /* 0x001fca00078e000c */
[----:B------:R0:W5:Y:S02]  /*0a40*/  LDG.E.U16.CONSTANT R29, desc[UR8][R18.64] ;  /* 0x00000008121d7981 */ /* 0x000164000c1e9500 */
[----:B0-----:R-:W-:-:S04]  /*0a50*/  IMAD.WIDE.U32 R18, R2, 0x2, R10 ;  /* 0x0000000202127825 */ /* 0x001fc800078e000a */
[----:B------:R-:W-:-:S06]  /*0a60*/  IMAD.WIDE.U32 R16, R22, 0x4, R16 ;  /* 0x0000000416107825 */ /* 0x000fcc00078e0010 */
[----:B------:R-:W2:Y:S01]  /*0a70*/  LDG.E.CONSTANT R16, desc[UR8][R16.64] ;  /* 0x0000000810107981 */ /* 0x000ea2000c1e9900 */
[----:B---3--:R-:W-:Y:S02]  /*0a80*/  HADD2.F32 R26, -RZ, R28.H0_H0 ;  /* 0x2000001cff1a7230 */ /* 0x008fe40000004100 */
[----:B-----5:R-:W-:-:S05]  /*0a90*/  HADD2.F32 R24, -RZ, R29.H0_H0 ;  /* 0x2000001dff187230 */ /* 0x020fca0000004100 */
[----:B----4-:R-:W-:-:S04]  /*0aa0*/  FMUL R28, R27, R24 ;  /* 0x000000181b1c7220 */ /* 0x010fc80000400000 */
[----:B--2---:R-:W-:-:S05]  /*0ab0*/  FFMA R28, R25, R26, -R28 ;  /* 0x0000001a191c7223 */ /* 0x004fca000000081c */
[----:B------:R-:W-:-:S05]  /*0ac0*/  F2FP.F16.F32.PACK_AB R28, RZ, R28 ;  /* 0x0000001cff1c723e */ /* 0x000fca00000000ff */
[----:B------:R0:W-:Y:S02]  /*0ad0*/  STG.E.U16 desc[UR8][R18.64], R28 ;  /* 0x0000001c12007986 */ /* 0x0001e4000c101508 */
[----:B0-----:R-:W-:-:S04]  /*0ae0*/  IMAD.WIDE.U32 R18, R22, 0x4, R14 ;  /* 0x0000000416127825 */ /* 0x001fc800078e000e */
[--C-:B------:R-:W-:Y:S02]  /*0af0*/  IMAD.WIDE.U32 R14, R3, 0x2, R12.reuse ;  /* 0x00000002030e7825 */ /* 0x100fe400078e000c */
[----:B------:R-:W2:Y:S04]  /*0b00*/  LDG.E.CONSTANT R18, desc[UR8][R18.64] ;  /* 0x0000000812127981 */ /* 0x000ea8000c1e9900 */
[----:B------:R0:W3:Y:S02]  /*0b10*/  LDG.E.U16.CONSTANT R28, desc[UR8][R14.64] ;  /* 0x000000080e1c7981 */ /* 0x0000e4000c1e9500 */
[----:B0-----:R-:W-:-:S05]  /*0b20*/  IMAD.WIDE.U32 R14, R9, 0x2, R12 ;  /* 0x00000002090e7825 */ /* 0x001fca00078e000c */
[----:B------:R0:W4:Y:S01]  /*0b30*/  LDG.E.U16.CONSTANT R29, desc[UR8][R14.64] ;  /* 0x000000080e1d7981 */ /* 0x000122000c1e9500 */
[----:B------:R-:W-:-:S04]  /*0b40*/  FMUL R24, R25, R24 ;  /* 0x0000001819187220 */ /* 0x000fc80000400000 */
[----:B------:R-:W-:Y:S01]  /*0b50*/  FFMA R24, R27, R26, R24 ;  /* 0x0000001a1b187223 */ /* 0x000fe20000000018 */
[----:B------:R-:W-:-:S04]  /*0b60*/  IADD3 R23, PT, PT, R0, R23, R0 ;  /* 0x0000001700177210 */ /* 0x000fc80007ffe000 */
[----:B------:R-:W-:Y:S01]  /*0b70*/  F2FP.F16.F32.PACK_AB R24, RZ, R24 ;  /* 0x00000018ff18723e */ /* 0x000fe200000000ff */
[----:B0-----:R-:W-:Y:S01]  /*0b80*/  IMAD.WIDE.U32 R14, R9, 0x2, R10 ;  /* 0x00000002090e7825 */ /* 0x001fe200078e000a */
[----:B------:R-:W-:-:S04]  /*0b90*/  IADD3 R23, PT, PT, R0, R23, R0 ;  /* 0x0000001700177210 */ /* 0x000fc80007ffe000 */
[----:B------:R-:W-:Y:S02]  /*0ba0*/  ISETP.GE.U32.AND P0, PT, R23, UR6, PT ;  /* 0x0000000617007c0c */ /* 0x000fe4000bf06070 */
[C---:B------:R-:W-:Y:S02]  /*0bb0*/  LEA R2, R0.reuse, R2, 0x2 ;  /* 0x0000000200027211 */ /* 0x040fe400078e10ff */
[C---:B------:R-:W-:Y:S02]  /*0bc0*/  LEA R6, R0.reuse, R6, 0x2 ;  /* 0x0000000600067211 */ /* 0x040fe400078e10ff */
[C---:B------:R-:W-:Y:S02]  /*0bd0*/  LEA R4, R0.reuse, R4, 0x2 ;  /* 0x0000000400047211 */ /* 0x040fe400078e10ff */
[C---:B------:R-:W-:Y:S02]  /*0be0*/  LEA R9, R0.reuse, R9, 0x2 ;  /* 0x0000000900097211 */ /* 0x040fe400078e10ff */
[----:B------:R-:W-:-:S02]  /*0bf0*/  LEA R20, R0, R20, 0x2 ;  /* 0x0000001400147211 */ /* 0x000fc400078e10ff */
[C---:B------:R-:W-:Y:S02]  /*0c00*/  LEA R5, R0.reuse, R5, 0x2 ;  /* 0x0000000500057211 */ /* 0x040fe400078e10ff */
[C---:B------:R-:W-:Y:S02]  /*0c10*/  LEA R21, R0.reuse, R21, 0x2 ;  /* 0x0000001500157211 */ /* 0x040fe400078e10ff */
[C---:B------:R-:W-:Y:S02]  /*0c20*/  LEA R22, R0.reuse, R22, 0x2 ;  /* 0x0000001600167211 */ /* 0x040fe400078e10ff */
[----:B------:R-:W-:Y:S01]  /*0c30*/  LEA R7, R0, R7, 0x2 ;  /* 0x0000000700077211 */ /* 0x000fe200078e10ff */
[----:B---3--:R-:W-:Y:S02]  /*0c40*/  HADD2.F32 R25, -RZ, R28.H0_H0 ;  /* 0x2000001cff197230 */ /* 0x008fe40000004100 */
[----:B----4-:R-:W-:-:S05]  /*0c50*/  HADD2.F32 R29, -RZ, R29.H0_H0 ;  /* 0x2000001dff1d7230 */ /* 0x010fca0000004100 */
[-C--:B------:R-:W-:Y:S01]  /*0c60*/  FMUL R28, R16, R29.reuse ;  /* 0x0000001d101c7220 */ /* 0x080fe20000400000 */
[----:B--2---:R-:W-:-:S03]  /*0c70*/  FMUL R29, R18, R29 ;  /* 0x0000001d121d7220 */ /* 0x004fc60000400000 */
[-C--:B------:R-:W-:Y:S01]  /*0c80*/  FFMA R28, R18, R25.reuse, -R28 ;  /* 0x00000019121c7223 */ /* 0x080fe2000000081c */
[----:B------:R-:W-:Y:S01]  /*0c90*/  FFMA R29, R16, R25, R29 ;  /* 0x00000019101d7223 */ /* 0x000fe2000000001d */
[----:B------:R-:W-:-:S03]  /*0ca0*/  IMAD.WIDE.U32 R18, R8, 0x2, R10 ;  /* 0x0000000208127825 */ /* 0x000fc600078e000a */
[----:B------:R-:W-:Y:S01]  /*0cb0*/  F2FP.F16.F32.PACK_AB R28, RZ, R28 ;  /* 0x0000001cff1c723e */ /* 0x000fe200000000ff */
[----:B------:R-:W-:Y:S01]  /*0cc0*/  IMAD.WIDE.U32 R16, R3, 0x2, R10 ;  /* 0x0000000203107825 */ /* 0x000fe200078e000a */
[----:B------:R-:W-:Y:S01]  /*0cd0*/  F2FP.F16.F32.PACK_AB R29, RZ, R29 ;  /* 0x0000001dff1d723e */ /* 0x000fe200000000ff */
[----:B------:R0:W-:Y:S04]  /*0ce0*/  STG.E.U16 desc[UR8][R18.64], R24 ;  /* 0x0000001812007986 */ /* 0x0001e8000c101508 */
[----:B------:R0:W-:Y:S04]  /*0cf0*/  STG.E.U16 desc[UR8][R16.64], R28 ;  /* 0x0000001c10007986 */ /* 0x0001e8000c101508 */
[----:B------:R0:W-:Y:S01]  /*0d00*/  STG.E.U16 desc[UR8][R14.64], R29 ;  /* 0x0000001d0e007986 */ /* 0x0001e2000c101508 */
[----:B------:R-:W-:-:S02]  /*0d10*/  LEA R3, R0, R3, 0x2 ;  /* 0x0000000300037211 */ /* 0x000fc400078e10ff */
[----:B------:R-:W-:Y:S01]  /*0d20*/  LEA R8, R0, R8, 0x2 ;  /* 0x0000000800087211 */ /* 0x000fe200078e10ff */
[----:B------:R-:W-:Y:S06]  /*0d30*/  @!P0 BRA `(.L_x_120) ;  /* 0xfffffff800788947 */ /* 0x000fec000383ffff */
[----:B------:R-:W-:Y:S05]  /*0d40*/  EXIT ;  /* 0x000000000000794d */ /* 0x000fea0003800000 */
.L_x_121:
        /* <DEDUP_REMOVED lines=11> */
.L_x_143:


//--------------------- .text.lux_rope_interleaved_f32_kernel --------------------------
	.section	.text.lux_rope_interleaved_f32_kernel,"ax",@progbits
	.align	128
        .global         lux_rope_interleaved_f32_kernel
        .type           lux_rope_interleaved_f32_kernel,@function
        .size           lux_rope_interleaved_f32_kernel,(.L_x_144 - lux_rope_interleaved_f32_kernel)
        .other          lux_rope_interleaved_f32_kernel,@"STO_CUDA_ENTRY STV_DEFAULT"
lux_rope_interleaved_f32_kernel:
.text.lux_rope_interleaved_f32_kernel:
        /* <DEDUP_REMOVED lines=24> */
[----:B------:R-:W2:Y:S01]  /*0180*/  LDCU.128 UR12, c[0x0][0x380] ;  /* 0x00007000ff0c77ac */ /* 0x000ea20008000c00 */
[----:B0-----:R-:W0:Y:S01]  /*0190*/  I2F.U32.RP R7, R0 ;  /* 0x0000000000077306 */ /* 0x001e220000209000 */
[----:B------:R-:W-:Y:S02]  /*01a0*/  IADD3 R4, PT, PT, R22, R0, RZ ;  /* 0x0000000016047210 */ /* 0x000fe40007ffe0ff */
[----:B------:R-:W-:Y:S02]  /*01b0*/  ISETP.NE.U32.AND P2, PT, R0, RZ, PT ;  /* 0x000000ff0000720c */ /* 0x000fe40003f45070 */
[----:B------:R-:W-:-:S02]  /*01c0*/  ISETP.GE.U32.AND P0, PT, R4, UR6, PT ;  /* 0x0000000604007c0c */ /* 0x000fc4000bf06070 */
[----:B------:R-:W-:Y:S02]  /*01d0*/  VIMNMX.U32 R5, PT, PT, R4, UR6, !PT ;  /* 0x0000000604057c48 */ /* 0x000fe4000ffe0000 */
[----:B------:R-:W-:-:S04]  /*01e0*/  SEL R6, RZ, 0x1, P0 ;  /* 0x00000001ff067807 */ /* 0x000fc80000000000 */
[----:B------:R-:W-:Y:S01]  /*01f0*/  IADD3 R5, PT, PT, R5, -R4, -R6 ;  /* 0x8000000405057210 */ /* 0x000fe20007ffe806 */
[----:B0-----:R-:W0:Y:S02]  /*0200*/  MUFU.RCP R7, R7 ;  /* 0x0000000700077308 */ /* 0x001e240000001000 */
[----:B0-----:R-:W-:-:S06]  /*0210*/  IADD3 R2, PT, PT, R7, 0xffffffe, RZ ;  /* 0x0ffffffe07027810 */ /* 0x001fcc0007ffe0ff */
[----:B------:R0:W3:Y:S02]  /*0220*/  F2I.FTZ.U32.TRUNC.NTZ R3, R2 ;  /* 0x0000000200037305 */ /* 0x0000e4000021f000 */
[----:B0-----:R-:W-:Y:S01]  /*0230*/  HFMA2 R2, -RZ, RZ, 0, 0 ;  /* 0x00000000ff027431 */ /* 0x001fe200000001ff */
[----:B---3--:R-:W-:-:S05]  /*0240*/  IADD3 R9, PT, PT, RZ, -R3, RZ ;  /* 0x80000003ff097210 */ /* 0x008fca0007ffe0ff */
        /* <DEDUP_REMOVED lines=15> */
[----:B-12---:R-:W-:Y:S05]  /*0340*/  @!P1 BRA `(.L_x_123) ;  /* 0x0000000000789947 */ /* 0x006fea0003800000 */
[----:B------:R-:W0:Y:S01]  /*0350*/  LDC.64 R2, c[0x0][0x390] ;  /* 0x0000e400ff027b82 */ /* 0x000e220000000a00 */
[----:B------:R-:W-:Y:S01]  /*0360*/  IADD3 R8, PT, PT, R6, 0x1, RZ ;  /* 0x0000000106087810 */ /* 0x000fe20007ffe0ff */
[----:B------:R-:W-:Y:S01]  /*0370*/  IMAD.WIDE.U32 R6, R10, 0x4, RZ ;  /* 0x000000040a067825 */ /* 0x000fe200078e00ff */
[----:B------:R-:W-:Y:S02]  /*0380*/  IADD3 R9, PT, PT, R22, UR4, RZ ;  /* 0x0000000416097c10 */ /* 0x000fe4000fffe0ff */
[----:B------:R-:W-:-:S03]  /*0390*/  LOP3.LUT R11, R8, 0x3, RZ, 0xc0, !PT ;  /* 0x00000003080b7812 */ /* 0x000fc600078ec0ff */
[----:B------:R-:W1:Y:S01]  /*03a0*/  LDC.64 R4, c[0x0][0x398] ;  /* 0x0000e600ff047b82 */ /* 0x000e620000000a00 */
[----:B------:R-:W-:-:S04]  /*03b0*/  IMAD.WIDE.U32 R6, R22, 0x8, R6 ;  /* 0x0000000816067825 */ /* 0x000fc800078e0006 */
[C---:B------:R-:W-:Y:S01]  /*03c0*/  IMAD R22, R11.reuse, R0, R22 ;  /* 0x000000000b167224 */ /* 0x040fe200078e0216 */
[----:B------:R-:W-:-:S07]  /*03d0*/  IADD3 R11, PT, PT, -R11, RZ, RZ ;  /* 0x000000ff0b0b7210 */ /* 0x000fce0007ffe1ff */
.L_x_124:
[----:B------:R-:W-:Y:S01]  /*03e0*/  IADD3 R18, P1, PT, R6, UR14, RZ ;  /* 0x0000000e06127c10 */ /* 0x000fe2000ff3e0ff */
[----:B-1----:R-:W-:-:S03]  /*03f0*/  IMAD.WIDE.U32 R16, R9, 0x4, R4 ;  /* 0x0000000409107825 */ /* 0x002fc600078e0004 */
[----:B------:R-:W-:Y:S01]  /*0400*/  IADD3.X R19, PT, PT, R7, UR15, RZ, P1, !PT ;  /* 0x0000000f07137c10 */ /* 0x000fe20008ffe4ff */
[----:B0-----:R-:W-:Y:S02]  /*0410*/  IMAD.WIDE.U32 R14, R9, 0x4, R2 ;  /* 0x00000004090e7825 */ /* 0x001fe400078e0002 */
[----:B--2---:R-:W2:Y:S04]  /*0420*/  LDG.E.CONSTANT R16, desc[UR8][R16.64] ;  /* 0x0000000810107981 */ /* 0x004ea8000c1e9900 */
[----:B------:R-:W2:Y:S04]  /*0430*/  LDG.E.CONSTANT R13, desc[UR8][R18.64+0x4] ;  /* 0x00000408120d7981 */ /* 0x000ea8000c1e9900 */
[----:B------:R-:W3:Y:S04]  /*0440*/  LDG.E.CONSTANT R14, desc[UR8][R14.64] ;  /* 0x000000080e0e7981 */ /* 0x000ee8000c1e9900 */
[----:B------:R-:W4:Y:S01]  /*0450*/  LDG.E.CONSTANT R21, desc[UR8][R18.64] ;  /* 0x0000000812157981 */ /* 0x000f22000c1e9900 */
[----:B------:R-:W-:-:S02]  /*0460*/  IADD3 R12, P1, PT, R6, UR12, RZ ;  /* 0x0000000c060c7c10 */ /* 0x000fc4000ff3e0ff */
[----:B------:R-:W-:Y:S02]  /*0470*/  IADD3 R11, PT, PT, R11, 0x1, RZ ;  /* 0x000000010b0b7810 */ /* 0x000fe40007ffe0ff */
[----:B------:R-:W-:Y:S01]  /*0480*/  IADD3 R9, PT, PT, R0, R9, RZ ;  /* 0x0000000900097210 */ /* 0x000fe20007ffe0ff */
[-C--:B--2---:R-:W-:Y:S01]  /*0490*/  FMUL R23, R16, R13.reuse ;  /* 0x0000000d10177220 */ /* 0x084fe20000400000 */
[----:B---3--:R-:W-:Y:S01]  /*04a0*/  FMUL R25, R14, R13 ;  /* 0x0000000d0e197220 */ /* 0x008fe20000400000 */
[----:B------:R-:W-:Y:S01]  /*04b0*/  IADD3.X R13, PT, PT, R7, UR13, RZ, P1, !PT ;  /* 0x0000000d070d7c10 */ /* 0x000fe20008ffe4ff */
[----:B------:R-:W-:Y:S01]  /*04c0*/  IMAD.WIDE.U32 R6, R0, 0x8, R6 ;  /* 0x0000000800067825 */ /* 0x000fe200078e0006 */
[----:B------:R-:W-:-:S03]  /*04d0*/  ISETP.NE.AND P1, PT, R11, RZ, PT ;  /* 0x000000ff0b00720c */ /* 0x000fc60003f25270 */
[-C--:B----4-:R-:W-:Y:S01]  /*04e0*/  FFMA R23, R14, R21.reuse, -R23 ;  /* 0x000000150e177223 */ /* 0x090fe20000000817 */
[----:B------:R-:W-:-:S04]  /*04f0*/  FFMA R25, R16, R21, R25 ;  /* 0x0000001510197223 */ /* 0x000fc80000000019 */
[----:B------:R2:W-:Y:S04]  /*0500*/  STG.E desc[UR8][R12.64], R23 ;  /* 0x000000170c007986 */ /* 0x0005e8000c101908 */
[----:B------:R2:W-:Y:S01]  /*0510*/  STG.E desc[UR8][R12.64+0x4], R25 ;  /* 0x000004190c007986 */ /* 0x0005e2000c101908 */
[----:B------:R-:W-:Y:S05]  /*0520*/  @P1 BRA `(.L_x_124) ;  /* 0xfffffffc00ac1947 */ /* 0x000fea000383ffff */
.L_x_123:
[----:B------:R-:W-:Y:S05]  /*0530*/  BSYNC.RECONVERGENT B0 ;  /* 0x0000000000007941 */ /* 0x000fea0003800200 */
.L_x_122:
[----:B------:R-:W-:Y:S05]  /*0540*/  @!P0 EXIT ;  /* 0x000000000000894d */ /* 0x000fea0003800000 */
[----:B--2---:R-:W0:Y:S01]  /*0550*/  LDC.64 R12, c[0x0][0x388] ;  /* 0x0000e200ff0c7b82 */ /* 0x004e220000000a00 */
[C---:B------:R-:W-:Y:S02]  /*0560*/  IADD3 R8, PT, PT, R22.reuse, R0, RZ ;  /* 0x0000000016087210 */ /* 0x040fe40007ffe0ff */
[C---:B------:R-:W-:Y:S02]  /*0570*/  SHF.L.U32 R5, R22.reuse, 0x1, RZ ;  /* 0x0000000116057819 */ /* 0x040fe400000006ff */
[----:B------:R-:W-:Y:S02]  /*0580*/  IADD3 R4, PT, PT, R22, UR4, RZ ;  /* 0x0000000416047c10 */ /* 0x000fe4000fffe0ff */
[C---:B------:R-:W-:Y:S01]  /*0590*/  SHF.L.U32 R7, R8.reuse, 0x1, RZ ;  /* 0x0000000108077819 */ /* 0x040fe200000006ff */
[----:B------:R-:W1:Y:S01]  /*05a0*/  LDC.64 R2, c[0x0][0x380] ;  /* 0x0000e000ff027b82 */ /* 0x000e620000000a00 */
[----:B------:R-:W-:Y:S01]  /*05b0*/  IADD3 R8, PT, PT, R8, UR4, RZ ;  /* 0x0000000408087c10 */ /* 0x000fe2000fffe0ff */
[C---:B------:R-:W-:Y:S01]  /*05c0*/  IMAD R9, R0.reuse, 0x3, R4 ;  /* 0x0000000300097824 */ /* 0x040fe200078e0204 */
[----:B------:R-:W-:Y:S01]  /*05d0*/  LEA R6, R0, R4, 0x1 ;  /* 0x0000000400067211 */ /* 0x000fe200078e08ff */
[----:B0-----:R-:W-:-:S04]  /*05e0*/  IMAD.WIDE.U32 R12, R10, 0x4, R12 ;  /* 0x000000040a0c7825 */ /* 0x001fc800078e000c */
[----:B-1----:R-:W-:Y:S01]  /*05f0*/  IMAD.WIDE.U32 R10, R10, 0x4, R2 ;  /* 0x000000040a0a7825 */ /* 0x002fe200078e0002 */
[----:B------:R-:W-:-:S03]  /*0600*/  LEA R2, R0, R5, 0x2 ;  /* 0x0000000500027211 */ /* 0x000fc600078e10ff */
[----:B------:R-:W-:-:S07]  /*0610*/  IMAD R3, R0, 0x6, R5 ;  /* 0x0000000600037824 */ /* 0x000fce00078e0205 */
.L_x_125:
[----:B0-----:R-:W0:Y:S01]  /*0620*/  LDC.64 R14, c[0x0][0x398] ;  /* 0x0000e600ff0e7b82 */ /* 0x001e220000000a00 */
[----:B------:R-:W-:-:S05]  /*0630*/  IMAD.WIDE.U32 R16, R5, 0x4, R12 ;  /* 0x0000000405107825 */ /* 0x000fca00078e000c */
[----:B------:R-:W2:Y:S02]  /*0640*/  LDG.E.CONSTANT R23, desc[UR8][R16.64+0x4] ;  /* 0x0000040810177981 */ /* 0x000ea4000c1e9900 */
[----:B------:R-:W1:Y:S02]  /*0650*/  LDC.64 R18, c[0x0][0x390] ;  /* 0x0000e400ff127b82 */ /* 0x000e640000000a00 */
[----:B------:R-:W3:Y:S01]  /*0660*/  LDG.E.CONSTANT R17, desc[UR8][R16.64] ;  /* 0x0000000810117981 */ /* 0x000ee2000c1e9900 */
[----:B0-----:R-:W-:-:S06]  /*0670*/  IMAD.WIDE.U32 R20, R4, 0x4, R14 ;  /* 0x0000000404147825 */ /* 0x001fcc00078e000e */
[----:B------:R-:W2:Y:S01]  /*0680*/  LDG.E.CONSTANT R20, desc[UR8][R20.64] ;  /* 0x0000000814147981 */ /* 0x000ea2000c1e9900 */
[----:B-1----:R-:W-:-:S06]  /*0690*/  IMAD.WIDE.U32 R24, R4, 0x4, R18 ;  /* 0x0000000404187825 */ /* 0x002fcc00078e0012 */
[----:B------:R-:W4:Y:S01]  /*06a0*/  LDG.E.CONSTANT R24, desc[UR8][R24.64] ;  /* 0x0000000818187981 */ /* 0x000f22000c1e9900 */
[----:B------:R-:W-:-:S05]  /*06b0*/  IMAD.WIDE.U32 R28, R7, 0x4, R12 ;  /* 0x00000004071c7825 */ /* 0x000fca00078e000c */
[----:B------:R-:W5:Y:S04]  /*06c0*/  LDG.E.CONSTANT R26, desc[UR8][R28.64] ;  /* 0x000000081c1a7981 */ /* 0x000f68000c1e9900 */
[----:B------:R3:W5:Y:S01]  /*06d0*/  LDG.E.CONSTANT R27, desc[UR8][R28.64+0x4] ;  /* 0x000004081c1b7981 */ /* 0x000762000c1e9900 */
[-C--:B--2---:R-:W-:Y:S01]  /*06e0*/  FMUL R21, R20, R23.reuse ;  /* 0x0000001714157220 */ /* 0x084fe20000400000 */
[----:B----4-:R-:W-:-:S03]  /*06f0*/  FMUL R23, R24, R23 ;  /* 0x0000001718177220 */ /* 0x010fc60000400000 */
[-C--:B---3--:R-:W-:Y:S01]  /*0700*/  FFMA R29, R24, R17.reuse, -R21 ;  /* 0x00000011181d7223 */ /* 0x088fe20000000815 */
[----:B------:R-:W-:Y:S01]  /*0710*/  FFMA R23, R20, R17, R23 ;  /* 0x0000001114177223 */ /* 0x000fe20000000017 */
[----:B------:R-:W-:-:S05]  /*0720*/  IMAD.WIDE.U32 R16, R8, 0x4, R18 ;  /* 0x0000000408107825 */ /* 0x000fca00078e0012 */
[----:B------:R0:W2:Y:S02]  /*0730*/  LDG.E.CONSTANT R28, desc[UR8][R16.64] ;  /* 0x00000008101c7981 */ /* 0x0000a4000c1e9900 */
[----:B0-----:R-:W-:-:S06]  /*0740*/  IMAD.WIDE.U32 R16, R8, 0x4, R14 ;  /* 0x0000000408107825 */ /* 0x001fcc00078e000e */
[----:B------:R-:W5:Y:S01]  /*0750*/  LDG.E.CONSTANT R16, desc[UR8][R16.64] ;  /* 0x0000000810107981 */ /* 0x000f62000c1e9900 */
[----:B------:R-:W-:-:S04]  /*0760*/  IMAD.WIDE.U32 R20, R5, 0x4, R10 ;  /* 0x0000000405147825 */ /* 0x000fc800078e000a */
[----:B------:R-:W-:Y:S01]  /*0770*/  IMAD.WIDE.U32 R24, R2, 0x4, R12 ;  /* 0x0000000402187825 */ /* 0x000fe200078e000c */
[----:B------:R-:W-:Y:S04]  /*0780*/  STG.E desc[UR8][R20.64], R29 ;  /* 0x0000001d14007986 */ /* 0x000fe8000c101908 */
[----:B------:R0:W-:Y:S04]  /*0790*/  STG.E desc[UR8][R20.64+0x4], R23 ;  /* 0x0000041714007986 */ /* 0x0001e8000c101908 */
[----:B0-----:R-:W3:Y:S01]  /*07a0*/  LDG.E.CONSTANT R23, desc[UR8][R24.64] ;  /* 0x0000000818177981 */ /* 0x001ee2000c1e9900 */
[----:B------:R-:W-:-:S06]  /*07b0*/  IMAD.WIDE.U32 R20, R6, 0x4, R14 ;  /* 0x0000000406147825 */ /* 0x000fcc00078e000e */
[----:B------:R-:W4:Y:S04]  /*07c0*/  LDG.E.CONSTANT R20, desc[UR8][R20.64] ;  /* 0x0000000814147981 */ /* 0x000f28000c1e9900 */
[----:B------:R0:W4:Y:S01]  /*07d0*/  LDG.E.CONSTANT R24, desc[UR8][R24.64+0x4] ;  /* 0x0000040818187981 */ /* 0x000122000c1e9900 */
[-C--:B-----5:R-:W-:Y:S01]  /*07e0*/  FMUL R29, R16, R27.reuse ;  /* 0x0000001b101d7220 */ /* 0x0a0fe20000400000 */
[----:B--2---:R-:W-:-:S03]  /*07f0*/  FMUL R27, R28, R27 ;  /* 0x0000001b1c1b7220 */ /* 0x004fc60000400000 */
[-C--:B------:R-:W-:Y:S01]  /*0800*/  FFMA R28, R28, R26.reuse, -R29 ;  /* 0x0000001a1c1c7223 */ /* 0x080fe2000000081d */
[----:B0-----:R-:W-:Y:S01]  /*0810*/  FFMA R25, R16, R26, R27 ;  /* 0x0000001a10197223 */ /* 0x001fe2000000001b */
[----:B------:R-:W-:-:S04]  /*0820*/  IMAD.WIDE.U32 R26, R6, 0x4, R18 ;  /* 0x00000004061a7825 */ /* 0x000fc800078e0012 */
[----:B------:R-:W-:Y:S02]  /*0830*/  IMAD.WIDE.U32 R16, R7, 0x4, R10 ;  /* 0x0000000407107825 */ /* 0x000fe400078e000a */
[----:B------:R-:W2:Y:S02]  /*0840*/  LDG.E.CONSTANT R26, desc[UR8][R26.64] ;  /* 0x000000081a1a7981 */ /* 0x000ea4000c1e9900 */
[C---:B------:R-:W-:Y:S02]  /*0850*/  IMAD.WIDE.U32 R18, R9.reuse, 0x4, R18 ;  /* 0x0000000409127825 */ /* 0x040fe400078e0012 */
[----:B------:R0:W-:Y:S04]  /*0860*/  STG.E desc[UR8][R16.64], R28 ;  /* 0x0000001c10007986 */ /* 0x0001e8000c101908 */
[----:B0-----:R0:W5:Y:S02]  /*0870*/  LDG.E.CONSTANT R28, desc[UR8][R18.64] ;  /* 0x00000008121c7981 */ /* 0x001164000c1e9900 */
[----:B0-----:R-:W-:-:S04]  /*0880*/  IMAD.WIDE.U32 R18, R9, 0x4, R14 ;  /* 0x0000000409127825 */ /* 0x001fc800078e000e */
[C---:B------:R-:W-:Y:S01]  /*0890*/  IMAD.WIDE.U32 R14, R3.reuse, 0x4, R12 ;  /* 0x00000004030e7825 */ /* 0x040fe200078e000c */
[----:B------:R0:W5:Y:S04]  /*08a0*/  LDG.E.CONSTANT R29, desc[UR8][R18.64] ;  /* 0x00000008121d7981 */ /* 0x000168000c1e9900 */
[----:B------:R-:W5:Y:S04]  /*08b0*/  LDG.E.CONSTANT R21, desc[UR8][R14.64+0x4] ;  /* 0x000004080e157981 */ /* 0x000f68000c1e9900 */
[----:B------:R1:W5:Y:S01]  /*08c0*/  LDG.E.CONSTANT R14, desc[UR8][R14.64] ;  /* 0x000000080e0e7981 */ /* 0x000362000c1e9900 */
[----:B----4-:R-:W-:Y:S01]  /*08d0*/  FMUL R27, R20, R24 ;  /* 0x00000018141b7220 */ /* 0x010fe20000400000 */
[----:B0-----:R-:W-:-:S02]  /*08e0*/  IMAD.WIDE.U32 R18, R3, 0x4, R10 ;  /* 0x0000000403127825 */ /* 0x001fc400078e000a */
[----:B------:R0:W-:Y:S01]  /*08f0*/  STG.E desc[UR8][R16.64+0x4], R25 ;  /* 0x0000041910007986 */ /* 0x0001e2000c101908 */
[----:B-1----:R-:W-:-:S04]  /*0900*/  IADD3 R15, PT, PT, R0, R22, R0 ;  /* 0x00000016000f7210 */ /* 0x002fc80007ffe000 */
        /* <DEDUP_REMOVED lines=8> */
[----:B------:R-:W-:Y:S01]  /*0990*/  LEA R4, R0, R4, 0x2 ;  /* 0x0000000400047211 */ /* 0x000fe200078e10ff */
[C---:B--2---:R-:W-:Y:S01]  /*09a0*/  FMUL R24, R26.reuse, R24 ;  /* 0x000000181a187220 */ /* 0x044fe20000400000 */
[----:B---3--:R-:W-:-:S03]  /*09b0*/  FFMA R27, R26, R23, -R27 ;  /* 0x000000171a1b7223 */ /* 0x008fc6000000081b */
[----:B------:R-:W-:Y:S01]  /*09c0*/  FFMA R23, R20, R23, R24 ;  /* 0x0000001714177223 */ /* 0x000fe20000000018 */
[-C--:B-----5:R-:W-:Y:S01]  /*09d0*/  FMUL R26, R29, R21.reuse ;  /* 0x000000151d1a7220 */ /* 0x0a0fe20000400000 */
[----:B------:R-:W-:Y:S01]  /*09e0*/  FMUL R24, R28, R21 ;  /* 0x000000151c187220 */ /* 0x000fe20000400000 */
[----:B------:R-:W-:-:S04]  /*09f0*/  IMAD.WIDE.U32 R20, R2, 0x4, R10 ;  /* 0x0000000402147825 */ /* 0x000fc800078e000a */
[-C--:B------:R-:W-:Y:S01]  /*0a00*/  FFMA R26, R28, R14.reuse, -R26 ;  /* 0x0000000e1c1a7223 */ /* 0x080fe2000000081a */
[----:B------:R-:W-:Y:S01]  /*0a10*/  FFMA R29, R29, R14, R24 ;  /* 0x0000000e1d1d7223 */ /* 0x000fe20000000018 */
[----:B------:R0:W-:Y:S04]  /*0a20*/  STG.E desc[UR8][R20.64], R27 ;  /* 0x0000001b14007986 */ /* 0x0001e8000c101908 */
[----:B------:R0:W-:Y:S04]  /*0a30*/  STG.E desc[UR8][R20.64+0x4], R23 ;  /* 0x0000041714007986 */ /* 0x0001e8000c101908 */
[----:B------:R0:W-:Y:S04]  /*0a40*/  STG.E desc[UR8][R18.64], R26 ;  /* 0x0000001a12007986 */ /* 0x0001e8000c101908 */
[----:B------:R0:W-:Y:S01]  /*0a50*/  STG.E desc[UR8][R18.64+0x4], R29 ;  /* 0x0000041d12007986 */ /* 0x0001e2000c101908 */
[----:B------:R-:W-:Y:S01]  /*0a60*/  LEA R2, R0, R2, 0x3 ;  /* 0x0000000200027211 */ /* 0x000fe200078e18ff */
[----:B------:R-:W-:Y:S06]  /*0a70*/  @!P0 BRA `(.L_x_125) ;  /* 0xfffffff800e88947 */ /* 0x000fec000383ffff */
[----:B------:R-:W-:Y:S05]  /*0a80*/  EXIT ;  /* 0x000000000000794d */ /* 0x000fea0003800000 */
.L_x_126:
        /* <DEDUP_REMOVED lines=15> */
.L_x_144:


//--------------------- .text.lux_rope_f32_kernel --------------------------
	.section	.text.lux_rope_f32_kernel,"ax",@progbits
	.align	128
        .global         lux_rope_f32_kernel
        .type           lux_rope_f32_kernel,@function
        .size           lux_rope_f32_kernel,(.L_x_145 - lux_rope_f32_kernel)
        .other          lux_rope_f32_kernel,@"STO_CUDA_ENTRY STV_DEFAULT"
lux_rope_f32_kernel:
.text.lux_rope_f32_kernel:
        /* <DEDUP_REMOVED lines=66> */
.L_x_129:
[----:B0-----:R-:W0:Y:S01]  /*0420*/  LDC.64 R16, c[0x0][0x398] ;  /* 0x0000e600ff107b82 */ /* 0x001e220000000a00 */
[-C--:B------:R-:W-:Y:S02]  /*0430*/  IADD3 R12, P2, PT, R2, R10.reuse, RZ ;  /* 0x0000000a020c7210 */ /* 0x080fe40007f5e0ff */
[----:B------:R-:W-:Y:S02]  /*0440*/  IADD3 R14, P1, PT, R4, R10, RZ ;  /* 0x0000000a040e7210 */ /* 0x000fe40007f3e0ff */
[-C--:B------:R-:W-:Y:S02]  /*0450*/  IADD3.X R13, PT, PT, R3, R11.reuse, RZ, P2, !PT ;  /* 0x0000000b030d7210 */ /* 0x080fe400017fe4ff */
[----:B------:R-:W-:Y:S01]  /*0460*/  IADD3.X R15, PT, PT, R5, R11, RZ, P1, !PT ;  /* 0x0000000b050f7210 */ /* 0x000fe20000ffe4ff */
[----:B------:R-:W1:Y:S02]  /*0470*/  LDC.64 R24, c[0x0][0x390] ;  /* 0x0000e400ff187b82 */ /* 0x000e640000000a00 */
[----:B------:R-:W2:Y:S04]  /*0480*/  LDG.E.CONSTANT R12, desc[UR8][R12.64] ;  /* 0x000000080c0c7981 */ /* 0x000ea8000c1e9900 */
[----:B------:R-:W3:Y:S01]  /*0490*/  LDG.E.CONSTANT R14, desc[UR8][R14.64] ;  /* 0x000000080e0e7981 */ /* 0x000ee2000c1e9900 */
[----:B0-----:R-:W-:-:S06]  /*04a0*/  IMAD.WIDE.U32 R16, R19, 0x4, R16 ;  /* 0x0000000413107825 */ /* 0x001fcc00078e0010 */
[----:B------:R-:W2:Y:S01]  /*04b0*/  LDG.E.CONSTANT R17, desc[UR8][R16.64] ;  /* 0x0000000810117981 */ /* 0x000ea2000c1e9900 */
[----:B-1----:R-:W-:-:S06]  /*04c0*/  IMAD.WIDE.U32 R24, R19, 0x4, R24 ;  /* 0x0000000413187825 */ /* 0x002fcc00078e0018 */
[----:B------:R-:W4:Y:S01]  /*04d0*/  LDG.E.CONSTANT R25, desc[UR8][R24.64] ;  /* 0x0000000818197981 */ /* 0x000f22000c1e9900 */
[-C--:B------:R-:W-:Y:S02]  /*04e0*/  IADD3 R26, P1, PT, R6, R10.reuse, RZ ;  /* 0x0000000a061a7210 */ /* 0x080fe40007f3e0ff */
[----:B------:R-:W-:Y:S02]  /*04f0*/  IADD3 R28, P2, PT, R8, R10, RZ ;  /* 0x0000000a081c7210 */ /* 0x000fe40007f5e0ff */
[-C--:B------:R-:W-:Y:S02]  /*0500*/  IADD3.X R27, PT, PT, R7, R11.reuse, RZ, P1, !PT ;  /* 0x0000000b071b7210 */ /* 0x080fe40000ffe4ff */
[----:B------:R-:W-:Y:S02]  /*0510*/  IADD3.X R29, PT, PT, R9, R11, RZ, P2, !PT ;  /* 0x0000000b091d7210 */ /* 0x000fe400017fe4ff */
[----:B------:R-:W-:-:S04]  /*0520*/  IADD3 R20, PT, PT, R20, 0x1, RZ ;  /* 0x0000000114147810 */ /* 0x000fc80007ffe0ff */
[----:B------:R-:W-:Y:S01]  /*0530*/  ISETP.NE.AND P1, PT, R20, RZ, PT ;  /* 0x000000ff1400720c */ /* 0x000fe20003f25270 */
[C---:B------:R-:W-:Y:S01]  /*0540*/  IMAD.WIDE.U32 R10, R0.reuse, 0x4, R10 ;  /* 0x00000004000a7825 */ /* 0x040fe200078e000a */
[----:B------:R-:W-:-:S03]  /*0550*/  IADD3 R19, PT, PT, R0, R19, RZ ;  /* 0x0000001300137210 */ /* 0x000fc60007ffe0ff */
[-C--:B--2---:R-:W-:Y:S01]  /*0560*/  FMUL R22, R17, R12.reuse ;  /* 0x0000000c11167220 */ /* 0x084fe20000400000 */
[----:B----4-:R-:W-:-:S03]  /*0570*/  FMUL R12, R25, R12 ;  /* 0x0000000c190c7220 */ /* 0x010fc60000400000 */
[-C--:B---3--:R-:W-:Y:S01]  /*0580*/  FFMA R21, R25, R14.reuse, -R22 ;  /* 0x0000000e19157223 */ /* 0x088fe20000000816 */
[----:B------:R-:W-:-:S04]  /*0590*/  FFMA R13, R17, R14, R12 ;  /* 0x0000000e110d7223 */ /* 0x000fc8000000000c */
[----:B------:R0:W-:Y:S04]  /*05a0*/  STG.E desc[UR8][R26.64], R21 ;  /* 0x000000151a007986 */ /* 0x0001e8000c101908 */
[----:B------:R0:W-:Y:S01]  /*05b0*/  STG.E desc[UR8][R28.64], R13 ;  /* 0x0000000d1c007986 */ /* 0x0001e2000c101908 */
[----:B------:R-:W-:Y:S05]  /*05c0*/  @P1 BRA `(.L_x_129) ;  /* 0xfffffffc00941947 */ /* 0x000fea000383ffff */
.L_x_128:
[----:B------:R-:W-:Y:S05]  /*05d0*/  BSYNC.RECONVERGENT B0 ;  /* 0x0000000000007941 */ /* 0x000fea0003800200 */
.L_x_127:
[----:B------:R-:W-:Y:S05]  /*05e0*/  @!P0 EXIT ;  /* 0x000000000000894d */ /* 0x000fea0003800000 */
[----:B0-----:R-:W0:Y:S01]  /*05f0*/  LDC.64 R12, c[0x0][0x388] ;  /* 0x0000e200ff0c7b82 */ /* 0x001e220000000a00 */
        /* <DEDUP_REMOVED lines=14> */
.L_x_130:
[----:B0-----:R-:W0:Y:S08]  /*06e0*/  LDC.64 R16, c[0x0][0x398] ;  /* 0x0000e600ff107b82 */ /* 0x001e300000000a00 */
[----:B------:R-:W1:Y:S01]  /*06f0*/  LDC.64 R14, c[0x0][0x390] ;  /* 0x0000e400ff0e7b82 */ /* 0x000e620000000a00 */
[----:B------:R-:W-:-:S05]  /*0700*/  IMAD.WIDE.U32 R18, R23, 0x4, R12 ;  /* 0x0000000417127825 */ /* 0x000fca00078e000c */
[----:B------:R2:W3:Y:S01]  /*0710*/  LDG.E.CONSTANT R29, desc[UR8][R18.64] ;  /* 0x00000008121d7981 */ /* 0x0004e2000c1e9900 */
[----:B0-----:R-:W-:-:S04]  /*0720*/  IMAD.WIDE.U32 R24, R7, 0x4, R16 ;  /* 0x0000000407187825 */ /* 0x001fc800078e0010 */
[----:B--2---:R-:W-:Y:S02]  /*0730*/  IMAD.WIDE.U32 R18, R20, 0x4, R12 ;  /* 0x0000000414127825 */ /* 0x004fe400078e000c */
[----:B------:R-:W2:Y:S02]  /*0740*/  LDG.E.CONSTANT R24, desc[UR8][R24.64] ;  /* 0x0000000818187981 */ /* 0x000ea4000c1e9900 */
[----:B-1----:R-:W-:Y:S02]  /*0750*/  IMAD.WIDE.U32 R26, R7, 0x4, R14 ;  /* 0x00000004071a7825 */ /* 0x002fe400078e000e */
[----:B------:R0:W2:Y:S04]  /*0760*/  LDG.E.CONSTANT R28, desc[UR8][R18.64] ;  /* 0x00000008121c7981 */ /* 0x0000a8000c1e9900 */
[----:B------:R-:W3:Y:S01]  /*0770*/  LDG.E.CONSTANT R26, desc[UR8][R26.64] ;  /* 0x000000081a1a7981 */ /* 0x000ee2000c1e9900 */
[----:B0-----:R-:W-:-:S04]  /*0780*/  IMAD.WIDE.U32 R18, R23, 0x4, R10 ;  /* 0x0000000417127825 */ /* 0x001fc800078e000a */
[----:B--2---:R-:W-:-:S04]  /*0790*/  FMUL R25, R24, R28 ;  /* 0x0000001c18197220 */ /* 0x004fc80000400000 */
[C---:B---3--:R-:W-:Y:S01]  /*07a0*/  FFMA R25, R26.reuse, R29, -R25 ;  /* 0x0000001d1a197223 */ /* 0x048fe20000000819 */
[----:B------:R-:W-:-:S04]  /*07b0*/  FMUL R27, R26, R28 ;  /* 0x0000001c1a1b7220 */ /* 0x000fc80000400000 */
[----:B------:R0:W-:Y:S01]  /*07c0*/  STG.E desc[UR8][R18.64], R25 ;  /* 0x0000001912007986 */ /* 0x0001e2000c101908 */
[----:B------:R-:W-:Y:S01]  /*07d0*/  FFMA R28, R24, R29, R27 ;  /* 0x0000001d181c7223 */ /* 0x000fe2000000001b */
[----:B0-----:R-:W-:-:S05]  /*07e0*/  IMAD.WIDE.U32 R18, R20, 0x4, R10 ;  /* 0x0000000414127825 */ /* 0x001fca00078e000a */
[----:B------:R0:W-:Y:S01]  /*07f0*/  STG.E desc[UR8][R18.64], R28 ;  /* 0x0000001c12007986 */ /* 0x0001e2000c101908 */
[----:B------:R-:W-:-:S04]  /*0800*/  IMAD.WIDE.U32 R24, R5, 0x4, R16 ;  /* 0x0000000405187825 */ /* 0x000fc800078e0010 */
[----:B------:R-:W-:Y:S02]  /*0810*/  IMAD.WIDE.U32 R26, R5, 0x4, R14 ;  /* 0x00000004051a7825 */ /* 0x000fe400078e000e */
[----:B------:R-:W2:Y:S04]  /*0820*/  LDG.E.CONSTANT R24, desc[UR8][R24.64] ;  /* 0x0000000818187981 */ /* 0x000ea8000c1e9900 */
[----:B------:R-:W3:Y:S01]  /*0830*/  LDG.E.CONSTANT R26, desc[UR8][R26.64] ;  /* 0x000000081a1a7981 */ /* 0x000ee2000c1e9900 */
[----:B0-----:R-:W-:-:S05]  /*0840*/  IMAD.WIDE.U32 R18, R6, 0x4, R12 ;  /* 0x0000000406127825 */ /* 0x001fca00078e000c */
[----:B------:R0:W3:Y:S02]  /*0850*/  LDG.E.CONSTANT R29, desc[UR8][R18.64] ;  /* 0x00000008121d7981 */ /* 0x0000e4000c1e9900 */
[----:B0-----:R-:W-:-:S05]  /*0860*/  IMAD.WIDE.U32 R18, R4, 0x4, R12 ;  /* 0x0000000404127825 */ /* 0x001fca00078e000c */
[----:B------:R0:W2:Y:S02]  /*0870*/  LDG.E.CONSTANT R25, desc[UR8][R18.64] ;  /* 0x0000000812197981 */ /* 0x0000a4000c1e9900 */
[----:B0-----:R-:W-:-:S04]  /*0880*/  IMAD.WIDE.U32 R18, R6, 0x4, R10 ;  /* 0x0000000406127825 */ /* 0x001fc800078e000a */
[----:B--2---:R-:W-:-:S04]  /*0890*/  FMUL R27, R24, R25 ;  /* 0x00000019181b7220 */ /* 0x004fc80000400000 */
[C---:B---3--:R-:W-:Y:S01]  /*08a0*/  FFMA R28, R26.reuse, R29, -R27 ;  /* 0x0000001d1a1c7223 */ /* 0x048fe2000000081b */
[----:B------:R-:W-:-:S04]  /*08b0*/  FMUL R27, R26, R25 ;  /* 0x000000191a1b7220 */ /* 0x000fc80000400000 */
[----:B------:R-:W-:Y:S01]  /*08c0*/  FFMA R29, R24, R29, R27 ;  /* 0x0000001d181d7223 */ /* 0x000fe2000000001b */
[----:B------:R0:W-:Y:S01]  /*08d0*/  STG.E desc[UR8][R18.64], R28 ;  /* 0x0000001c12007986 */ /* 0x0001e2000c101908 */
[----:B------:R-:W-:-:S04]  /*08e0*/  IMAD.WIDE.U32 R24, R4, 0x4, R10 ;  /* 0x0000000404187825 */ /* 0x000fc800078e000a */
[----:B------:R-:W-:Y:S01]  /*08f0*/  IMAD.WIDE.U32 R26, R2, 0x4, R12 ;  /* 0x00000004021a7825 */ /* 0x000fe200078e000c */
[----:B------:R1:W-:Y:S05]  /*0900*/  STG.E desc[UR8][R24.64], R29 ;  /* 0x0000001d18007986 */ /* 0x0003ea000c101908 */
[----:B------:R-:W2:Y:S01]  /*0910*/  LDG.E.CONSTANT R27, desc[UR8][R26.64] ;  /* 0x000000081a1b7981 */ /* 0x000ea2000c1e9900 */
[----:B0-----:R-:W-:-:S05]  /*0920*/  IMAD.WIDE.U32 R18, R21, 0x4, R14 ;  /* 0x0000000415127825 */ /* 0x001fca00078e000e */
[----:B-1----:R0:W2:Y:S02]  /*0930*/  LDG.E.CONSTANT R25, desc[UR8][R18.64] ;  /* 0x0000000812197981 */ /* 0x0020a4000c1e9900 */
[----:B0-----:R-:W-:-:S05]  /*0940*/  IMAD.WIDE.U32 R18, R21, 0x4, R16 ;  /* 0x0000000415127825 */ /* 0x001fca00078e0010 */
[----:B------:R0:W3:Y:S02]  /*0950*/  LDG.E.CONSTANT R26, desc[UR8][R18.64] ;  /* 0x00000008121a7981 */ /* 0x0000e4000c1e9900 */
[----:B0-----:R-:W-:-:S05]  /*0960*/  IMAD.WIDE.U32 R18, R8, 0x4, R12 ;  /* 0x0000000408127825 */ /* 0x001fca00078e000c */
[----:B------:R0:W3:Y:S02]  /*0970*/  LDG.E.CONSTANT R24, desc[UR8][R18.64] ;  /* 0x0000000812187981 */ /* 0x0000e4000c1e9900 */
[----:B0-----:R-:W-:-:S04]  /*0980*/  IMAD.WIDE.U32 R18, R2, 0x4, R10 ;  /* 0x0000000402127825 */ /* 0x001fc800078e000a */
[----:B------:R-:W-:-:S06]  /*0990*/  IMAD.WIDE.U32 R16, R22, 0x4, R16 ;  /* 0x0000000416107825 */ /* 0x000fcc00078e0010 */
[----:B------:R-:W4:Y:S01]  /*09a0*/  LDG.E.CONSTANT R16, desc[UR8][R16.64] ;  /* 0x0000000810107981 */ /* 0x000f22000c1e9900 */
[----:B---3--:R-:W-:-:S04]  /*09b0*/  FMUL R28, R26, R24 ;  /* 0x000000181a1c7220 */ /* 0x008fc80000400000 */
[----:B--2---:R-:W-:-:S05]  /*09c0*/  FFMA R28, R25, R27, -R28 ;  /* 0x0000001b191c7223 */ /* 0x004fca000000081c */
[----:B------:R0:W-:Y:S02]  /*09d0*/  STG.E desc[UR8][R18.64], R28 ;  /* 0x0000001c12007986 */ /* 0x0001e4000c101908 */
[----:B0-----:R-:W-:-:S04]  /*09e0*/  IMAD.WIDE.U32 R18, R22, 0x4, R14 ;  /* 0x0000000416127825 */ /* 0x001fc800078e000e */
[--C-:B------:R-:W-:Y:S02]  /*09f0*/  IMAD.WIDE.U32 R14, R3, 0x4, R12.reuse ;  /* 0x00000004030e7825 */ /* 0x100fe400078e000c */
[----:B------:R-:W2:Y:S04]  /*0a00*/  LDG.E.CONSTANT R18, desc[UR8][R18.64] ;  /* 0x0000000812127981 */ /* 0x000ea8000c1e9900 */
[----:B------:R0:W3:Y:S02]  /*0a10*/  LDG.E.CONSTANT R29, desc[UR8][R14.64] ;  /* 0x000000080e1d7981 */ /* 0x0000e4000c1e9900 */
[----:B0-----:R-:W-:-:S06]  /*0a20*/  IMAD.WIDE.U32 R14, R9, 0x4, R12 ;  /* 0x00000004090e7825 */ /* 0x001fcc00078e000c */
[----:B------:R-:W4:Y:S01]  /*0a30*/  LDG.E.CONSTANT R15, desc[UR8][R14.64] ;  /* 0x000000080e0f7981 */ /* 0x000f22000c1e9900 */
[----:B------:R-:W-:-:S04]  /*0a40*/  FMUL R25, R25, R24 ;  /* 0x0000001819197220 */ /* 0x000fc80000400000 */
[----:B------:R-:W-:Y:S01]  /*0a50*/  FFMA R27, R26, R27, R25 ;  /* 0x0000001b1a1b7223 */ /* 0x000fe20000000019 */
[----:B------:R-:W-:Y:S01]  /*0a60*/  IMAD.WIDE.U32 R24, R8, 0x4, R10 ;  /* 0x0000000408187825 */ /* 0x000fe200078e000a */
[----:B------:R-:W-:-:S04]  /*0a70*/  IADD3 R23, PT, PT, R0, R23, R0 ;  /* 0x0000001700177210 */ /* 0x000fc80007ffe000 */
[----:B------:R0:W-:Y:S01]  /*0a80*/  STG.E desc[UR8][R24.64], R27 ;  /* 0x0000001b18007986 */ /* 0x0001e2000c101908 */
        /* <DEDUP_REMOVED lines=11> */
[-C--:B----4-:R-:W-:Y:S01]  /*0b40*/  FMUL R26, R16, R15.reuse ;  /* 0x0000000f101a7220 */ /* 0x090fe20000400000 */
[----:B--2---:R-:W-:-:S03]  /*0b50*/  FMUL R28, R18, R15 ;  /* 0x0000000f121c7220 */ /* 0x004fc60000400000 */
[-C--:B---3--:R-:W-:Y:S01]  /*0b60*/  FFMA R19, R18, R29.reuse, -R26 ;  /* 0x0000001d12137223 */ /* 0x088fe2000000081a */
[----:B------:R-:W-:Y:S01]  /*0b70*/  FFMA R29, R16, R29, R28 ;  /* 0x0000001d101d7223 */ /* 0x000fe2000000001c */
[----:B------:R-:W-:-:S04]  /*0b80*/  IMAD.WIDE.U32 R16, R3, 0x4, R10 ;  /* 0x0000000403107825 */ /* 0x000fc800078e000a */
[----:B------:R-:W-:Y:S01]  /*0b90*/  IMAD.WIDE.U32 R14, R9, 0x4, R10 ;  /* 0x00000004090e7825 */ /* 0x000fe200078e000a */
[----:B------:R0:W-:Y:S04]  /*0ba0*/  STG.E desc[UR8][R16.64], R19 ;  /* 0x0000001310007986 */ /* 0x0001e8000c101908 */
[----:B------:R0:W-:Y:S01]  /*0bb0*/  STG.E desc[UR8][R14.64], R29 ;  /* 0x0000001d0e007986 */ /* 0x0001e2000c101908 */
[C---:B------:R-:W-:Y:S02]  /*0bc0*/  LEA R3, R0.reuse, R3, 0x2 ;  /* 0x0000000300037211 */ /* 0x040fe400078e10ff */
[----:B------:R-:W-:Y:S01]  /*0bd0*/  LEA R9, R0, R9, 0x2 ;  /* 0x0000000900097211 */ /* 0x000fe200078e10ff */
[----:B------:R-:W-:Y:S06]  /*0be0*/  @!P0 BRA `(.L_x_130) ;  /* 0xfffffff800bc8947 */ /* 0x000fec000383ffff */
[----:B------:R-:W-:Y:S05]  /*0bf0*/  EXIT ;  /* 0x000000000000794d */ /* 0x000fea0003800000 */
.L_x_131:
        /* <DEDUP_REMOVED lines=16> */
.L_x_145:


//--------------------- .nv.global.init           --------------------------
	.section	.nv.global.init,"aw",@progbits
	.align	4
.nv.global.init:
	.type		__cudart_i2opi_f,@object
	.size		__cudart_i2opi_f,(.L_0 - __cudart_i2opi_f)
__cudart_i2opi_f:
        /*0000*/ 	.byte	0x41, 0x90, 0x43, 0x3c, 0x99, 0x95, 0x62, 0xdb, 0xc0, 0xdd, 0x34, 0xf5, 0xd1, 0x57, 0x27, 0xfc
        /*0010*/ 	.byte	0x29, 0x15, 0x44, 0x4e, 0x6e, 0x83, 0xf9, 0xa2
.L_0:


//--------------------- .nv.shared.reserved.0     --------------------------
	.section	.nv.shared.reserved.0,"aw",@nobits
	.weak		__nv_reservedSMEM_offset_0_alias
	.size		__nv_reservedSMEM_offset_0_alias, 0, 64
	.other		__nv_reservedSMEM_offset_0_alias,@"STO_CUDA_RESERVED_SHARED STV_DEFAULT"
__nv_reservedSMEM_offset_0_alias:
	.zero		0
	.zero		64


//--------------------- .nv.constant0.lux_rope_qk_f32_kernel --------------------------
	.section	.nv.constant0.lux_rope_qk_f32_kernel,"a",@progbits
	.sectionflags	@""
	.align	4
.nv.constant0.lux_rope_qk_f32_kernel:
	.zero		968


//--------------------- .nv.constant0.lux_rope_inplace_f32_kernel --------------------------
	.section	.nv.constant0.lux_rope_inplace_f32_kernel,"a",@progbits
	.sectionflags	@""
	.align	4
.nv.constant0.lux_rope_inplace_f32_kernel:
	.zero		940


//--------------------- .nv.constant0.lux_rope_yarn_kernel --------------------------
	.section	.nv.constant0.lux_rope_yarn_kernel,"a",@progbits
	.sectionflags	@""
	.align	4
.nv.constant0.lux_rope_yarn_kernel:
	.zero		960


//--------------------- .nv.constant0.lux_rope_ntk_scaled_kernel --------------------------
	.section	.nv.constant0.lux_rope_ntk_scaled_kernel,"a",@progbits
	.sectionflags	@""
	.align	4
.nv.constant0.lux_rope_ntk_scaled_kernel:
	.zero		944


//--------------------- .nv.constant0.lux_rope_compute_freqs_kernel --------------------------
	.section	.nv.constant0.lux_rope_compute_freqs_kernel,"a",@progbits
	.sectionflags	@""
	.align	4
.nv.constant0.lux_rope_compute_freqs_kernel:
	.zero		924


//--------------------- .nv.constant0.lux_rope_f16_kernel --------------------------
	.section	.nv.constant0.lux_rope_f16_kernel,"a",@progbits
	.sectionflags	@""
	.align	4
.nv.constant0.lux_rope_f16_kernel:
	.zero		948


//--------------------- .nv.constant0.lux_rope_interleaved_f32_kernel --------------------------
	.section	.nv.constant0.lux_rope_interleaved_f32_kernel,"a",@progbits
	.sectionflags	@""
	.align	4
.nv.constant0.lux_rope_interleaved_f32_kernel:
	.zero		948


//--------------------- .nv.constant0.lux_rope_f32_kernel --------------------------
	.section	.nv.constant0.lux_rope_f32_kernel,"a",@progbits
	.sectionflags	@""
	.align	4
.nv.constant0.lux_rope_f32_kernel:
	.zero		948


//--------------------- SYMBOLS --------------------------

	.type		.nv.reservedSmem.offset0,@object
	.size		.nv.reservedSmem.offset0,0x4
